	.target	sm_90a

	.elftype	@"ET_EXEC"


//--------------------- .note.nv.tkinfo           --------------------------
	.section	.note.nv.tkinfo,"",@"SHT_NOTE"
	.sectionflags	@"SHF_NOTE_NV_TKINFO"
	.tkinfo
        /*0018*/ 	.word	0x00000002
        /*0030*/ 	.string	""
        /*0030*/ 	.string	"ptxas"
        /*0030*/ 	.string	"Cuda compilation tools, release 13.0, V13.0.88"
        /*0030*/ 	.string	"Build cuda_13.0.r13.0/compiler.36424714_0"
        /*0030*/ 	.string	"-arch sm_90a -m 64 "



//--------------------- .note.nv.cuinfo           --------------------------
	.section	.note.nv.cuinfo,"",@"SHT_NOTE"
	.sectionflags	@"SHF_NOTE_NV_CUINFO"
        /*0018*/ 	.short	0x0002
        /*001a*/ 	.short	0x005a
        /*001c*/ 	.short	0x0082
	.zero		2


//--------------------- .nv.info                  --------------------------
	.section	.nv.info,"",@"SHT_CUDA_INFO"
	.align	4


	//----- nvinfo : EIATTR_REGCOUNT
	.align		4
        /*0000*/ 	.byte	0x04, 0x2f
        /*0002*/ 	.short	(.L_15 - .L_14)
	.align		4
.L_14:
        /*0004*/ 	.word	index@(_ZN7cutlass13device_kernelINS_4gemm6kernel13GemmUniversalIN4cute5tupleIJiiiiEEENS1_10collective13CollectiveMmaINS1_34MainloopSm90TmaGmmaWarpSpecializedILi5ENS5_IJNS4_1CILi1EEESB_SB_EEENS1_35KernelTmaWarpSpecializedCooperativeEEENS5_IJNSA_ILi384EEENSA_ILi224EEENSA_ILi32EEEEEENS_6half_tENS5_IJlSB_lEEESJ_SK_NS4_8TiledMMAINS4_8MMA_AtomIJNS4_4SM904GMMA25MMA_64x32x16_F32F16F16_SSILNSO_5MajorE0ELSQ_0ELNSO_7ScaleInE1ELSR_1EEEEEENS4_6LayoutINS5_IJNSA_ILi2EEESB_SB_EEENS5_IJSB_NSA_ILi0EEESX_EEEEENS5_IJNS4_10UnderscoreES10_S10_EEEEENS4_13SM90_TMA_LOADENS4_14ComposedLayoutINS4_7SwizzleILi2ELi4ELi3EEENS4_18smem_ptr_flag_bitsILi16EEENSU_INS5_IJNSA_ILi8EEESH_EEENS5_IJSH_SB_EEEEEEEvNS4_8identityES13_S1D_vS1E_EENS_8epilogue10collective6detail29Sm90TmaWarpSpecializedAdapterINS1H_15DefaultEpilogueISJ_SK_SK_NS1G_6thread17LinearCombinationISJ_Li1EffLNS1L_9ScaleType4KindE0ELNS_15FloatRoundStyleE2ESJ_EENS1_15EpilogueDefaultEEEEEvvEEEEvNT_6ParamsE)
        /*0008*/ 	.word	0x000000a8


	//----- nvinfo : EIATTR_FRAME_SIZE
	.align		4
.L_15:
        /*000c*/ 	.byte	0x04, 0x11
        /*000e*/ 	.short	(.L_17 - .L_16)
	.align		4
.L_16:
        /*0010*/ 	.word	index@(_ZN7cutlass13device_kernelINS_4gemm6kernel13GemmUniversalIN4cute5tupleIJiiiiEEENS1_10collective13CollectiveMmaINS1_34MainloopSm90TmaGmmaWarpSpecializedILi5ENS5_IJNS4_1CILi1EEESB_SB_EEENS1_35KernelTmaWarpSpecializedCooperativeEEENS5_IJNSA_ILi384EEENSA_ILi224EEENSA_ILi32EEEEEENS_6half_tENS5_IJlSB_lEEESJ_SK_NS4_8TiledMMAINS4_8MMA_AtomIJNS4_4SM904GMMA25MMA_64x32x16_F32F16F16_SSILNSO_5MajorE0ELSQ_0ELNSO_7ScaleInE1ELSR_1EEEEEENS4_6LayoutINS5_IJNSA_ILi2EEESB_SB_EEENS5_IJSB_NSA_ILi0EEESX_EEEEENS5_IJNS4_10UnderscoreES10_S10_EEEEENS4_13SM90_TMA_LOADENS4_14ComposedLayoutINS4_7SwizzleILi2ELi4ELi3EEENS4_18smem_ptr_flag_bitsILi16EEENSU_INS5_IJNSA_ILi8EEESH_EEENS5_IJSH_SB_EEEEEEEvNS4_8identityES13_S1D_vS1E_EENS_8epilogue10collective6detail29Sm90TmaWarpSpecializedAdapterINS1H_15DefaultEpilogueISJ_SK_SK_NS1G_6thread17LinearCombinationISJ_Li1EffLNS1L_9ScaleType4KindE0ELNS_15FloatRoundStyleE2ESJ_EENS1_15EpilogueDefaultEEEEEvvEEEEvNT_6ParamsE)
        /*0014*/ 	.word	0x00000518


	//----- nvinfo : EIATTR_MIN_STACK_SIZE
	.align		4
.L_17:
        /*0018*/ 	.byte	0x04, 0x12
        /*001a*/ 	.short	(.L_19 - .L_18)
	.align		4
.L_18:
        /*001c*/ 	.word	index@(_ZN7cutlass13device_kernelINS_4gemm6kernel13GemmUniversalIN4cute5tupleIJiiiiEEENS1_10collective13CollectiveMmaINS1_34MainloopSm90TmaGmmaWarpSpecializedILi5ENS5_IJNS4_1CILi1EEESB_SB_EEENS1_35KernelTmaWarpSpecializedCooperativeEEENS5_IJNSA_ILi384EEENSA_ILi224EEENSA_ILi32EEEEEENS_6half_tENS5_IJlSB_lEEESJ_SK_NS4_8TiledMMAINS4_8MMA_AtomIJNS4_4SM904GMMA25MMA_64x32x16_F32F16F16_SSILNSO_5MajorE0ELSQ_0ELNSO_7ScaleInE1ELSR_1EEEEEENS4_6LayoutINS5_IJNSA_ILi2EEESB_SB_EEENS5_IJSB_NSA_ILi0EEESX_EEEEENS5_IJNS4_10UnderscoreES10_S10_EEEEENS4_13SM90_TMA_LOADENS4_14ComposedLayoutINS4_7SwizzleILi2ELi4ELi3EEENS4_18smem_ptr_flag_bitsILi16EEENSU_INS5_IJNSA_ILi8EEESH_EEENS5_IJSH_SB_EEEEEEEvNS4_8identityES13_S1D_vS1E_EENS_8epilogue10collective6detail29Sm90TmaWarpSpecializedAdapterINS1H_15DefaultEpilogueISJ_SK_SK_NS1G_6thread17LinearCombinationISJ_Li1EffLNS1L_9ScaleType4KindE0ELNS_15FloatRoundStyleE2ESJ_EENS1_15EpilogueDefaultEEEEEvvEEEEvNT_6ParamsE)
        /*0020*/ 	.word	0x00000518
.L_19:


//--------------------- .nv.compat                --------------------------
	.section	.nv.compat,"",@"SHT_CUDA_COMPAT_INFO"
	.align	4
        /*0000*/ 	.byte	0x02, 0x09, 0x01, 0x00, 0x02, 0x02, 0x04, 0x00, 0x02, 0x05, 0x05, 0x00, 0x03, 0x07, 0x01, 0x01
        /*0010*/ 	.byte	0x02, 0x03, 0x01, 0x00, 0x02, 0x06, 0x01, 0x00, 0x04, 0x0b, 0x08, 0x00, 0x00, 0x00, 0x00, 0x00
        /*0020*/ 	.byte	0x00, 0x00, 0x00, 0x00


//--------------------- .nv.info._ZN7cutlass13device_kernelINS_4gemm6kernel13GemmUniversalIN4cute5tupleIJiiiiEEENS1_10collective13CollectiveMmaINS1_34MainloopSm90TmaGmmaWarpSpecializedILi5ENS5_IJNS4_1CILi1EEESB_SB_EEENS1_35KernelTmaWarpSpecializedCooperativeEEENS5_IJNSA_ILi384EEENSA_ILi224EEENSA_ILi32EEEEEENS_6half_tENS5_IJlSB_lEEESJ_SK_NS4_8TiledMMAINS4_8MMA_AtomIJNS4_4SM904GMMA25MMA_64x32x16_F32F16F16_SSILNSO_5MajorE0ELSQ_0ELNSO_7ScaleInE1ELSR_1EEEEEENS4_6LayoutINS5_IJNSA_ILi2EEESB_SB_EEENS5_IJSB_NSA_ILi0EEESX_EEEEENS5_IJNS4_10UnderscoreES10_S10_EEEEENS4_13SM90_TMA_LOADENS4_14ComposedLayoutINS4_7SwizzleILi2ELi4ELi3EEENS4_18smem_ptr_flag_bitsILi16EEENSU_INS5_IJNSA_ILi8EEESH_EEENS5_IJSH_SB_EEEEEEEvNS4_8identityES13_S1D_vS1E_EENS_8epilogue10collective6detail29Sm90TmaWarpSpecializedAdapterINS1H_15DefaultEpilogueISJ_SK_SK_NS1G_6thread17LinearCombinationISJ_Li1EffLNS1L_9ScaleType4KindE0ELNS_15FloatRoundStyleE2ESJ_EENS1_15EpilogueDefaultEEEEEvvEEEEvNT_6ParamsE --------------------------
	.section	.nv.info._ZN7cutlass13device_kernelINS_4gemm6kernel13GemmUniversalIN4cute5tupleIJiiiiEEENS1_10collective13CollectiveMmaINS1_34MainloopSm90TmaGmmaWarpSpecializedILi5ENS5_IJNS4_1CILi1EEESB_SB_EEENS1_35KernelTmaWarpSpecializedCooperativeEEENS5_IJNSA_ILi384EEENSA_ILi224EEENSA_ILi32EEEEEENS_6half_tENS5_IJlSB_lEEESJ_SK_NS4_8TiledMMAINS4_8MMA_AtomIJNS4_4SM904GMMA25MMA_64x32x16_F32F16F16_SSILNSO_5MajorE0ELSQ_0ELNSO_7ScaleInE1ELSR_1EEEEEENS4_6LayoutINS5_IJNSA_ILi2EEESB_SB_EEENS5_IJSB_NSA_ILi0EEESX_EEEEENS5_IJNS4_10UnderscoreES10_S10_EEEEENS4_13SM90_TMA_LOADENS4_14ComposedLayoutINS4_7SwizzleILi2ELi4ELi3EEENS4_18smem_ptr_flag_bitsILi16EEENSU_INS5_IJNSA_ILi8EEESH_EEENS5_IJSH_SB_EEEEEEEvNS4_8identityES13_S1D_vS1E_EENS_8epilogue10collective6detail29Sm90TmaWarpSpecializedAdapterINS1H_15DefaultEpilogueISJ_SK_SK_NS1G_6thread17LinearCombinationISJ_Li1EffLNS1L_9ScaleType4KindE0ELNS_15FloatRoundStyleE2ESJ_EENS1_15EpilogueDefaultEEEEEvvEEEEvNT_6ParamsE,"",@"SHT_CUDA_INFO"
	.sectionflags	@""
	.align	4


	//----- nvinfo : EIATTR_CUDA_API_VERSION
	.align		4
        /*0000*/ 	.byte	0x04, 0x37
        /*0002*/ 	.short	(.L_21 - .L_20)
.L_20:
        /*0004*/ 	.word	0x00000082


	//----- nvinfo : EIATTR_KPARAM_INFO
	.align		4
.L_21:
        /*0008*/ 	.byte	0x04, 0x17
        /*000a*/ 	.short	(.L_23 - .L_22)
.L_22:
        /*000c*/ 	.word	0x00000000
        /*0010*/ 	.short	0x0000
        /*0012*/ 	.short	0x0070
        /*0014*/ 	.byte	0x00, 0xf0, 0x01, 0x10


	//----- nvinfo : EIATTR_SPARSE_MMA_MASK
	.align		4
.L_23:
        /*0018*/ 	.byte	0x03, 0x50
        /*001a*/ 	.short	0x0000


	//----- nvinfo : EIATTR_MAXREG_COUNT
	.align		4
        /*001c*/ 	.byte	0x03, 0x1b
        /*001e*/ 	.short	0x00a8


	//----- nvinfo : EIATTR_NUM_BARRIERS
	.align		4
        /*0020*/ 	.byte	0x02, 0x4c
        /*0022*/ 	.byte	0x01
	.zero		1


	//----- nvinfo : EIATTR_EXTERNS
	.align		4
        /*0024*/ 	.byte	0x04, 0x0f
        /*0026*/ 	.short	(.L_25 - .L_24)


	//   ....[0]....
	.align		4
.L_24:
        /*0028*/ 	.word	index@(__assertfail)


	//----- nvinfo : EIATTR_ANNOTATIONS
	.align		4
.L_25:
        /*002c*/ 	.byte	0x04, 0x55
        /*002e*/ 	.short	(.L_27 - .L_26)


	//   ....[0]....
.L_26:
        /*0030*/ 	.word	0x00000001
        /*0034*/ 	.byte	0xc0, 0x06, 0x00, 0x00, 0x01, 0x00, 0x00, 0x00, 0xe0, 0x06, 0x00, 0x00, 0x01, 0x00, 0x00, 0x00
        /* <DEDUP_REMOVED lines=668> */
        /*2a04*/ 	.byte	0x70, 0xfd, 0x01, 0x00


	//----- nvinfo : EIATTR_MERCURY_ISA_VERSION
	.align		4
.L_27:
        /*2a08*/ 	.byte	0x03, 0x5f
        /*2a0a*/ 	.short	0x0101


	//----- nvinfo : EIATTR_INT_WARP_WIDE_INSTR_OFFSETS
	.align		4
        /*2a0c*/ 	.byte	0x04, 0x31
        /*2a0e*/ 	.short	(.L_29 - .L_28)


	//   ....[0]....
.L_28:
        /*2a10*/ 	.word	0x00000520


	//   ....[1]....
        /*2a14*/ 	.word	0x00000530


	//   ....[2]....
        /*2a18*/ 	.word	0x000005c0


	//----- nvinfo : EIATTR_COOP_GROUP_MASK_REGIDS
	.align		4
.L_29:
        /*2a1c*/ 	.byte	0x04, 0x29
        /*2a1e*/ 	.short	(.L_31 - .L_30)


	//   ....[0]....
.L_30:
        /*2a20*/ 	.word	0xffffffff


	//   ....[1]....
        /*2a24*/ 	.word	0xffffffff


	//   ....[2]....
        /*2a28*/ 	.word	0xffffffff


	//   ....[3]....
        /*2a2c*/ 	.word	0xffffffff


	//   ....[4]....
        /*2a30*/ 	.word	0xffffffff


	//----- nvinfo : EIATTR_COOP_GROUP_INSTR_OFFSETS
	.align		4
.L_31:
        /*2a34*/ 	.byte	0x04, 0x28
        /*2a36*/ 	.short	(.L_33 - .L_32)


	//   ....[0]....
.L_32:
        /*2a38*/ 	.word	0x00000070


	//   ....[1]....
        /*2a3c*/ 	.word	0x00000080


	//   ....[2]....
        /*2a40*/ 	.word	0x000001a0


	//   ....[3]....
        /*2a44*/ 	.word	0x000003d0


	//   ....[4]....
        /*2a48*/ 	.word	0x00001190


	//----- nvinfo : EIATTR_REG_RECONFIG
	.align		4
.L_33:
        /*2a4c*/ 	.byte	0x01, 0x54
	.zero		2


	//----- nvinfo : EIATTR_SYSCALL_OFFSETS
	.align		4
        /*2a50*/ 	.byte	0x04, 0x46
        /*2a52*/ 	.short	(.L_35 - .L_34)


	//   ....[0]....
.L_34:
        /*2a54*/ 	.word	0x00001340


	//----- nvinfo : EIATTR_MBARRIER_INSTR_OFFSETS
	.align		4
.L_35:
        /*2a58*/ 	.byte	0x04, 0x39
        /*2a5a*/ 	.short	(.L_37 - .L_36)


	//   ....[0]....
.L_36:
        /*2a5c*/ 	.word	0x00000320
        /*2a60*/ 	.word	0x000000ff
        /*2a64*/ 	.word	0x00000000
        /*2a68*/ 	.short	0x0100
        /*2a6a*/ 	.byte	0x08
	.zero		1


	//   ....[1]....
        /*2a6c*/ 	.word	0x00000330
        /*2a70*/ 	.word	0x000000ff
        /*2a74*/ 	.word	0x00000028
        /*2a78*/ 	.short	0x0100
        /*2a7a*/ 	.byte	0x08
	.zero		1


	//   ....[2]....
        /*2a7c*/ 	.word	0x00000340
        /*2a80*/ 	.word	0x000000ff
        /*2a84*/ 	.word	0x00000008
        /*2a88*/ 	.short	0x0100
        /*2a8a*/ 	.byte	0x08
	.zero		1


	//   ....[3]....
        /*2a8c*/ 	.word	0x00000350
        /*2a90*/ 	.word	0x000000ff
        /*2a94*/ 	.word	0x00000030
        /*2a98*/ 	.short	0x0100
        /*2a9a*/ 	.byte	0x08
	.zero		1


	//   ....[4]....
        /*2a9c*/ 	.word	0x00000360
        /*2aa0*/ 	.word	0x000000ff
        /*2aa4*/ 	.word	0x00000010
        /*2aa8*/ 	.short	0x0100
        /*2aaa*/ 	.byte	0x08
	.zero		1


	//   ....[5]....
        /*2aac*/ 	.word	0x00000370
        /*2ab0*/ 	.word	0x000000ff
        /*2ab4*/ 	.word	0x00000038
        /*2ab8*/ 	.short	0x0100
        /*2aba*/ 	.byte	0x08
	.zero		1


	//   ....[6]....
        /*2abc*/ 	.word	0x00000380
        /*2ac0*/ 	.word	0x000000ff
        /*2ac4*/ 	.word	0x00000018
        /*2ac8*/ 	.short	0x0100
        /*2aca*/ 	.byte	0x08
	.zero		1


	//   ....[7]....
        /*2acc*/ 	.word	0x00000390
        /*2ad0*/ 	.word	0x000000ff
        /*2ad4*/ 	.word	0x00000040
        /*2ad8*/ 	.short	0x0100
        /*2ada*/ 	.byte	0x08
	.zero		1


	//   ....[8]....
        /*2adc*/ 	.word	0x000003a0
        /*2ae0*/ 	.word	0x000000ff
        /*2ae4*/ 	.word	0x00000020
        /*2ae8*/ 	.short	0x0100
        /*2aea*/ 	.byte	0x08
	.zero		1


	//   ....[9]....
        /*2aec*/ 	.word	0x000003b0
        /*2af0*/ 	.word	0x000000ff
        /*2af4*/ 	.word	0x00000048
        /*2af8*/ 	.short	0x0100
        /*2afa*/ 	.byte	0x08
	.zero		1


	//   ....[10]....
        /*2afc*/ 	.word	0x00000640
        /*2b00*/ 	.word	0x000000ff
        /*2b04*/ 	.word	0x00000060
        /*2b08*/ 	.short	0x0100
        /*2b0a*/ 	.byte	0x10
	.zero		1


	//   ....[11]....
        /*2b0c*/ 	.word	0x000006d0
        /*2b10*/ 	.word	0x000000ff
        /*2b14*/ 	.word	0x00000068
        /*2b18*/ 	.short	0x0100
        /*2b1a*/ 	.byte	0x10
	.zero		1


	//   ....[12]....
        /*2b1c*/ 	.word	0x000013e0
        /*2b20*/ 	.word	0x00000003
        /*2b24*/ 	.word	0x00000000
        /*2b28*/ 	.short	0x010a
        /*2b2a*/ 	.byte	0x3f
	.zero		1


	//   ....[13]....
        /*2b2c*/ 	.word	0x00001420
        /*2b30*/ 	.word	0x00000003
        /*2b34*/ 	.word	0x00000000
        /*2b38*/ 	.short	0x010a
        /*2b3a*/ 	.byte	0x3f
	.zero		1


	//   ....[14]....
        /*2b3c*/ 	.word	0x000043a0
        /*2b40*/ 	.word	0x000000ff
        /*2b44*/ 	.word	0x00000000
        /*2b48*/ 	.short	0x010a
        /*2b4a*/ 	.byte	0x04
	.zero		1


	//   ....[15]....
        /*2b4c*/ 	.word	0x000043e0
        /*2b50*/ 	.word	0x000000ff
        /*2b54*/ 	.word	0x00000000
        /*2b58*/ 	.short	0x010a
        /*2b5a*/ 	.byte	0x04
	.zero		1


	//   ....[16]....
        /*2b5c*/ 	.word	0x00007bb0
        /*2b60*/ 	.word	0x000000ff
        /*2b64*/ 	.word	0x00000000
        /*2b68*/ 	.short	0x0101
        /*2b6a*/ 	.byte	0x04
	.zero		1


	//   ....[17]....
        /*2b6c*/ 	.word	0x00007d70
        /*2b70*/ 	.word	0x00000000
        /*2b74*/ 	.word	0x00000000
        /*2b78*/ 	.short	0x0101
        /*2b7a*/ 	.byte	0x3f
	.zero		1


	//   ....[18]....
        /*2b7c*/ 	.word	0x0001f910
        /*2b80*/ 	.word	0x0000000f
        /*2b84*/ 	.word	0x00000028
        /*2b88*/ 	.short	0x010a
        /*2b8a*/ 	.byte	0x3f
	.zero		1


	//   ....[19]....
        /*2b8c*/ 	.word	0x0001fc70
        /*2b90*/ 	.word	0x00000002
        /*2b94*/ 	.word	0x00000068
        /*2b98*/ 	.short	0x0101
        /*2b9a*/ 	.byte	0x3f
	.zero		1


	//   ....[20]....
        /*2b9c*/ 	.word	0x00020480
        /*2ba0*/ 	.word	0x00000004
        /*2ba4*/ 	.word	0x00000000
        /*2ba8*/ 	.short	0x010a
        /*2baa*/ 	.byte	0x3f
	.zero		1


	//   ....[21]....
        /*2bac*/ 	.word	0x00020510
        /*2bb0*/ 	.word	0x00000003
        /*2bb4*/ 	.word	0x00000000
        /*2bb8*/ 	.short	0x010a
        /*2bba*/ 	.byte	0x3f
	.zero		1


	//   ....[22]....
        /*2bbc*/ 	.word	0x000205a0
        /*2bc0*/ 	.word	0x00000003
        /*2bc4*/ 	.word	0x00000000
        /*2bc8*/ 	.short	0x010a
        /*2bca*/ 	.byte	0x3f
	.zero		1


	//   ....[23]....
        /*2bcc*/ 	.word	0x00020630
        /*2bd0*/ 	.word	0x00000003
        /*2bd4*/ 	.word	0x00000000
        /*2bd8*/ 	.short	0x010a
        /*2bda*/ 	.byte	0x3f
	.zero		1


	//   ....[24]....
        /*2bdc*/ 	.word	0x000206c0
        /*2be0*/ 	.word	0x00000003
        /*2be4*/ 	.word	0x00000000
        /*2be8*/ 	.short	0x010a
        /*2bea*/ 	.byte	0x3f
	.zero		1


	//   ....[25]....
        /*2bec*/ 	.word	0x00020720
        /*2bf0*/ 	.word	0x00000003
        /*2bf4*/ 	.word	0x00000000
        /*2bf8*/ 	.short	0x010a
        /*2bfa*/ 	.byte	0x3f
	.zero		1


	//   ....[26]....
        /*2bfc*/ 	.word	0x00020780
        /*2c00*/ 	.word	0x00000006
        /*2c04*/ 	.word	0x00000000
        /*2c08*/ 	.short	0x010a
        /*2c0a*/ 	.byte	0x3f
	.zero		1


	//   ....[27]....
        /*2c0c*/ 	.word	0x00020850
        /*2c10*/ 	.word	0x0000000f
        /*2c14*/ 	.word	0x00000028
        /*2c18*/ 	.short	0x010a
        /*2c1a*/ 	.byte	0x3f
	.zero		1


	//   ....[28]....
        /*2c1c*/ 	.word	0x00020920
        /*2c20*/ 	.word	0x00000004
        /*2c24*/ 	.word	0x00000000
        /*2c28*/ 	.short	0x010a
        /*2c2a*/ 	.byte	0x3f
	.zero		1


	//   ....[29]....
        /*2c2c*/ 	.word	0x00020970
        /*2c30*/ 	.word	0x00000003
        /*2c34*/ 	.word	0x00000000
        /*2c38*/ 	.short	0x010a
        /*2c3a*/ 	.byte	0x3f
	.zero		1


	//   ....[30]....
        /*2c3c*/ 	.word	0x000209c0
        /*2c40*/ 	.word	0x00000003
        /*2c44*/ 	.word	0x00000000
        /*2c48*/ 	.short	0x010a
        /*2c4a*/ 	.byte	0x3f
	.zero		1


	//   ....[31]....
        /*2c4c*/ 	.word	0x00020a10
        /*2c50*/ 	.word	0x00000003
        /*2c54*/ 	.word	0x00000000
        /*2c58*/ 	.short	0x010a
        /*2c5a*/ 	.byte	0x3f
	.zero		1


	//----- nvinfo : EIATTR_NUM_MBARRIERS
	.align		4
.L_37:
        /*2c5c*/ 	.byte	0x03, 0x38
        /*2c5e*/ 	.short	0x000c


	//----- nvinfo : EIATTR_EXIT_INSTR_OFFSETS
	.align		4
        /*2c60*/ 	.byte	0x04, 0x1c
        /*2c62*/ 	.short	(.L_39 - .L_38)


	//   ....[0]....
.L_38:
        /*2c64*/ 	.word	0x00000740


	//   ....[1]....
        /*2c68*/ 	.word	0x000010b0


	//   ....[2]....
        /*2c6c*/ 	.word	0x0001ee90


	//   ....[3]....
        /*2c70*/ 	.word	0x0001f5a0


	//   ....[4]....
        /*2c74*/ 	.word	0x00020710


	//----- nvinfo : EIATTR_MAX_THREADS
	.align		4
.L_39:
        /*2c78*/ 	.byte	0x04, 0x05
        /*2c7a*/ 	.short	(.L_41 - .L_40)
.L_40:
        /*2c7c*/ 	.word	0x00000180
        /*2c80*/ 	.word	0x00000001
        /*2c84*/ 	.word	0x00000001


	//----- nvinfo : EIATTR_CRS_STACK_SIZE
	.align		4
.L_41:
        /*2c88*/ 	.byte	0x04, 0x1e
        /*2c8a*/ 	.short	(.L_43 - .L_42)
.L_42:
        /*2c8c*/ 	.word	0x00000000


	//----- nvinfo : EIATTR_CBANK_PARAM_SIZE
	.align		4
.L_43:
        /*2c90*/ 	.byte	0x03, 0x19
        /*2c92*/ 	.short	0x0470


	//----- nvinfo : EIATTR_PARAM_CBANK
	.align		4
        /*2c94*/ 	.byte	0x04, 0x0a
        /*2c96*/ 	.short	(.L_45 - .L_44)
	.align		4
.L_44:
        /*2c98*/ 	.word	index@(.nv.constant0._ZN7cutlass13device_kernelINS_4gemm6kernel13GemmUniversalIN4cute5tupleIJiiiiEEENS1_10collective13CollectiveMmaINS1_34MainloopSm90TmaGmmaWarpSpecializedILi5ENS5_IJNS4_1CILi1EEESB_SB_EEENS1_35KernelTmaWarpSpecializedCooperativeEEENS5_IJNSA_ILi384EEENSA_ILi224EEENSA_ILi32EEEEEENS_6half_tENS5_IJlSB_lEEESJ_SK_NS4_8TiledMMAINS4_8MMA_AtomIJNS4_4SM904GMMA25MMA_64x32x16_F32F16F16_SSILNSO_5MajorE0ELSQ_0ELNSO_7ScaleInE1ELSR_1EEEEEENS4_6LayoutINS5_IJNSA_ILi2EEESB_SB_EEENS5_IJSB_NSA_ILi0EEESX_EEEEENS5_IJNS4_10UnderscoreES10_S10_EEEEENS4_13SM90_TMA_LOADENS4_14ComposedLayoutINS4_7SwizzleILi2ELi4ELi3EEENS4_18smem_ptr_flag_bitsILi16EEENSU_INS5_IJNSA_ILi8EEESH_EEENS5_IJSH_SB_EEEEEEEvNS4_8identityES13_S1D_vS1E_EENS_8epilogue10collective6detail29Sm90TmaWarpSpecializedAdapterINS1H_15DefaultEpilogueISJ_SK_SK_NS1G_6thread17LinearCombinationISJ_Li1EffLNS1L_9ScaleType4KindE0ELNS_15FloatRoundStyleE2ESJ_EENS1_15EpilogueDefaultEEEEEvvEEEEvNT_6ParamsE)
        /*2c9c*/ 	.short	0x0210
        /*2c9e*/ 	.short	0x0470


	//----- nvinfo : EIATTR_SW_WAR
	.align		4
.L_45:
        /*2ca0*/ 	.byte	0x04, 0x36
        /*2ca2*/ 	.short	(.L_47 - .L_46)
.L_46:
        /*2ca4*/ 	.word	0x00000008
.L_47:


//--------------------- .nv.callgraph             --------------------------
	.section	.nv.callgraph,"",@"SHT_CUDA_CALLGRAPH"
	.align	4
	.sectionentsize	8
	.align		4
        /*0000*/ 	.word	0x00000000
	.align		4
        /*0004*/ 	.word	0xffffffff
	.align		4
        /*0008*/ 	.word	index@(_ZN7cutlass13device_kernelINS_4gemm6kernel13GemmUniversalIN4cute5tupleIJiiiiEEENS1_10collective13CollectiveMmaINS1_34MainloopSm90TmaGmmaWarpSpecializedILi5ENS5_IJNS4_1CILi1EEESB_SB_EEENS1_35KernelTmaWarpSpecializedCooperativeEEENS5_IJNSA_ILi384EEENSA_ILi224EEENSA_ILi32EEEEEENS_6half_tENS5_IJlSB_lEEESJ_SK_NS4_8TiledMMAINS4_8MMA_AtomIJNS4_4SM904GMMA25MMA_64x32x16_F32F16F16_SSILNSO_5MajorE0ELSQ_0ELNSO_7ScaleInE1ELSR_1EEEEEENS4_6LayoutINS5_IJNSA_ILi2EEESB_SB_EEENS5_IJSB_NSA_ILi0EEESX_EEEEENS5_IJNS4_10UnderscoreES10_S10_EEEEENS4_13SM90_TMA_LOADENS4_14ComposedLayoutINS4_7SwizzleILi2ELi4ELi3EEENS4_18smem_ptr_flag_bitsILi16EEENSU_INS5_IJNSA_ILi8EEESH_EEENS5_IJSH_SB_EEEEEEEvNS4_8identityES13_S1D_vS1E_EENS_8epilogue10collective6detail29Sm90TmaWarpSpecializedAdapterINS1H_15DefaultEpilogueISJ_SK_SK_NS1G_6thread17LinearCombinationISJ_Li1EffLNS1L_9ScaleType4KindE0ELNS_15FloatRoundStyleE2ESJ_EENS1_15EpilogueDefaultEEEEEvvEEEEvNT_6ParamsE)
	.align		4
        /*000c*/ 	.word	index@(__assertfail)
	.align		4
        /*0010*/ 	.word	0x00000000
	.align		4
        /*0014*/ 	.word	0xfffffffe
	.align		4
        /*0018*/ 	.word	0x00000000
	.align		4
        /*001c*/ 	.word	0xfffffffd
	.align		4
        /*0020*/ 	.word	0x00000000
	.align		4
        /*0024*/ 	.word	0xfffffffc


//--------------------- .nv.constant4             --------------------------
	.section	.nv.constant4,"a",@progbits
	.align	8
	.align		8
.nv.constant4:
        /*0000*/ 	.dword	__assertfail
	.align		8
        /*0008*/ 	.dword	__unnamed_1
	.align		8
        /*0010*/ 	.dword	_ZN40_INTERNAL_164c865a_4_k_cu_d906a152_174064cuda3std3__45__cpo5beginE
	.align		8
        /*0018*/ 	.dword	_ZN40_INTERNAL_164c865a_4_k_cu_d906a152_174064cuda3std3__45__cpo3endE
	.align		8
        /*0020*/ 	.dword	_ZN40_INTERNAL_164c865a_4_k_cu_d906a152_174064cuda3std3__45__cpo6cbeginE
	.align		8
        /*0028*/ 	.dword	_ZN40_INTERNAL_164c865a_4_k_cu_d906a152_174064cuda3std3__45__cpo4cendE
	.align		8
        /*0030*/ 	.dword	_ZN40_INTERNAL_164c865a_4_k_cu_d906a152_174064cuda3std3__442_GLOBAL__N__164c865a_4_k_cu_d906a152_174066ignoreE
	.align		8
        /*0038*/ 	.dword	_ZN40_INTERNAL_164c865a_4_k_cu_d906a152_174064cuda3std3__419piecewise_constructE
	.align		8
        /*0040*/ 	.dword	_ZN40_INTERNAL_164c865a_4_k_cu_d906a152_174064cuda3std3__48in_placeE
	.align		8
        /*0048*/ 	.dword	_ZN40_INTERNAL_164c865a_4_k_cu_d906a152_174064cuda3std6ranges3__45__cpo4swapE
	.align		8
        /*0050*/ 	.dword	_ZN40_INTERNAL_164c865a_4_k_cu_d906a152_174064cuda3std6ranges3__45__cpo9iter_moveE
	.align		8
        /*0058*/ 	.dword	_ZN40_INTERNAL_164c865a_4_k_cu_d906a152_174064cute7productE
	.align		8
        /*0060*/ 	.dword	_ZN40_INTERNAL_164c865a_4_k_cu_d906a152_174064cute1_E
	.align		8
        /*0068*/ 	.dword	$str$22
	.align		8
        /*0070*/ 	.dword	$str$23


//--------------------- .text._ZN7cutlass13device_kernelINS_4gemm6kernel13GemmUniversalIN4cute5tupleIJiiiiEEENS1_10collective13CollectiveMmaINS1_34MainloopSm90TmaGmmaWarpSpecializedILi5ENS5_IJNS4_1CILi1EEESB_SB_EEENS1_35KernelTmaWarpSpecializedCooperativeEEENS5_IJNSA_ILi384EEENSA_ILi224EEENSA_ILi32EEEEEENS_6half_tENS5_IJlSB_lEEESJ_SK_NS4_8TiledMMAINS4_8MMA_AtomIJNS4_4SM904GMMA25MMA_64x32x16_F32F16F16_SSILNSO_5MajorE0ELSQ_0ELNSO_7ScaleInE1ELSR_1EEEEEENS4_6LayoutINS5_IJNSA_ILi2EEESB_SB_EEENS5_IJSB_NSA_ILi0EEESX_EEEEENS5_IJNS4_10UnderscoreES10_S10_EEEEENS4_13SM90_TMA_LOADENS4_14ComposedLayoutINS4_7SwizzleILi2ELi4ELi3EEENS4_18smem_ptr_flag_bitsILi16EEENSU_INS5_IJNSA_ILi8EEESH_EEENS5_IJSH_SB_EEEEEEEvNS4_8identityES13_S1D_vS1E_EENS_8epilogue10collective6detail29Sm90TmaWarpSpecializedAdapterINS1H_15DefaultEpilogueISJ_SK_SK_NS1G_6thread17LinearCombinationISJ_Li1EffLNS1L_9ScaleType4KindE0ELNS_15FloatRoundStyleE2ESJ_EENS1_15EpilogueDefaultEEEEEvvEEEEvNT_6ParamsE --------------------------
	.section	.text._ZN7cutlass13device_kernelINS_4gemm6kernel13GemmUniversalIN4cute5tupleIJiiiiEEENS1_10collective13CollectiveMmaINS1_34MainloopSm90TmaGmmaWarpSpecializedILi5ENS5_IJNS4_1CILi1EEESB_SB_EEENS1_35KernelTmaWarpSpecializedCooperativeEEENS5_IJNSA_ILi384EEENSA_ILi224EEENSA_ILi32EEEEEENS_6half_tENS5_IJlSB_lEEESJ_SK_NS4_8TiledMMAINS4_8MMA_AtomIJNS4_4SM904GMMA25MMA_64x32x16_F32F16F16_SSILNSO_5MajorE0ELSQ_0ELNSO_7ScaleInE1ELSR_1EEEEEENS4_6LayoutINS5_IJNSA_ILi2EEESB_SB_EEENS5_IJSB_NSA_ILi0EEESX_EEEEENS5_IJNS4_10UnderscoreES10_S10_EEEEENS4_13SM90_TMA_LOADENS4_14ComposedLayoutINS4_7SwizzleILi2ELi4ELi3EEENS4_18smem_ptr_flag_bitsILi16EEENSU_INS5_IJNSA_ILi8EEESH_EEENS5_IJSH_SB_EEEEEEEvNS4_8identityES13_S1D_vS1E_EENS_8epilogue10collective6detail29Sm90TmaWarpSpecializedAdapterINS1H_15DefaultEpilogueISJ_SK_SK_NS1G_6thread17LinearCombinationISJ_Li1EffLNS1L_9ScaleType4KindE0ELNS_15FloatRoundStyleE2ESJ_EENS1_15EpilogueDefaultEEEEEvvEEEEvNT_6ParamsE,"ax",@progbits
	.align	128
.text._ZN7cutlass13device_kernelINS_4gemm6kernel13GemmUniversalIN4cute5tupleIJiiiiEEENS1_10collective13CollectiveMmaINS1_34MainloopSm90TmaGmmaWarpSpecializedILi5ENS5_IJNS4_1CILi1EEESB_SB_EEENS1_35KernelTmaWarpSpecializedCooperativeEEENS5_IJNSA_ILi384EEENSA_ILi224EEENSA_ILi32EEEEEENS_6half_tENS5_IJlSB_lEEESJ_SK_NS4_8TiledMMAINS4_8MMA_AtomIJNS4_4SM904GMMA25MMA_64x32x16_F32F16F16_SSILNSO_5MajorE0ELSQ_0ELNSO_7ScaleInE1ELSR_1EEEEEENS4_6LayoutINS5_IJNSA_ILi2EEESB_SB_EEENS5_IJSB_NSA_ILi0EEESX_EEEEENS5_IJNS4_10UnderscoreES10_S10_EEEEENS4_13SM90_TMA_LOADENS4_14ComposedLayoutINS4_7SwizzleILi2ELi4ELi3EEENS4_18smem_ptr_flag_bitsILi16EEENSU_INS5_IJNSA_ILi8EEESH_EEENS5_IJSH_SB_EEEEEEEvNS4_8identityES13_S1D_vS1E_EENS_8epilogue10collective6detail29Sm90TmaWarpSpecializedAdapterINS1H_15DefaultEpilogueISJ_SK_SK_NS1G_6thread17LinearCombinationISJ_Li1EffLNS1L_9ScaleType4KindE0ELNS_15FloatRoundStyleE2ESJ_EENS1_15EpilogueDefaultEEEEEvvEEEEvNT_6ParamsE:
        .type           _ZN7cutlass13device_kernelINS_4gemm6kernel13GemmUniversalIN4cute5tupleIJiiiiEEENS1_10collective13CollectiveMmaINS1_34MainloopSm90TmaGmmaWarpSpecializedILi5ENS5_IJNS4_1CILi1EEESB_SB_EEENS1_35KernelTmaWarpSpecializedCooperativeEEENS5_IJNSA_ILi384EEENSA_ILi224EEENSA_ILi32EEEEEENS_6half_tENS5_IJlSB_lEEESJ_SK_NS4_8TiledMMAINS4_8MMA_AtomIJNS4_4SM904GMMA25MMA_64x32x16_F32F16F16_SSILNSO_5MajorE0ELSQ_0ELNSO_7ScaleInE1ELSR_1EEEEEENS4_6LayoutINS5_IJNSA_ILi2EEESB_SB_EEENS5_IJSB_NSA_ILi0EEESX_EEEEENS5_IJNS4_10UnderscoreES10_S10_EEEEENS4_13SM90_TMA_LOADENS4_14ComposedLayoutINS4_7SwizzleILi2ELi4ELi3EEENS4_18smem_ptr_flag_bitsILi16EEENSU_INS5_IJNSA_ILi8EEESH_EEENS5_IJSH_SB_EEEEEEEvNS4_8identityES13_S1D_vS1E_EENS_8epilogue10collective6detail29Sm90TmaWarpSpecializedAdapterINS1H_15DefaultEpilogueISJ_SK_SK_NS1G_6thread17LinearCombinationISJ_Li1EffLNS1L_9ScaleType4KindE0ELNS_15FloatRoundStyleE2ESJ_EENS1_15EpilogueDefaultEEEEEvvEEEEvNT_6ParamsE,@function
        .size           _ZN7cutlass13device_kernelINS_4gemm6kernel13GemmUniversalIN4cute5tupleIJiiiiEEENS1_10collective13CollectiveMmaINS1_34MainloopSm90TmaGmmaWarpSpecializedILi5ENS5_IJNS4_1CILi1EEESB_SB_EEENS1_35KernelTmaWarpSpecializedCooperativeEEENS5_IJNSA_ILi384EEENSA_ILi224EEENSA_ILi32EEEEEENS_6half_tENS5_IJlSB_lEEESJ_SK_NS4_8TiledMMAINS4_8MMA_AtomIJNS4_4SM904GMMA25MMA_64x32x16_F32F16F16_SSILNSO_5MajorE0ELSQ_0ELNSO_7ScaleInE1ELSR_1EEEEEENS4_6LayoutINS5_IJNSA_ILi2EEESB_SB_EEENS5_IJSB_NSA_ILi0EEESX_EEEEENS5_IJNS4_10UnderscoreES10_S10_EEEEENS4_13SM90_TMA_LOADENS4_14ComposedLayoutINS4_7SwizzleILi2ELi4ELi3EEENS4_18smem_ptr_flag_bitsILi16EEENSU_INS5_IJNSA_ILi8EEESH_EEENS5_IJSH_SB_EEEEEEEvNS4_8identityES13_S1D_vS1E_EENS_8epilogue10collective6detail29Sm90TmaWarpSpecializedAdapterINS1H_15DefaultEpilogueISJ_SK_SK_NS1G_6thread17LinearCombinationISJ_Li1EffLNS1L_9ScaleType4KindE0ELNS_15FloatRoundStyleE2ESJ_EENS1_15EpilogueDefaultEEEEEvvEEEEvNT_6ParamsE,(.L_x_736 - _ZN7cutlass13device_kernelINS_4gemm6kernel13GemmUniversalIN4cute5tupleIJiiiiEEENS1_10collective13CollectiveMmaINS1_34MainloopSm90TmaGmmaWarpSpecializedILi5ENS5_IJNS4_1CILi1EEESB_SB_EEENS1_35KernelTmaWarpSpecializedCooperativeEEENS5_IJNSA_ILi384EEENSA_ILi224EEENSA_ILi32EEEEEENS_6half_tENS5_IJlSB_lEEESJ_SK_NS4_8TiledMMAINS4_8MMA_AtomIJNS4_4SM904GMMA25MMA_64x32x16_F32F16F16_SSILNSO_5MajorE0ELSQ_0ELNSO_7ScaleInE1ELSR_1EEEEEENS4_6LayoutINS5_IJNSA_ILi2EEESB_SB_EEENS5_IJSB_NSA_ILi0EEESX_EEEEENS5_IJNS4_10UnderscoreES10_S10_EEEEENS4_13SM90_TMA_LOADENS4_14ComposedLayoutINS4_7SwizzleILi2ELi4ELi3EEENS4_18smem_ptr_flag_bitsILi16EEENSU_INS5_IJNSA_ILi8EEESH_EEENS5_IJSH_SB_EEEEEEEvNS4_8identityES13_S1D_vS1E_EENS_8epilogue10collective6detail29Sm90TmaWarpSpecializedAdapterINS1H_15DefaultEpilogueISJ_SK_SK_NS1G_6thread17LinearCombinationISJ_Li1EffLNS1L_9ScaleType4KindE0ELNS_15FloatRoundStyleE2ESJ_EENS1_15EpilogueDefaultEEEEEvvEEEEvNT_6ParamsE)
        .other          _ZN7cutlass13device_kernelINS_4gemm6kernel13GemmUniversalIN4cute5tupleIJiiiiEEENS1_10collective13CollectiveMmaINS1_34MainloopSm90TmaGmmaWarpSpecializedILi5ENS5_IJNS4_1CILi1EEESB_SB_EEENS1_35KernelTmaWarpSpecializedCooperativeEEENS5_IJNSA_ILi384EEENSA_ILi224EEENSA_ILi32EEEEEENS_6half_tENS5_IJlSB_lEEESJ_SK_NS4_8TiledMMAINS4_8MMA_AtomIJNS4_4SM904GMMA25MMA_64x32x16_F32F16F16_SSILNSO_5MajorE0ELSQ_0ELNSO_7ScaleInE1ELSR_1EEEEEENS4_6LayoutINS5_IJNSA_ILi2EEESB_SB_EEENS5_IJSB_NSA_ILi0EEESX_EEEEENS5_IJNS4_10UnderscoreES10_S10_EEEEENS4_13SM90_TMA_LOADENS4_14ComposedLayoutINS4_7SwizzleILi2ELi4ELi3EEENS4_18smem_ptr_flag_bitsILi16EEENSU_INS5_IJNSA_ILi8EEESH_EEENS5_IJSH_SB_EEEEEEEvNS4_8identityES13_S1D_vS1E_EENS_8epilogue10collective6detail29Sm90TmaWarpSpecializedAdapterINS1H_15DefaultEpilogueISJ_SK_SK_NS1G_6thread17LinearCombinationISJ_Li1EffLNS1L_9ScaleType4KindE0ELNS_15FloatRoundStyleE2ESJ_EENS1_15EpilogueDefaultEEEEEvvEEEEvNT_6ParamsE,@"STO_CUDA_ENTRY STV_DEFAULT"
_ZN7cutlass13device_kernelINS_4gemm6kernel13GemmUniversalIN4cute5tupleIJiiiiEEENS1_10collective13CollectiveMmaINS1_34MainloopSm90TmaGmmaWarpSpecializedILi5ENS5_IJNS4_1CILi1EEESB_SB_EEENS1_35KernelTmaWarpSpecializedCooperativeEEENS5_IJNSA_ILi384EEENSA_ILi224EEENSA_ILi32EEEEEENS_6half_tENS5_IJlSB_lEEESJ_SK_NS4_8TiledMMAINS4_8MMA_AtomIJNS4_4SM904GMMA25MMA_64x32x16_F32F16F16_SSILNSO_5MajorE0ELSQ_0ELNSO_7ScaleInE1ELSR_1EEEEEENS4_6LayoutINS5_IJNSA_ILi2EEESB_SB_EEENS5_IJSB_NSA_ILi0EEESX_EEEEENS5_IJNS4_10UnderscoreES10_S10_EEEEENS4_13SM90_TMA_LOADENS4_14ComposedLayoutINS4_7SwizzleILi2ELi4ELi3EEENS4_18smem_ptr_flag_bitsILi16EEENSU_INS5_IJNSA_ILi8EEESH_EEENS5_IJSH_SB_EEEEEEEvNS4_8identityES13_S1D_vS1E_EENS_8epilogue10collective6detail29Sm90TmaWarpSpecializedAdapterINS1H_15DefaultEpilogueISJ_SK_SK_NS1G_6thread17LinearCombinationISJ_Li1EffLNS1L_9ScaleType4KindE0ELNS_15FloatRoundStyleE2ESJ_EENS1_15EpilogueDefaultEEEEEvvEEEEvNT_6ParamsE:
[----:B------:R-:W0:Y:S02]  /*0000*/  LDC R1, c[0x0][0x28] ;  /* 0x00000a00ff017b82 */ /* 0x000e240000000800 */
[----:B0-----:R-:W-:Y:S01]  /*0010*/  VIADD R1, R1, 0xfffffae8 ;  /* 0xfffffae801017836 */ /* 0x001fe20000000000 */
[----:B------:R-:W0:Y:S01]  /*0020*/  S2R R2, SR_TID.X ;  /* 0x0000000000027919 */ /* 0x000e220000002100 */
[----:B------:R-:W-:Y:S01]  /*0030*/  ELECT P0, URZ, PT ;  /* 0x00000000003f782f */ /* 0x000fe20003800000 */
[----:B------:R-:W-:Y:S01]  /*0040*/  BSSY B0, `(.L_x_0) ;  /* 0x0000015000007945 */ /* 0x000fe20003800000 */
[--C-:B0-----:R-:W-:Y:S02]  /*0050*/  SHF.R.U32.HI R0, RZ, 0x5, R2.reuse ;  /* 0x00000005ff007819 */ /* 0x101fe40000011602 */
[----:B------:R-:W-:-:S03]  /*0060*/  SHF.R.U32.HI R2, RZ, 0x7, R2 ;  /* 0x00000007ff027819 */ /* 0x000fc60000011602 */
[----:B------:R-:W0:Y:S04]  /*0070*/  SHFL.IDX PT, R3, R0, RZ, 0x1f ;  /* 0x00001fff00037589 */ /* 0x000e2800000e0000 */
[----:B------:R-:W1:Y:S01]  /*0080*/  SHFL.IDX PT, R2, R2, RZ, 0x1f ;  /* 0x00001fff02027589 */ /* 0x000e6200000e0000 */
[----:B0-----:R-:W-:Y:S02]  /*0090*/  R2UR UR10, R3 ;  /* 0x00000000030a72ca */ /* 0x001fe400000e0000 */
[----:B-1----:R-:W-:-:S11]  /*00a0*/  R2UR UR5, R2 ;  /* 0x00000000020572ca */ /* 0x002fd600000e0000 */
[----:B------:R-:W-:Y:S02]  /*00b0*/  USHF.R.S32.HI UR4, URZ, 0x1f, UR10 ;  /* 0x0000001f3f047899 */ /* 0x000fe4000801140a */
[----:B------:R-:W-:Y:S02]  /*00c0*/  ISETP.NE.OR P0, PT, RZ, UR10, !P0 ;  /* 0x0000000aff007c0c */ /* 0x000fe4000c705670 */
[----:B------:R-:W-:-:S04]  /*00d0*/  ULEA.HI UR4, UR4, UR10, URZ, 0x2 ;  /* 0x0000000a04047291 */ /* 0x000fc8000f8f103f */
[----:B------:R-:W-:-:S04]  /*00e0*/  ULOP3.LUT UR4, UR4, 0xfffffffc, URZ, 0xc0, !UPT ;  /* 0xfffffffc04047892 */ /* 0x000fc8000f8ec03f */
[----:B------:R-:W-:-:S03]  /*00f0*/  UIADD3 UR10, UR10, -UR4, URZ ;  /* 0x800000040a0a7290 */ /* 0x000fc6000fffe03f */
[----:B------:R-:W-:Y:S09]  /*0100*/  @P0 BRA `(.L_x_1) ;  /* 0x0000000000200947 */ /* 0x000ff20003800000 */
[----:B------:R-:W-:Y:S02]  /*0110*/  ULDC.64 UR6, c[0x0][0x198] ;  /* 0x0000660000067ab9 */ /* 0x000fe40000000a00 */
[----:B------:R-:W-:Y:S02]  /*0120*/  UIADD3 UR8, UP0, UR6, 0xf0, URZ ;  /* 0x000000f006087890 */ /* 0x000fe4000ff1e03f */
[----:B------:R-:W-:Y:S02]  /*0130*/  UIADD3 UR6, UP1, UR6, 0x1f0, URZ ;  /* 0x000001f006067890 */ /* 0x000fe4000ff3e03f */
[----:B------:R-:W-:Y:S02]  /*0140*/  UIADD3.X UR9, URZ, UR7, URZ, UP0, !UPT ;  /* 0x000000073f097290 */ /* 0x000fe400087fe43f */
[----:B------:R-:W-:-:S07]  /*0150*/  UIADD3.X UR7, URZ, UR7, URZ, UP1, !UPT ;  /* 0x000000073f077290 */ /* 0x000fce0008ffe43f */
[----:B------:R0:W-:Y:S02]  /*0160*/  UTMACCTL.PF [UR8] ;  /* 0x00000000080079b9 */ /* 0x0001e40008040000 */
[----:B------:R0:W-:Y:S02]  /*0170*/  UTMACCTL.PF [UR6] ;  /* 0x00000000060079b9 */ /* 0x0001e40008040000 */
[----:B0-----:R-:W-:Y:S01]  /*0180*/  NOP ;  /* 0x0000000000007918 */ /* 0x001fe20000000000 */
.L_x_1:
[----:B------:R-:W-:Y:S05]  /*0190*/  BSYNC B0 ;  /* 0x0000000000007941 */ /* 0x000fea0003800000 */
.L_x_0:
[----:B------:R-:W0:Y:S01]  /*01a0*/  SHFL.IDX PT, R2, R0, RZ, 0x1f ;  /* 0x00001fff00027589 */ /* 0x000e2200000e0000 */
[----:B------:R-:W-:Y:S01]  /*01b0*/  UISETP.NE.AND UP0, UPT, UR10, 0x3, UPT ;  /* 0x000000030a00788c */ /* 0x000fe2000bf05270 */
[----:B------:R-:W-:Y:S01]  /*01c0*/  ISETP.NE.AND P1, PT, RZ, UR5, PT ;  /* 0x00000005ff007c0c */ /* 0x000fe2000bf25270 */
[----:B------:R-:W-:Y:S02]  /*01d0*/  UIADD3 UR18, UR5, -0x1, URZ ;  /* 0xffffffff05127890 */ /* 0x000fe4000fffe03f */
[----:B------:R-:W-:Y:S02]  /*01e0*/  UISETP.EQ.OR UP0, UPT, UR10, URZ, !UP0 ;  /* 0x0000003f0a00728c */ /* 0x000fe4000c702670 */
[----:B------:R-:W-:Y:S02]  /*01f0*/  UISETP.GE.U32.AND UP1, UPT, UR18, 0x2, UPT ;  /* 0x000000021200788c */ /* 0x000fe4000bf26070 */
[----:B------:R-:W-:-:S04]  /*0200*/  UISETP.EQ.AND UP0, UPT, UR5, URZ, UP0 ;  /* 0x0000003f0500728c */ /* 0x000fc80008702270 */
[----:B------:R-:W-:-:S04]  /*0210*/  USEL UR38, URZ, 0x1, !UP0 ;  /* 0x000000013f267887 */ /* 0x000fc8000c000000 */
[----:B------:R-:W-:Y:S01]  /*0220*/  USEL UR38, UR38, 0x2, UP1 ;  /* 0x0000000226267887 */ /* 0x000fe20008800000 */
[----:B0-----:R-:W-:-:S13]  /*0230*/  ISETP.NE.AND P0, PT, R2, RZ, PT ;  /* 0x000000ff0200720c */ /* 0x001fda0003f05270 */
[----:B------:R-:W-:Y:S05]  /*0240*/  @P0 BRA `(.L_x_2) ;  /* 0x0000000000600947 */ /* 0x000fea0003800000 */
[----:B------:R-:W0:Y:S01]  /*0250*/  S2UR UR8, SR_CgaCtaId ;  /* 0x00000000000879c3 */ /* 0x000e220000008800 */
[----:B------:R-:W-:Y:S01]  /*0260*/  UMOV UR4, 0x400 ;  /* 0x0000040000047882 */ /* 0x000fe20000000000 */
[----:B------:R-:W-:Y:S01]  /*0270*/  UMOV UR5, 0x1 ;  /* 0x0000000100057882 */ /* 0x000fe20000000000 */
[----:B------:R-:W-:Y:S01]  /*0280*/  UMOV UR6, 0x100 ;  /* 0x0000010000067882 */ /* 0x000fe20000000000 */
[----:B------:R-:W-:Y:S01]  /*0290*/  ELECT P0, URZ, PT ;  /* 0x00000000003f782f */ /* 0x000fe20003800000 */
[----:B------:R-:W-:-:S04]  /*02a0*/  UIADD3 UR6, -UR6, 0x100000, URZ ;  /* 0x0010000006067890 */ /* 0x000fc8000fffe13f */
[----:B------:R-:W-:Y:S02]  /*02b0*/  USHF.L.U32 UR7, UR6, 0xb, URZ ;  /* 0x0000000b06077899 */ /* 0x000fe4000800063f */
[----:B------:R-:W-:Y:S02]  /*02c0*/  USHF.L.U32 UR6, UR6, 0x1, URZ ;  /* 0x0000000106067899 */ /* 0x000fe4000800063f */
[----:B0-----:R-:W-:Y:S02]  /*02d0*/  ULEA UR8, UR8, UR4, 0x18 ;  /* 0x0000000408087291 */ /* 0x001fe4000f8ec03f */
[----:B------:R-:W-:-:S04]  /*02e0*/  UIADD3 UR4, -UR5, 0x100000, URZ ;  /* 0x0010000005047890 */ /* 0x000fc8000fffe13f */
[----:B------:R-:W-:Y:S02]  /*02f0*/  USHF.L.U32 UR5, UR4, 0xb, URZ ;  /* 0x0000000b04057899 */ /* 0x000fe4000800063f */
[----:B------:R-:W-:Y:S01]  /*0300*/  USHF.L.U32 UR4, UR4, 0x1, URZ ;  /* 0x0000000104047899 */ /* 0x000fe2000800063f */
[----:B------:R-:W0:Y:S11]  /*0310*/  FENCE.VIEW.ASYNC.S ;  /* 0x00000000000073c6 */ /* 0x000e360000000000 */
[----:B0-----:R0:W1:Y:S01]  /*0320*/  SYNCS.EXCH.64 URZ, [UR8], UR4 ;  /* 0x00000004083f75b2 */ /* 0x0010620008000100 */
[----:B------:R0:W2:Y:S01]  /*0330*/  SYNCS.EXCH.64 URZ, [UR8+0x28], UR6 ;  /* 0x00002806083f75b2 */ /* 0x0000a20008000100 */
[----:B------:R0:W3:Y:S01]  /*0340*/  SYNCS.EXCH.64 URZ, [UR8+0x8], UR4 ;  /* 0x00000804083f75b2 */ /* 0x0000e20008000100 */
[----:B------:R0:W4:Y:S01]  /*0350*/  SYNCS.EXCH.64 URZ, [UR8+0x30], UR6 ;  /* 0x00003006083f75b2 */ /* 0x0001220008000100 */
[----:B------:R0:W0:Y:S01]  /*0360*/  SYNCS.EXCH.64 URZ, [UR8+0x10], UR4 ;  /* 0x00001004083f75b2 */ /* 0x0000220008000100 */
[----:B------:R0:W0:Y:S01]  /*0370*/  SYNCS.EXCH.64 URZ, [UR8+0x38], UR6 ;  /* 0x00003806083f75b2 */ /* 0x0000220008000100 */
[----:B------:R0:W0:Y:S01]  /*0380*/  SYNCS.EXCH.64 URZ, [UR8+0x18], UR4 ;  /* 0x00001804083f75b2 */ /* 0x0000220008000100 */
[----:B------:R0:W0:Y:S01]  /*0390*/  SYNCS.EXCH.64 URZ, [UR8+0x40], UR6 ;  /* 0x00004006083f75b2 */ /* 0x0000220008000100 */
[----:B------:R0:W0:Y:S01]  /*03a0*/  SYNCS.EXCH.64 URZ, [UR8+0x20], UR4 ;  /* 0x00002004083f75b2 */ /* 0x0000220008000100 */
[----:B------:R0:W0:Y:S01]  /*03b0*/  SYNCS.EXCH.64 URZ, [UR8+0x48], UR6 ;  /* 0x00004806083f75b2 */ /* 0x0000220008000100 */
[----:B------:R-:W-:Y:S01]  /*03c0*/  NOP ;  /* 0x0000000000007918 */ /* 0x000fe20000000000 */
.L_x_2:
[----:B------:R-:W5:Y:S01]  /*03d0*/  SHFL.IDX PT, R0, R0, RZ, 0x1f ;  /* 0x00001fff00007589 */ /* 0x000f6200000e0000 */
[----:B------:R-:W-:Y:S01]  /*03e0*/  ELECT P0, URZ, PT ;  /* 0x00000000003f782f */ /* 0x000fe20003800000 */
[----:B------:R-:W1:Y:S01]  /*03f0*/  S2UR UR17, SR_CTAID.Y ;  /* 0x00000000001179c3 */ /* 0x000e620000002600 */
[----:B0-----:R-:W-:Y:S01]  /*0400*/  ULDC UR5, c[0x0][0x65c] ;  /* 0x0001970000057ab9 */ /* 0x001fe20000000800 */
[----:B------:R-:W-:Y:S01]  /*0410*/  UMOV UR12, 0x20 ;  /* 0x00000020000c7882 */ /* 0x000fe20000000000 */
[----:B------:R-:W-:Y:S01]  /*0420*/  UISETP.NE.AND UP2, UPT, UR5, 0x1, UPT ;  /* 0x000000010500788c */ /* 0x000fe2000bf45270 */
[----:B------:R-:W-:Y:S01]  /*0430*/  NOP ;  /* 0x0000000000007918 */ /* 0x000fe20000000000 */
[----:B------:R-:W-:Y:S02]  /*0440*/  NOP ;  /* 0x0000000000007918 */ /* 0x000fe40000000000 */
[----:B------:R-:W-:Y:S01]  /*0450*/  UP2UR UR39, UPR, URZ, 0x4 ;  /* 0x000000043f277883 */ /* 0x000fe20008000000 */
[----:B------:R-:W0:Y:S01]  /*0460*/  S2UR UR4, SR_CTAID.X ;  /* 0x00000000000479c3 */ /* 0x000e220000002500 */
[----:B------:R-:W-:-:S02]  /*0470*/  PLOP3.LUT P2, PT, PT, PT, UP2, 0x80, 0x0 ;  /* 0x000000000000781c */ /* 0x000fc40003f4f028 */
[----:B------:R-:W-:Y:S02]  /*0480*/  PLOP3.LUT P4, PT, PT, PT, UP2, 0x80, 0x0 ;  /* 0x000000000000781c */ /* 0x000fe40003f8f028 */
[----:B------:R-:W-:Y:S01]  /*0490*/  PLOP3.LUT P3, PT, PT, PT, UP2, 0x80, 0x0 ;  /* 0x000000000000781c */ /* 0x000fe20003f6f028 */
[----:B------:R-:W-:Y:S01]  /*04a0*/  @UP2 ULDC UR14, c[0x0][0x10] ;  /* 0x00000400000e2ab9 */ /* 0x000fe20000000800 */
[----:B------:R-:W-:Y:S01]  /*04b0*/  @UP2 UMOV UR9, URZ ;  /* 0x0000003f00092c82 */ /* 0x000fe20008000000 */
[----:B------:R-:W-:Y:S01]  /*04c0*/  @!UP2 ULDC UR11, c[0x0][0xc] ;  /* 0x00000300000baab9 */ /* 0x000fe20000000800 */
[----:B-----5:R-:W-:Y:S01]  /*04d0*/  ISETP.NE.OR P0, PT, R0, RZ, !P0 ;  /* 0x000000ff0000720c */ /* 0x020fe20004705670 */
[----:B-1----:R-:W-:Y:S02]  /*04e0*/  @UP2 UMOV UR7, UR17 ;  /* 0x0000001100072c82 */ /* 0x002fe40008000000 */
[----:B------:R-:W-:Y:S01]  /*04f0*/  @UP2 UMOV UR8, UR7 ;  /* 0x0000000700082c82 */ /* 0x000fe20008000000 */
[----:B------:R-:W-:Y:S01]  /*0500*/  @!UP2 UMOV UR7, UR17 ;  /* 0x000000110007ac82 */ /* 0x000fe20008000000 */
[----:B0-----:R-:W-:-:S08]  /*0510*/  @UP2 UIMAD.WIDE.U32 UR14, UR4, UR14, UR8 ;  /* 0x0000000e040e22a5 */ /* 0x001fd0000f8e0008 */
[----:B------:R-:W-:Y:S01]  /*0520*/  VOTEU.ALL UP0, P0 ;  /* 0x00000000003f7886 */ /* 0x000fe20000000000 */
[----:B------:R-:W-:Y:S01]  /*0530*/  VOTEU.ALL UP1, P0 ;  /* 0x00000000003f7886 */ /* 0x000fe20000020000 */
[----:B------:R-:W-:-:S03]  /*0540*/  IMAD.U32 R2, RZ, RZ, UR14 ;  /* 0x0000000eff027e24 */ /* 0x000fc6000f8e00ff */
[----:B------:R-:W0:Y:S01]  /*0550*/  @!UP0 S2UR UR6, SR_CgaCtaId ;  /* 0x00000000000689c3 */ /* 0x000e220000008800 */
[----:B------:R-:W-:Y:S01]  /*0560*/  @!UP0 UMOV UR5, 0x400 ;  /* 0x0000040000058882 */ /* 0x000fe20000000000 */
[----:B------:R-:W-:-:S04]  /*0570*/  @!UP0 UIADD3 UR12, -UR12, 0x100000, URZ ;  /* 0x001000000c0c8890 */ /* 0x000fc8000fffe13f */
[----:B------:R-:W-:Y:S02]  /*0580*/  @!UP0 USHF.L.U32 UR13, UR12, 0xb, URZ ;  /* 0x0000000b0c0d8899 */ /* 0x000fe4000800063f */
[----:B------:R-:W-:Y:S01]  /*0590*/  @!UP0 USHF.L.U32 UR12, UR12, 0x1, URZ ;  /* 0x000000010c0c8899 */ /* 0x000fe2000800063f */
[----:B------:R-:W-:Y:S01]  /*05a0*/  IMAD.U32 R3, RZ, RZ, UR15 ;  /* 0x0000000fff037e24 */ /* 0x000fe2000f8e00ff */
[----:B0-----:R-:W-:Y:S01]  /*05b0*/  @!UP0 ULEA UR16, UR6, UR5, 0x18 ;  /* 0x0000000506108291 */ /* 0x001fe2000f8ec03f */
[----:B------:R-:W-:Y:S01]  /*05c0*/  VOTEU.ALL UP0, P0 ;  /* 0x00000000003f7886 */ /* 0x000fe20000000000 */
[----:B------:R-:W-:Y:S01]  /*05d0*/  PLOP3.LUT P0, PT, PT, PT, UP2, 0x80, 0x0 ;  /* 0x000000000000781c */ /* 0x000fe20003f0f028 */
[----:B------:R-:W-:Y:S01]  /*05e0*/  UMOV UR5, URZ ;  /* 0x0000003f00057c82 */ /* 0x000fe20008000000 */
[----:B------:R-:W-:Y:S01]  /*05f0*/  @UP2 UMOV UR6, URZ ;  /* 0x0000003f00062c82 */ /* 0x000fe20008000000 */
[----:B------:R-:W-:Y:S02]  /*0600*/  @!UP2 UIMAD.WIDE.U32 UR8, UR11, UR7, UR4 ;  /* 0x000000070b08a2a5 */ /* 0x000fe4000f8e0004 */
[----:B------:R-:W-:-:S04]  /*0610*/  @UP2 UIADD3 UR6, UR15, UR6, URZ ;  /* 0x000000060f062290 */ /* 0x000fc8000fffe03f */
[----:B------:R-:W-:Y:S01]  /*0620*/  IMAD.U32 R5, RZ, RZ, UR9 ;  /* 0x00000009ff057e24 */ /* 0x000fe2000f8e00ff */
[----:B------:R-:W0:Y:S02]  /*0630*/  FENCE.VIEW.ASYNC.S ;  /* 0x00000000000073c6 */ /* 0x000e240000000000 */
[----:B0-----:R0:W2:Y:S01]  /*0640*/  @!UP0 SYNCS.EXCH.64 URZ, [UR16+0x60], UR12 ;  /* 0x0000600c103f85b2 */ /* 0x0010a20008000100 */
[----:B------:R-:W-:Y:S01]  /*0650*/  @P2 MOV R6, UR6 ;  /* 0x0000000600062c02 */ /* 0x000fe20008000f00 */
[----:B------:R-:W-:Y:S02]  /*0660*/  IMAD.U32 R3, RZ, RZ, UR9 ;  /* 0x00000009ff037e24 */ /* 0x000fe4000f8e00ff */
[----:B------:R-:W-:Y:S02]  /*0670*/  @P0 IMAD.MOV.U32 R7, RZ, RZ, R2 ;  /* 0x000000ffff070224 */ /* 0x000fe400078e0002 */
[----:B------:R-:W-:Y:S02]  /*0680*/  IMAD.U32 R2, RZ, RZ, UR8 ;  /* 0x00000008ff027e24 */ /* 0x000fe4000f8e00ff */
[----:B------:R-:W-:-:S02]  /*0690*/  @!P4 IMAD.MOV.U32 R6, RZ, RZ, R5 ;  /* 0x000000ffff06c224 */ /* 0x000fc400078e0005 */
[----:B------:R-:W-:Y:S01]  /*06a0*/  IMAD.U32 R4, RZ, RZ, UR8 ;  /* 0x00000008ff047e24 */ /* 0x000fe2000f8e00ff */
[----:B------:R-:W-:Y:S02]  /*06b0*/  @!P3 MOV R7, R2 ;  /* 0x000000020007b202 */ /* 0x000fe40000000f00 */
[----:B------:R0:W-:Y:S01]  /*06c0*/  STL [R1+0x218], R6 ;  /* 0x0002180601007387 */ /* 0x0001e20000100800 */
[----:B------:R0:W2:Y:S03]  /*06d0*/  @!UP1 SYNCS.EXCH.64 URZ, [UR16+0x68], UR12 ;  /* 0x0000680c103f95b2 */ /* 0x0000a60008000100 */
[----:B------:R0:W-:Y:S01]  /*06e0*/  STL [R1+0x21c], R7 ;  /* 0x00021c0701007387 */ /* 0x0001e20000100800 */
[----:B------:R-:W-:Y:S01]  /*06f0*/  NOP ;  /* 0x0000000000007918 */ /* 0x000fe20000000000 */
[----:B--234-:R-:W-:Y:S06]  /*0700*/  BAR.SYNC.DEFER_BLOCKING 0x0 ;  /* 0x0000000000007b1d */ /* 0x01cfec0000010000 */
[----:B------:R-:W-:Y:S05]  /*0710*/  @!P1 BRA `(.L_x_3) ;  /* 0x000001e400e09947 */ /* 0x000fea0003800000 */
[----:B------:R-:W-:-:S06]  /*0720*/  UISETP.GT.U32.AND UP0, UPT, UR18, 0x1, UPT ;  /* 0x000000011200788c */ /* 0x000fcc000bf04070 */
[----:B------:R-:W-:-:S13]  /*0730*/  PLOP3.LUT P0, PT, PT, PT, UP0, 0x80, 0x0 ;  /* 0x000000000000781c */ /* 0x000fda0003f0f008 */
[----:B0-----:R-:W-:Y:S05]  /*0740*/  @P0 EXIT ;  /* 0x000000000000094d */ /* 0x001fea0003800000 */
[----:B------:R-:W-:Y:S01]  /*0750*/  ULDC.64 UR8, c[0x0][0x650] ;  /* 0x0001940000087ab9 */ /* 0x000fe20000000a00 */
[----:B------:R-:W-:Y:S01]  /*0760*/  UMOV UR48, 0xffffffff ;  /* 0xffffffff00307882 */ /* 0x000fe20000000000 */
[----:B------:R-:W-:Y:S01]  /*0770*/  ISETP.GE.U32.AND P0, PT, R7, UR8, PT ;  /* 0x0000000807007c0c */ /* 0x000fe2000bf06070 */
[----:B------:R-:W-:Y:S01]  /*0780*/  UMOV UR43, 0xffffffff ;  /* 0xffffffff002b7882 */ /* 0x000fe20000000000 */
[----:B------:R-:W-:Y:S01]  /*0790*/  UMOV UR42, 0xffffffff ;  /* 0xffffffff002a7882 */ /* 0x000fe20000000000 */
[----:B------:R-:W-:Y:S02]  /*07a0*/  PRMT R0, RZ, 0x7610, R0 ;  /* 0x00007610ff007816 */ /* 0x000fe40000000000 */
[----:B------:R-:W-:-:S13]  /*07b0*/  ISETP.GE.U32.AND.EX P0, PT, R6, UR9, PT, P0 ;  /* 0x0000000906007c0c */ /* 0x000fda000bf06100 */
[----:B------:R-:W-:Y:S05]  /*07c0*/  @P0 BRA `(.L_x_4) ;  /* 0x0000000400800947 */ /* 0x000fea0003800000 */
[----:B------:R-:W-:Y:S01]  /*07d0*/  I2FP.F32.U32 R0, UR4 ;  /* 0x0000000400007c45 */ /* 0x000fe20008201000 */
[----:B------:R-:W-:Y:S01]  /*07e0*/  ULDC.64 UR16, c[0x0][0x628] ;  /* 0x00018a0000107ab9 */ /* 0x000fe20000000a00 */
[----:B------:R-:W-:Y:S01]  /*07f0*/  ULDC UR6, c[0x0][0x150] ;  /* 0x0000540000067ab9 */ /* 0x000fe20000000800 */
[----:B------:R-:W-:Y:S01]  /*0800*/  ISETP.NE.U32.AND P0, PT, RZ, UR16, PT ;  /* 0x00000010ff007c0c */ /* 0x000fe2000bf05070 */
[----:B------:R-:W-:Y:S01]  /*0810*/  ULDC UR15, c[0x0][0x630] ;  /* 0x00018c00000f7ab9 */ /* 0x000fe20000000800 */
[----:B------:R-:W-:Y:S01]  /*0820*/  FMUL R0, R0, UR6 ;  /* 0x0000000600007c20 */ /* 0x000fe20008400000 */
[----:B------:R-:W-:Y:S01]  /*0830*/  R2UR UR18, R7 ;  /* 0x00000000071272ca */ /* 0x000fe200000e0000 */
[----:B------:R-:W-:Y:S01]  /*0840*/  ULDC UR20, c[0x0][0x154] ;  /* 0x0000550000147ab9 */ /* 0x000fe20000000800 */
[----:B------:R-:W-:Y:S01]  /*0850*/  ISETP.NE.AND.EX P0, PT, RZ, UR17, PT, P0 ;  /* 0x00000011ff007c0c */ /* 0x000fe2000bf05300 */
[----:B------:R0:W1:Y:S01]  /*0860*/  F2I.U32.TRUNC.NTZ R2, R0 ;  /* 0x0000000000027305 */ /* 0x000062000020f000 */
[----:B------:R-:W-:-:S02]  /*0870*/  R2UR UR19, R6 ;  /* 0x00000000061372ca */ /* 0x000fc400000e0000 */
[----:B------:R-:W-:Y:S02]  /*0880*/  R2UR UR8, R7 ;  /* 0x00000000070872ca */ /* 0x000fe400000e0000 */
[----:B------:R-:W-:-:S07]  /*0890*/  R2UR UR9, R6 ;  /* 0x00000000060972ca */ /* 0x000fce00000e0000 */
[----:B0-----:R-:W-:Y:S08]  /*08a0*/  @!P0 BRA `(.L_x_5) ;  /* 0x0000000000308947 */ /* 0x001ff00003800000 */
[----:B------:R-:W-:Y:S01]  /*08b0*/  R2UR UR8, R7 ;  /* 0x00000000070872ca */ /* 0x000fe200000e0000 */
[----:B------:R-:W-:Y:S01]  /*08c0*/  ULDC UR6, c[0x0][0x634] ;  /* 0x00018d0000067ab9 */ /* 0x000fe20000000800 */
[----:B------:R-:W-:-:S11]  /*08d0*/  R2UR UR14, R6 ;  /* 0x00000000060e72ca */ /* 0x000fd600000e0000 */
[----:B------:R-:W-:-:S04]  /*08e0*/  UIADD3 UR6, UP0, UR8, UR6, URZ ;  /* 0x0000000608067290 */ /* 0x000fc8000ff1e03f */
[----:B------:R-:W-:-:S04]  /*08f0*/  UIADD3.X UR14, URZ, UR14, URZ, UP0, !UPT ;  /* 0x0000000e3f0e7290 */ /* 0x000fc800087fe43f */
[----:B------:R-:W-:-:S04]  /*0900*/  UIMAD.WIDE.U32 UR8, UR14, UR16, URZ ;  /* 0x000000100e0872a5 */ /* 0x000fc8000f8e003f */
[----:B------:R-:W-:Y:S02]  /*0910*/  UIMAD.WIDE.U32 UR10, UP0, UR6, UR17, UR8 ;  /* 0x00000011060a72a5 */ /* 0x000fe4000f800008 */
[----:B------:R-:W-:Y:S02]  /*0920*/  UIMAD.WIDE.U32 UR8, UR6, UR16, URZ ;  /* 0x00000010060872a5 */ /* 0x000fe4000f8e003f */
[----:B------:R-:W-:Y:S02]  /*0930*/  UIADD3.X UR13, URZ, URZ, URZ, UP0, !UPT ;  /* 0x0000003f3f0d7290 */ /* 0x000fe400087fe43f */
[----:B------:R-:W-:Y:S01]  /*0940*/  UIADD3 URZ, UP0, UR9, UR10, URZ ;  /* 0x0000000a093f7290 */ /* 0x000fe2000ff1e03f */
[----:B------:R-:W-:-:S03]  /*0950*/  UMOV UR12, UR11 ;  /* 0x0000000b000c7c82 */ /* 0x000fc60008000000 */
[----:B------:R-:W-:-:S12]  /*0960*/  UIMAD.WIDE.U32.X UR8, UR14, UR17, UR12, UP0 ;  /* 0x000000110e0872a5 */ /* 0x000fd800080e040c */
.L_x_5:
[----:B------:R-:W-:Y:S01]  /*0970*/  USHF.R.U64 UR42, UR8, UR15, UR9 ;  /* 0x0000000f082a7299 */ /* 0x000fe20008001209 */
[----:B------:R-:W-:Y:S01]  /*0980*/  I2FP.F32.U32 R0, UR7 ;  /* 0x0000000700007c45 */ /* 0x000fe20008201000 */
[----:B------:R-:W-:Y:S01]  /*0990*/  USHF.R.U32.HI UR5, URZ, UR15, UR9 ;  /* 0x0000000f3f057299 */ /* 0x000fe20008011609 */
[----:B-1----:R-:W-:Y:S01]  /*09a0*/  R2UR UR12, R2 ;  /* 0x00000000020c72ca */ /* 0x002fe200000e0000 */
[----:B------:R-:W-:Y:S02]  /*09b0*/  UIADD3 UR6, UP0, URZ, -UR42, URZ ;  /* 0x8000002a3f067290 */ /* 0x000fe4000ff1e03f */
[----:B------:R-:W-:Y:S01]  /*09c0*/  FMUL R0, R0, UR20 ;  /* 0x0000001400007c20 */ /* 0x000fe20008400000 */
[----:B------:R-:W-:Y:S01]  /*09d0*/  ULDC.64 UR8, c[0x0][0x620] ;  /* 0x0001880000087ab9 */ /* 0x000fe20000000a00 */
[----:B------:R-:W-:Y:S01]  /*09e0*/  UIADD3.X UR5, URZ, ~UR5, URZ, UP0, !UPT ;  /* 0x800000053f057290 */ /* 0x000fe200087fe43f */
[----:B------:R-:W-:Y:S01]  /*09f0*/  UMOV UR10, UR18 ;  /* 0x00000012000a7c82 */ /* 0x000fe20008000000 */
[----:B------:R-:W-:-:S02]  /*0a00*/  UMOV UR11, UR19 ;  /* 0x00000013000b7c82 */ /* 0x000fc40008000000 */
[----:B------:R-:W-:Y:S01]  /*0a10*/  UIMAD UR5, UR5, UR8, URZ ;  /* 0x00000008050572a4 */ /* 0x000fe2000f8e023f */
[----:B------:R-:W0:Y:S01]  /*0a20*/  F2I.U32.TRUNC.NTZ R0, R0 ;  /* 0x0000000000007305 */ /* 0x000e22000020f000 */
[----:B------:R-:W-:Y:S02]  /*0a30*/  UIMAD.WIDE.U32 UR10, UR6, UR8, UR10 ;  /* 0x00000008060a72a5 */ /* 0x000fe4000f8e000a */
[----:B------:R-:W-:Y:S01]  /*0a40*/  UIMAD UR6, UR6, UR9, UR5 ;  /* 0x00000009060672a4 */ /* 0x000fe2000f8e0205 */
[----:B------:R-:W-:Y:S01]  /*0a50*/  ULDC UR21, c[0x0][0x658] ;  /* 0x0001960000157ab9 */ /* 0x000fe20000000800 */
[----:B------:R-:W-:Y:S02]  /*0a60*/  UMOV UR19, 0xffffffff ;  /* 0xffffffff00137882 */ /* 0x000fe40000000000 */
[----:B------:R-:W-:Y:S01]  /*0a70*/  UIADD3 UR6, UR11, UR6, URZ ;  /* 0x000000060b067290 */ /* 0x000fe2000fffe03f */
[----:B------:R-:W-:Y:S01]  /*0a80*/  ULDC UR15, c[0x0][0x618] ;  /* 0x00018600000f7ab9 */ /* 0x000fe20000000800 */
[----:B------:R-:W-:Y:S01]  /*0a90*/  ULDC.64 UR8, c[0x0][0x640] ;  /* 0x0001900000087ab9 */ /* 0x000fe20000000a00 */
[----:B------:R-:W-:Y:S01]  /*0aa0*/  USHF.L.U32 UR11, UR19, UR21, URZ ;  /* 0x00000015130b7299 */ /* 0x000fe2000800063f */
[----:B------:R-:W-:Y:S01]  /*0ab0*/  ISETP.NE.U32.AND P0, PT, RZ, UR8, PT ;  /* 0x00000008ff007c0c */ /* 0x000fe2000bf05070 */
[----:B------:R-:W-:-:S02]  /*0ac0*/  USHF.R.U64 UR19, UR10, UR15, UR6 ;  /* 0x0000000f0a137299 */ /* 0x000fc40008001206 */
[----:B------:R-:W-:Y:S01]  /*0ad0*/  USHF.R.U32.HI UR10, URZ, UR15, UR6 ;  /* 0x0000000f3f0a7299 */ /* 0x000fe20008011606 */
[----:B0-----:R-:W-:Y:S01]  /*0ae0*/  R2UR UR14, R0 ;  /* 0x00000000000e72ca */ /* 0x001fe200000e0000 */
[----:B------:R-:W-:Y:S01]  /*0af0*/  ULDC UR17, c[0x0][0x608] ;  /* 0x0001820000117ab9 */ /* 0x000fe20000000800 */
[----:B------:R-:W-:Y:S01]  /*0b00*/  ISETP.NE.AND.EX P0, PT, RZ, UR9, PT, P0 ;  /* 0x00000009ff007c0c */ /* 0x000fe2000bf05300 */
[----:B------:R-:W-:Y:S02]  /*0b10*/  USHF.R.U64 UR23, UR19, UR17, UR10 ;  /* 0x0000001113177299 */ /* 0x000fe4000800120a */
[----:B------:R-:W-:Y:S01]  /*0b20*/  USHF.R.U32.HI UR10, URZ, UR17, UR10 ;  /* 0x000000113f0a7299 */ /* 0x000fe2000801160a */
[----:B------:R-:W-:Y:S01]  /*0b30*/  UMOV UR16, 0x1 ;  /* 0x0000000100107882 */ /* 0x000fe20000000000 */
[----:B------:R-:W-:Y:S02]  /*0b40*/  UIADD3 UR12, -UR12, URZ, URZ ;  /* 0x0000003f0c0c7290 */ /* 0x000fe4000fffe13f */
[----:B------:R-:W-:-:S02]  /*0b50*/  USHF.R.U64 UR24, UR23, UR21, UR10 ;  /* 0x0000001517187299 */ /* 0x000fc4000800120a */
[----:B------:R-:W-:Y:S01]  /*0b60*/  USHF.L.U32 UR6, UR16, UR21, URZ ;  /* 0x0000001510067299 */ /* 0x000fe2000800063f */
[----:B------:R-:W-:Y:S01]  /*0b70*/  ULDC UR13, c[0x0][0x144] ;  /* 0x00005100000d7ab9 */ /* 0x000fe20000000800 */
[----:B------:R-:W-:Y:S01]  /*0b80*/  ULDC UR5, c[0x0][0x600] ;  /* 0x0001800000057ab9 */ /* 0x000fe20000000800 */
[----:B------:R-:W-:Y:S02]  /*0b90*/  ULOP3.LUT UR16, URZ, UR11, URZ, 0x33, !UPT ;  /* 0x0000000b3f107292 */ /* 0x000fe4000f8e333f */
[----:B------:R-:W-:Y:S02]  /*0ba0*/  USHF.R.U32.HI UR11, URZ, UR21, UR10 ;  /* 0x000000153f0b7299 */ /* 0x000fe4000801160a */
[----:B------:R-:W-:Y:S02]  /*0bb0*/  UIADD3 UR18, UR5, -0x1, URZ ;  /* 0xffffffff05127890 */ /* 0x000fe4000fffe03f */
[----:B------:R-:W-:Y:S02]  /*0bc0*/  UIADD3 UR20, -UR14, URZ, URZ ;  /* 0x0000003f0e147290 */ /* 0x000fe4000fffe13f */
[----:B------:R-:W-:Y:S01]  /*0bd0*/  UIMAD UR4, UR13, UR12, UR4 ;  /* 0x0000000c0d0472a4 */ /* 0x000fe2000f8e0204 */
[----:B------:R-:W-:Y:S01]  /*0be0*/  ULDC UR25, c[0x0][0x148] ;  /* 0x0000520000197ab9 */ /* 0x000fe20000000800 */
[----:B------:R-:W-:Y:S01]  /*0bf0*/  ULDC UR21, c[0x0][0x648] ;  /* 0x0001920000157ab9 */ /* 0x000fe20000000800 */
[----:B------:R-:W-:Y:S01]  /*0c00*/  ULDC UR22, c[0x0][0x638] ;  /* 0x00018e0000167ab9 */ /* 0x000fe20000000800 */
[----:B------:R-:W-:Y:S01]  /*0c10*/  UMOV UR10, UR24 ;  /* 0x00000018000a7c82 */ /* 0x000fe20008000000 */
[----:B------:R-:W-:Y:S07]  /*0c20*/  @!P0 BRA `(.L_x_6) ;  /* 0x0000000000308947 */ /* 0x000fee0003800000 */
[----:B------:R-:W-:Y:S02]  /*0c30*/  ULDC UR14, c[0x0][0x64c] ;  /* 0x00019300000e7ab9 */ /* 0x000fe40000000800 */
        /* <DEDUP_REMOVED lines=8> */
[----:B------:R-:W-:-:S07]  /*0cc0*/  UIMAD.WIDE.U32.X UR8, UR17, UR9, UR14, UP0 ;  /* 0x00000009110872a5 */ /* 0x000fce00080e040e */
[----:B------:R-:W-:Y:S01]  /*0cd0*/  UMOV UR10, UR8 ;  /* 0x00000008000a7c82 */ /* 0x000fe20008000000 */
[----:B------:R-:W-:-:S05]  /*0ce0*/  UMOV UR11, UR9 ;  /* 0x00000009000b7c82 */ /* 0x000fca0008000000 */
.L_x_6:
[----:B------:R-:W-:Y:S01]  /*0cf0*/  UISETP.NE.AND UP0, UPT, UR39, URZ, UPT ;  /* 0x0000003f2700728c */ /* 0x000fe2000bf05270 */
[----:B------:R-:W-:Y:S01]  /*0d00*/  IMAD.MOV.U32 R0, RZ, RZ, 0x1 ;  /* 0x00000001ff007424 */ /* 0x000fe200078e00ff */
[----:B------:R-:W-:Y:S02]  /*0d10*/  USHF.R.U64 UR8, UR10, UR21, UR11 ;  /* 0x000000150a087299 */ /* 0x000fe4000800120b */
[----:B------:R-:W-:Y:S02]  /*0d20*/  ULOP3.LUT UR16, UR23, UR16, URZ, 0xc0, !UPT ;  /* 0x0000001017107292 */ /* 0x000fe4000f8ec03f */
[----:B------:R-:W-:Y:S02]  /*0d30*/  ULOP3.LUT UR18, UR19, UR18, URZ, 0xc0, !UPT ;  /* 0x0000001213127292 */ /* 0x000fe4000f8ec03f */
[----:B------:R-:W-:-:S03]  /*0d40*/  UIMAD UR16, UR6, UR8, UR16 ;  /* 0x00000008061072a4 */ /* 0x000fc6000f8e0210 */
[----:B------:R-:W-:Y:S02]  /*0d50*/  @UP0 UIMAD UR4, UR25, UR20, UR7 ;  /* 0x00000014190402a4 */ /* 0x000fe4000f8e0207 */
[----:B------:R-:W-:-:S04]  /*0d60*/  UIADD3 UR7, -UR8, URZ, URZ ;  /* 0x0000003f08077290 */ /* 0x000fc8000fffe13f */
[----:B------:R-:W-:-:S03]  /*0d70*/  UIMAD UR6, UR7, UR22, UR24 ;  /* 0x00000016070672a4 */ /* 0x000fc6000f8e0218 */
[----:B------:R-:W-:Y:S01]  /*0d80*/  ULDC UR7, c[0x0][0x610] ;  /* 0x0001840000077ab9 */ /* 0x000fe20000000800 */
[----:B------:R-:W-:Y:S02]  /*0d90*/  UIMAD UR6, UR6, UR5, UR18 ;  /* 0x00000005060672a4 */ /* 0x000fe4000f8e0212 */
[----:B------:R-:W-:-:S04]  /*0da0*/  UIMAD UR4, UR16, UR7, UR4 ;  /* 0x00000007100472a4 */ /* 0x000fc8000f8e0204 */
[----:B------:R-:W-:Y:S02]  /*0db0*/  USEL UR43, UR6, UR4, !UP0 ;  /* 0x00000004062b7287 */ /* 0x000fe4000c000000 */
[----:B------:R-:W-:-:S12]  /*0dc0*/  USEL UR48, UR4, UR6, !UP0 ;  /* 0x0000000604307287 */ /* 0x000fd8000c000000 */
.L_x_4:
[----:B------:R-:W-:-:S08]  /*0dd0*/  NOP ;  /* 0x0000000000007918 */ /* 0x000fd00000000000 */
[----:B------:R-:W0:Y:S02]  /*0de0*/  USETMAXREG.TRY_ALLOC.CTAPOOL UP0, 0xf0 ;  /* 0x000000f0000079c8 */ /* 0x000e240008000600 */
[----:B0-----:R-:W-:-:S13]  /*0df0*/  PLOP3.LUT P0, PT, PT, PT, UP0, 0x80, 0x0 ;  /* 0x000000000000781c */ /* 0x001fda0003f0f008 */
[----:B------:R-:W-:Y:S05]  /*0e00*/  @!P0 BRA `(.L_x_4) ;  /* 0xfffffffc00f08947 */ /* 0x000fea000383ffff */
[----:B------:R-:W-:Y:S01]  /*0e10*/  ULDC.64 UR4, c[0x0][0x598] ;  /* 0x0001660000047ab9 */ /* 0x000fe20000000a00 */
[----:B------:R-:W-:Y:S01]  /*0e20*/  ULDC.64 UR52, c[0x0][0x208] ;  /* 0x0000820000347ab9 */ /* 0x000fe20000000a00 */
[----:B------:R-:W-:-:S04]  /*0e30*/  ISETP.NE.U32.AND P0, PT, RZ, UR4, PT ;  /* 0x00000004ff007c0c */ /* 0x000fc8000bf05070 */
[----:B------:R-:W-:-:S13]  /*0e40*/  ISETP.NE.AND.EX P0, PT, RZ, UR5, PT, P0 ;  /* 0x00000005ff007c0c */ /* 0x000fda000bf05300 */
[----:B------:R-:W-:Y:S05]  /*0e50*/  @!P0 BRA `(.L_x_7) ;  /* 0x00000000001c8947 */ /* 0x000fea0003800000 */
[----:B------:R-:W0:Y:S02]  /*0e60*/  LDC.64 R2, c[0x0][0x598] ;  /* 0x00016600ff027b82 */ /* 0x000e240000000a00 */
[----:B0-----:R-:W2:Y:S02]  /*0e70*/  LDG.E.64 R2, desc[UR52][R2.64] ;  /* 0x0000003402027981 */ /* 0x001ea4000c1e1b00 */
[----:B--2---:R-:W-:-:S04]  /*0e80*/  ISETP.NE.U32.AND P0, PT, R2, RZ, PT ;  /* 0x000000ff0200720c */ /* 0x004fc80003f05070 */
[----:B------:R-:W-:-:S13]  /*0e90*/  ISETP.NE.AND.EX P0, PT, R3, RZ, PT, P0 ;  /* 0x000000ff0300720c */ /* 0x000fda0003f05300 */
[----:B------:R-:W-:Y:S05]  /*0ea0*/  @!P0 BRA `(.L_x_7) ;  /* 0x0000000000088947 */ /* 0x000fea0003800000 */
[----:B------:R0:W5:Y:S01]  /*0eb0*/  LD.E R2, desc[UR52][R2.64] ;  /* 0x0000003402027980 */ /* 0x000162000c101900 */
[----:B------:R-:W-:Y:S05]  /*0ec0*/  BRA `(.L_x_8) ;  /* 0x0000000000247947 */ /* 0x000fea0003800000 */
.L_x_7:
[----:B------:R-:W-:Y:S02]  /*0ed0*/  ULDC.64 UR4, c[0x0][0x588] ;  /* 0x0001620000047ab9 */ /* 0x000fe40000000a00 */
[----:B------:R-:W-:-:S04]  /*0ee0*/  ISETP.NE.U32.AND P0, PT, RZ, UR4, PT ;  /* 0x00000004ff007c0c */ /* 0x000fc8000bf05070 */
[----:B------:R-:W-:-:S13]  /*0ef0*/  ISETP.NE.AND.EX P0, PT, RZ, UR5, PT, P0 ;  /* 0x00000005ff007c0c */ /* 0x000fda000bf05300 */
[----:B------:R-:W-:Y:S05]  /*0f00*/  @!P0 BRA `(.L_x_9) ;  /* 0x00000000000c8947 */ /* 0x000fea0003800000 */
[----:B------:R-:W0:Y:S02]  /*0f10*/  LDC.64 R2, c[0x0][0x588] ;  /* 0x00016200ff027b82 */ /* 0x000e240000000a00 */
[----:B0-----:R1:W5:Y:S01]  /*0f20*/  LDG.E R2, desc[UR52][R2.64] ;  /* 0x0000003402027981 */ /* 0x001362000c1e1900 */
[----:B------:R-:W-:Y:S05]  /*0f30*/  BRA `(.L_x_8) ;  /* 0x0000000000087947 */ /* 0x000fea0003800000 */
.L_x_9:
[----:B------:R-:W-:Y:S02]  /*0f40*/  ULDC UR4, c[0x0][0x580] ;  /* 0x0001600000047ab9 */ /* 0x000fe40000000800 */
[----:B------:R-:W-:-:S07]  /*0f50*/  IMAD.U32 R2, RZ, RZ, UR4 ;  /* 0x00000004ff027e24 */ /* 0x000fce000f8e00ff */
.L_x_8:
[----:B------:R-:W-:Y:S02]  /*0f60*/  ULDC.64 UR4, c[0x0][0x5a0] ;  /* 0x0001680000047ab9 */ /* 0x000fe40000000a00 */
[----:B------:R-:W-:-:S04]  /*0f70*/  ISETP.NE.U32.AND P0, PT, RZ, UR4, PT ;  /* 0x00000004ff007c0c */ /* 0x000fc8000bf05070 */
[----:B------:R-:W-:-:S13]  /*0f80*/  ISETP.NE.AND.EX P0, PT, RZ, UR5, PT, P0 ;  /* 0x00000005ff007c0c */ /* 0x000fda000bf05300 */
[----:B------:R-:W-:Y:S05]  /*0f90*/  @!P0 BRA `(.L_x_10) ;  /* 0x00000000001c8947 */ /* 0x000fea0003800000 */
[----:B------:R-:W2:Y:S02]  /*0fa0*/  LDC.64 R4, c[0x0][0x5a0] ;  /* 0x00016800ff047b82 */ /* 0x000ea40000000a00 */
[----:B--2---:R-:W2:Y:S02]  /*0fb0*/  LDG.E.64 R4, desc[UR52][R4.64] ;  /* 0x0000003404047981 */ /* 0x004ea4000c1e1b00 */
[----:B--2---:R-:W-:-:S04]  /*0fc0*/  ISETP.NE.U32.AND P0, PT, R4, RZ, PT ;  /* 0x000000ff0400720c */ /* 0x004fc80003f05070 */
[----:B------:R-:W-:-:S13]  /*0fd0*/  ISETP.NE.AND.EX P0, PT, R5, RZ, PT, P0 ;  /* 0x000000ff0500720c */ /* 0x000fda0003f05300 */
[----:B------:R-:W-:Y:S05]  /*0fe0*/  @!P0 BRA `(.L_x_10) ;  /* 0x0000000000088947 */ /* 0x000fea0003800000 */
[----:B------:R2:W5:Y:S01]  /*0ff0*/  LD.E R16, desc[UR52][R4.64] ;  /* 0x0000003404107980 */ /* 0x000562000c101900 */
[----:B------:R-:W-:Y:S05]  /*1000*/  BRA `(.L_x_11) ;  /* 0x0000000000247947 */ /* 0x000fea0003800000 */
.L_x_10:
[----:B------:R-:W-:Y:S02]  /*1010*/  ULDC.64 UR4, c[0x0][0x590] ;  /* 0x0001640000047ab9 */ /* 0x000fe40000000a00 */
[----:B------:R-:W-:-:S04]  /*1020*/  ISETP.NE.U32.AND P0, PT, RZ, UR4, PT ;  /* 0x00000004ff007c0c */ /* 0x000fc8000bf05070 */
[----:B------:R-:W-:-:S13]  /*1030*/  ISETP.NE.AND.EX P0, PT, RZ, UR5, PT, P0 ;  /* 0x00000005ff007c0c */ /* 0x000fda000bf05300 */
[----:B------:R-:W-:Y:S05]  /*1040*/  @!P0 BRA `(.L_x_12) ;  /* 0x00000000000c8947 */ /* 0x000fea0003800000 */
[----:B------:R-:W2:Y:S02]  /*1050*/  LDC.64 R16, c[0x0][0x590] ;  /* 0x00016400ff107b82 */ /* 0x000ea40000000a00 */
[----:B--2---:R3:W5:Y:S01]  /*1060*/  LDG.E R16, desc[UR52][R16.64] ;  /* 0x0000003410107981 */ /* 0x004762000c1e1900 */
[----:B------:R-:W-:Y:S05]  /*1070*/  BRA `(.L_x_11) ;  /* 0x0000000000087947 */ /* 0x000fea0003800000 */
.L_x_12:
[----:B------:R-:W-:Y:S02]  /*1080*/  ULDC UR4, c[0x0][0x584] ;  /* 0x0001610000047ab9 */ /* 0x000fe40000000800 */
[----:B------:R-:W-:-:S07]  /*1090*/  IMAD.U32 R16, RZ, RZ, UR4 ;  /* 0x00000004ff107e24 */ /* 0x000fce000f8e00ff */
.L_x_11:
[----:B------:R-:W-:-:S13]  /*10a0*/  LOP3.LUT P0, RZ, R0, 0xff, RZ, 0xc0, !PT ;  /* 0x000000ff00ff7812 */ /* 0x000fda000780c0ff */
[----:B------:R-:W-:Y:S05]  /*10b0*/  @!P0 EXIT ;  /* 0x000000000000894d */ /* 0x000fea0003800000 */
[----:B------:R-:W-:Y:S01]  /*10c0*/  ULDC UR4, c[0x0][0x28c] ;  /* 0x0000a30000047ab9 */ /* 0x000fe20000000800 */
[----:B------:R-:W-:Y:S01]  /*10d0*/  UMOV UR36, URZ ;  /* 0x0000003f00247c82 */ /* 0x000fe20008000000 */
[----:B------:R-:W-:Y:S01]  /*10e0*/  UIADD3 UR4, UR4, 0x1f, URZ ;  /* 0x0000001f04047890 */ /* 0x000fe2000fffe03f */
[----:B------:R-:W-:-:S03]  /*10f0*/  UMOV UR37, URZ ;  /* 0x0000003f00257c82 */ /* 0x000fc60008000000 */
[----:B------:R-:W-:-:S04]  /*1100*/  USHF.R.S32.HI UR5, URZ, 0x1f, UR4 ;  /* 0x0000001f3f057899 */ /* 0x000fc80008011404 */
[----:B------:R-:W-:-:S04]  /*1110*/  ULEA.HI UR5, UR5, UR4, URZ, 0x5 ;  /* 0x0000000405057291 */ /* 0x000fc8000f8f283f */
[----:B------:R-:W-:-:S12]  /*1120*/  USHF.R.S32.HI UR41, URZ, 0x5, UR5 ;  /* 0x000000053f297899 */ /* 0x000fd80008011405 */
.L_x_698:
[----:B----4-:R-:W4:Y:S01]  /*1130*/  S2R R0, SR_TID.X ;  /* 0x0000000000007919 */ /* 0x010f220000002100 */
[----:B0-----:R-:W0:Y:S01]  /*1140*/  S2UR UR6, SR_CgaCtaId ;  /* 0x00000000000679c3 */ /* 0x001e220000008800 */
[----:B------:R-:W-:Y:S02]  /*1150*/  UMOV UR40, 0x400 ;  /* 0x0000040000287882 */ /* 0x000fe40000000000 */
[----:B0-----:R-:W-:Y:S01]  /*1160*/  ULEA UR40, UR6, UR40, 0x18 ;  /* 0x0000002806287291 */ /* 0x001fe2000f8ec03f */
[----:B----4-:R-:W-:-:S04]  /*1170*/  LOP3.LUT R0, R0, 0x80, RZ, 0xc0, !PT ;  /* 0x0000008000007812 */ /* 0x010fc800078ec0ff */
[----:B------:R-:W-:-:S06]  /*1180*/  SHF.R.U32.HI R0, RZ, 0x7, R0 ;  /* 0x00000007ff007819 */ /* 0x000fcc0000011600 */
[----:B------:R-:W0:Y:S02]  /*1190*/  SHFL.IDX PT, R0, R0, RZ, 0x1f ;  /* 0x00001fff00007589 */ /* 0x000e2400000e0000 */
[----:B0-----:R-:W-:-:S13]  /*11a0*/  R2UR UR4, R0 ;  /* 0x00000000000472ca */ /* 0x001fda00000e0000 */
[----:B------:R-:W-:-:S04]  /*11b0*/  ULEA.HI UR5, UR4, UR4, URZ, 0x1 ;  /* 0x0000000404057291 */ /* 0x000fc8000f8f083f */
[----:B------:R-:W-:-:S04]  /*11c0*/  ULOP3.LUT UR5, UR5, 0xffffe, URZ, 0xc0, !UPT ;  /* 0x000ffffe05057892 */ /* 0x000fc8000f8ec03f */
[----:B------:R-:W-:-:S03]  /*11d0*/  UIADD3 UR5, UR4, -UR5, URZ ;  /* 0x8000000504057290 */ /* 0x000fc6000fffe03f */
[----:B------:R-:W-:Y:S01]  /*11e0*/  ULDC UR4, c[0x0][0x28c] ;  /* 0x0000a30000047ab9 */ /* 0x000fe20000000800 */
[----:B------:R-:W-:Y:S01]  /*11f0*/  ULEA UR5, UR5, UR40, 0xc ;  /* 0x0000002805057291 */ /* 0x000fe2000f8e603f */
[----:B------:R-:W-:-:S03]  /*1200*/  ISETP.LT.AND P0, PT, RZ, UR4, PT ;  /* 0x00000004ff007c0c */ /* 0x000fc6000bf01270 */
[----:B------:R-:W-:-:S04]  /*1210*/  UIADD3 UR5, UR5, 0x100, URZ ;  /* 0x0000010005057890 */ /* 0x000fc8000fffe03f */
[----:B------:R-:W-:-:S04]  /*1220*/  USHF.R.U32.HI UR5, URZ, 0x4, UR5 ;  /* 0x000000043f057899 */ /* 0x000fc80008011605 */
[----:B------:R-:W-:Y:S02]  /*1230*/  ULOP3.LUT UR49, UR5, 0x3fff, URZ, 0xc0, !UPT ;  /* 0x00003fff05317892 */ /* 0x000fe4000f8ec03f */
[----:B---3--:R-:W-:Y:S10]  /*1240*/  @P0 BRA `(.L_x_13) ;  /* 0x0000000000400947 */ /* 0x008ff40003800000 */
[----:B------:R-:W-:Y:S01]  /*1250*/  MOV R0, 0x0 ;  /* 0x0000000000007802 */ /* 0x000fe20000000f00 */
[----:B------:R-:W-:Y:S01]  /*1260*/  ULDC.64 UR4, c[0x4][0x68] ;  /* 0x01001a0000047ab9 */ /* 0x000fe20000000a00 */
[----:B------:R-:W-:Y:S01]  /*1270*/  ULDC.64 UR6, c[0x4][0x8] ;  /* 0x0100020000067ab9 */ /* 0x000fe20000000a00 */
[----:B--2---:R-:W-:Y:S01]  /*1280*/  MOV R4, UR4 ;  /* 0x0000000400047c02 */ /* 0x004fe20008000f00 */
[----:B------:R0:W2:Y:S01]  /*1290*/  LDC.64 R14, c[0x4][R0] ;  /* 0x01000000000e7b82 */ /* 0x0000a20000000a00 */
[----:B------:R-:W-:Y:S01]  /*12a0*/  IMAD.U32 R5, RZ, RZ, UR5 ;  /* 0x00000005ff057e24 */ /* 0x000fe2000f8e00ff */
[----:B------:R-:W-:Y:S01]  /*12b0*/  ULDC.64 UR4, c[0x4][0x70] ;  /* 0x01001c0000047ab9 */ /* 0x000fe20000000a00 */
[----:B------:R-:W-:Y:S01]  /*12c0*/  IMAD.U32 R10, RZ, RZ, UR6 ;  /* 0x00000006ff0a7e24 */ /* 0x000fe2000f8e00ff */
[----:B------:R-:W-:Y:S01]  /*12d0*/  MOV R11, UR7 ;  /* 0x00000007000b7c02 */ /* 0x000fe20008000f00 */
[----:B------:R-:W-:Y:S02]  /*12e0*/  IMAD.U32 R6, RZ, RZ, UR4 ;  /* 0x00000004ff067e24 */ /* 0x000fe4000f8e00ff */
[----:B------:R-:W-:-:S02]  /*12f0*/  IMAD.U32 R7, RZ, RZ, UR5 ;  /* 0x00000005ff077e24 */ /* 0x000fc4000f8e00ff */
[----:B------:R-:W-:Y:S02]  /*1300*/  IMAD.MOV.U32 R8, RZ, RZ, 0x1e1 ;  /* 0x000001e1ff087424 */ /* 0x000fe400078e00ff */
[----:B------:R-:W-:Y:S02]  /*1310*/  IMAD.MOV.U32 R12, RZ, RZ, 0x1 ;  /* 0x00000001ff0c7424 */ /* 0x000fe400078e00ff */
[----:B0-----:R-:W-:-:S07]  /*1320*/  IMAD.MOV.U32 R13, RZ, RZ, RZ ;  /* 0x000000ffff0d7224 */ /* 0x001fce00078e00ff */
[----:B------:R-:W-:-:S07]  /*1330*/  LEPC R20, `(.L_x_13) ;  /* 0x000000001014794e */ /* 0x000fce0000000000 */
[----:B-123-5:R-:W-:Y:S05]  /*1340*/  CALL.ABS.NOINC R14 ;  /* 0x000000000e007343 */ /* 0x02efea0003c00000 */
.L_x_13:
[----:B------:R-:W-:-:S06]  /*1350*/  ULOP3.LUT UR4, UR38, 0x1, URZ, 0xfc, !UPT ;  /* 0x0000000126047892 */ /* 0x000fcc000f8efc3f */
[----:B------:R-:W-:-:S05]  /*1360*/  IMAD.U32 R0, RZ, RZ, UR4 ;  /* 0x00000004ff007e24 */ /* 0x000fca000f8e00ff */
[----:B------:R-:W-:-:S13]  /*1370*/  ISETP.NE.AND P0, PT, R0, 0x3, PT ;  /* 0x000000030000780c */ /* 0x000fda0003f05270 */
[----:B------:R-:W-:Y:S05]  /*1380*/  @!P0 BRA `(.L_x_14) ;  /* 0x0000000000048947 */ /* 0x000fea0003800000 */
[----:B------:R-:W-:Y:S01]  /*1390*/  BPT.TRAP 0x1 ;  /* 0x000000040000795c */ /* 0x000fe20000300000 */
.L_x_14:
[----:B------:R-:W-:Y:S01]  /*13a0*/  IMAD.U32 R0, RZ, RZ, UR36 ;  /* 0x00000024ff007e24 */ /* 0x000fe2000f8e00ff */
[----:B-1----:R-:W-:-:S04]  /*13b0*/  MOV R3, UR37 ;  /* 0x0000002500037c02 */ /* 0x002fc80008000f00 */
[----:B------:R-:W-:Y:S02]  /*13c0*/  LEA R3, R3, UR40, 0x3 ;  /* 0x0000002803037c11 */ /* 0x000fe4000f8e18ff */
[----:B------:R-:W-:-:S04]  /*13d0*/  SHF.L.U32 R0, R0, 0x1f, RZ ;  /* 0x0000001f00007819 */ /* 0x000fc800000006ff */
[----:B------:R0:W1:Y:S01]  /*13e0*/  SYNCS.PHASECHK.TRANS64.TRYWAIT P1, [R3+URZ], R0 ;  /* 0x00000000030075a7 */ /* 0x000062000802017f */
[----:B------:R-:W-:Y:S05]  /*13f0*/  @!P0 BRA `(.L_x_15) ;  /* 0x0000000000048947 */ /* 0x000fea0003800000 */
[----:B------:R-:W-:Y:S01]  /*1400*/  BPT.TRAP 0x1 ;  /* 0x000000040000795c */ /* 0x000fe20000300000 */
.L_x_15:
[----:B-1----:R-:W-:Y:S05]  /*1410*/  @P1 BRA `(.L_x_16) ;  /* 0x0000000000081947 */ /* 0x002fea0003800000 */
[----:B------:R-:W1:Y:S02]  /*1420*/  SYNCS.PHASECHK.TRANS64.TRYWAIT P1, [R3+URZ], R0 ;  /* 0x00000000030075a7 */ /* 0x000e64000802017f */
[----:B-1----:R-:W-:Y:S05]  /*1430*/  @!P1 BRA `(.L_x_17) ;  /* 0x000001f000b89947 */ /* 0x002fea0003800000 */
.L_x_16:
[----:B------:R-:W-:-:S04]  /*1440*/  UISETP.LT.AND UP0, UPT, UR41, 0x1, UPT ;  /* 0x000000012900788c */ /* 0x000fc8000bf01270 */
[----:B------:R-:W-:-:S06]  /*1450*/  USEL UR4, UR41, 0x1, UP0 ;  /* 0x0000000129047887 */ /* 0x000fcc0008000000 */
[----:B--2---:R-:W-:Y:S01]  /*1460*/  IMAD.U32 R5, RZ, RZ, UR4 ;  /* 0x00000004ff057e24 */ /* 0x004fe2000f8e00ff */
[----:B------:R-:W-:Y:S05]  /*1470*/  WARPSYNC.ALL ;  /* 0x0000000000007948 */ /* 0x000fea0003800000 */
[----:B------:R-:W-:-:S04]  /*1480*/  IADD3 R5, -R5, UR41, RZ ;  /* 0x0000002905057c10 */ /* 0x000fc8000fffe1ff */
[----:B------:R-:W-:Y:S01]  /*1490*/  ISETP.GE.AND P1, PT, R5, 0x1, PT ;  /* 0x000000010500780c */ /* 0x000fe20003f26270 */
[----:B------:R-:W-:Y:S01]  /*14a0*/  UIADD3 UR4, UR40, 0x1e100, URZ ;  /* 0x0001e10028047890 */ /* 0x000fe2000fffe03f */
[----:B------:R-:W-:Y:S01]  /*14b0*/  WARPGROUP.ARRIVE ;  /* 0x00000000000079c5 */ /* 0x000fe20000000000 */
[----:B------:R-:W-:Y:S01]  /*14c0*/  ULOP3.LUT UR49, UR49, 0x10000, URZ, 0xfc, !UPT ;  /* 0x0001000031317892 */ /* 0x000fe2000f8efc3f */
[----:B-----5:R-:W-:Y:S01]  /*14d0*/  STL [R1+0x358], R16 ;  /* 0x0003581001007387 */ /* 0x020fe20000100800 */
[----:B------:R-:W-:Y:S02]  /*14e0*/  USHF.R.U32.HI UR4, URZ, 0x4, UR4 ;  /* 0x000000043f047899 */ /* 0x000fe40008011604 */
[----:B------:R-:W-:Y:S01]  /*14f0*/  UIMAD UR51, UR37, 0x600, UR49 ;  /* 0x00000600253378a4 */ /* 0x000fe2000f8e0231 */
[----:B------:R3:W-:Y:S01]  /*1500*/  STL [R1+0x354], R5 ;  /* 0x0003540501007387 */ /* 0x0007e20000100800 */
[----:B------:R-:W-:Y:S01]  /*1510*/  ULOP3.LUT UR4, UR4, 0x3fff, URZ, 0xc0, !UPT ;  /* 0x00003fff04047892 */ /* 0x000fe2000f8ec03f */
[----:B------:R-:W-:Y:S01]  /*1520*/  UMOV UR21, 0x80000020 ;  /* 0x8000002000157882 */ /* 0x000fe20000000000 */
[----:B------:R-:W-:-:S02]  /*1530*/  UMOV UR23, 0x80000020 ;  /* 0x8000002000177882 */ /* 0x000fc40000000000 */
[----:B------:R-:W-:Y:S01]  /*1540*/  ULOP3.LUT UR50, UR4, 0x10000, URZ, 0xfc, !UPT ;  /* 0x0001000004327892 */ /* 0x000fe2000f8efc3f */
[----:B------:R-:W-:Y:S01]  /*1550*/  STL [R1+0x350], R2 ;  /* 0x0003500201007387 */ /* 0x000fe20000100800 */
[----:B------:R-:W-:Y:S01]  /*1560*/  UMOV UR20, UR51 ;  /* 0x0000003300147c82 */ /* 0x000fe20008000000 */
[----:B------:R-:W-:Y:S01]  /*1570*/  UMOV UR25, UR21 ;  /* 0x0000001500197c82 */ /* 0x000fe20008000000 */
[----:B------:R-:W-:Y:S01]  /*1580*/  UIMAD UR54, UR37, 0x380, UR50 ;  /* 0x00000380253678a4 */ /* 0x000fe2000f8e0232 */
[----:B------:R-:W-:Y:S01]  /*1590*/  UMOV UR24, UR20 ;  /* 0x0000001400187c82 */ /* 0x000fe20008000000 */
[----:B------:R-:W-:Y:S02]  /*15a0*/  UMOV UR27, 0x80000020 ;  /* 0x80000020001b7882 */ /* 0x000fe40000000000 */
[----:B------:R-:W-:Y:S02]  /*15b0*/  UIADD3 UR26, UR54, 0x80, URZ ;  /* 0x00000080361a7890 */ /* 0x000fe4000fffe03f */
[----:B------:R-:W-:-:S02]  /*15c0*/  UIADD3 UR30, UR54, 0x100, URZ ;  /* 0x00000100361e7890 */ /* 0x000fc4000fffe03f */
[----:B------:R-:W-:Y:S01]  /*15d0*/  UMOV UR22, UR54 ;  /* 0x0000003600167c82 */ /* 0x000fe20008000000 */
[----:B------:R-:W-:Y:S01]  /*15e0*/  UMOV UR28, UR20 ;  /* 0x00000014001c7c82 */ /* 0x000fe20008000000 */
[----:B------:R-:W-:Y:S01]  /*15f0*/  HGMMA.64x32x16.F32 R40, gdesc[UR20], RZ, !UPT, gsb0 ;  /* 0x00600000142879f0 */ /* 0x000fe2000c0008ff */
[----:B------:R-:W-:Y:S01]  /*1600*/  UMOV UR29, UR21 ;  /* 0x00000015001d7c82 */ /* 0x000fe20008000000 */
[----:B------:R-:W-:Y:S01]  /*1610*/  UMOV UR31, 0x80000020 ;  /* 0x80000020001f7882 */ /* 0x000fe20000000000 */
[----:B------:R-:W-:Y:S01]  /*1620*/  UIADD3 UR10, UR54, 0x180, URZ ;  /* 0x00000180360a7890 */ /* 0x000fe2000fffe03f */
[----:B------:R-:W-:Y:S01]  /*1630*/  UMOV UR8, UR20 ;  /* 0x0000001400087c82 */ /* 0x000fe20008000000 */
        /* <DEDUP_REMOVED lines=14> */
[----:B------:R-:W-:Y:S01]  /*1720*/  UMOV UR34, UR22 ;  /* 0x0000001600227c82 */ /* 0x000fe20008000000 */
[----:B------:R-:W-:Y:S01]  /*1730*/  UMOV UR35, UR23 ;  /* 0x0000001700237c82 */ /* 0x000fe20008000000 */
[----:B------:R-:W-:Y:S01]  /*1740*/  UIADD3 UR20, UR51, 0x400, URZ ;  /* 0x0000040033147890 */ /* 0x000fe2000fffe03f */
[----:B------:R-:W-:Y:S01]  /*1750*/  UMOV UR21, 0x80000020 ;  /* 0x8000002000157882 */ /* 0x000fe20000000000 */
[----:B------:R-:W-:Y:S01]  /*1760*/  UIADD3 UR46, UR54, 0x102, URZ ;  /* 0x00000102362e7890 */ /* 0x000fe2000fffe03f */
[----:B------:R-:W-:Y:S01]  /*1770*/  UMOV UR47, 0x80000020 ;  /* 0x80000020002f7882 */ /* 0x000fe20000000000 */
[----:B------:R-:W-:-:S02]  /*1780*/  WARPGROUP.DEPBAR.LE gsb0, 0x0 ;  /* 0x00008000000079c5 */ /* 0x000fc40000010000 */
[----:B---3--:R-:W-:Y:S01]  /*1790*/  WARPGROUP.ARRIVE ;  /* 0x00000000000079c5 */ /* 0x008fe20000000000 */
[----:B------:R-:W-:Y:S01]  /*17a0*/  IMAD.MOV.U32 R39, RZ, RZ, R40 ;  /* 0x000000ffff277224 */ /* 0x000fe200078e0028 */
[----:B------:R-:W-:Y:S01]  /*17b0*/  MOV R37, R42 ;  /* 0x0000002a00257202 */ /* 0x000fe20000000f00 */
[----:B------:R-:W-:Y:S01]  /*17c0*/  IMAD.MOV.U32 R38, RZ, RZ, R41 ;  /* 0x000000ffff267224 */ /* 0x000fe200078e0029 */
[----:B------:R-:W-:Y:S01]  /*17d0*/  MOV R32, R47 ;  /* 0x0000002f00207202 */ /* 0x000fe20000000f00 */
[----:B------:R-:W-:Y:S01]  /*17e0*/  IMAD.MOV.U32 R36, RZ, RZ, R43 ;  /* 0x000000ffff247224 */ /* 0x000fe200078e002b */
[----:B------:R-:W-:Y:S01]  /*17f0*/  HGMMA.64x32x16.F32 R4, gdesc[UR24], RZ, !UPT, gsb0 ;  /* 0x00600000180479f0 */ /* 0x000fe2000c0008ff */
[----:B------:R-:W-:Y:S01]  /*1800*/  IMAD.MOV.U32 R35, RZ, RZ, R44 ;  /* 0x000000ffff237224 */ /* 0x000fe200078e002c */
[----:B------:R-:W-:Y:S01]  /*1810*/  MOV R27, R52 ;  /* 0x00000034001b7202 */ /* 0x000fe20000000f00 */
[----:B------:R-:W-:Y:S01]  /*1820*/  IMAD.MOV.U32 R34, RZ, RZ, R45 ;  /* 0x000000ffff227224 */ /* 0x000fe200078e002d */
[----:B------:R-:W-:Y:S01]  /*1830*/  UIADD3 UR24, UR51, 0x2, URZ ;  /* 0x0000000233187890 */ /* 0x000fe2000fffe03f */
[----:B------:R-:W-:-:S02]  /*1840*/  IMAD.MOV.U32 R33, RZ, RZ, R46 ;  /* 0x000000ffff217224 */ /* 0x000fc400078e002e */
[----:B------:R-:W-:Y:S02]  /*1850*/  IMAD.MOV.U32 R31, RZ, RZ, R48 ;  /* 0x000000ffff1f7224 */ /* 0x000fe400078e0030 */
[----:B------:R-:W-:Y:S02]  /*1860*/  IMAD.MOV.U32 R30, RZ, RZ, R49 ;  /* 0x000000ffff1e7224 */ /* 0x000fe400078e0031 */
[----:B------:R-:W-:Y:S02]  /*1870*/  IMAD.MOV.U32 R29, RZ, RZ, R50 ;  /* 0x000000ffff1d7224 */ /* 0x000fe400078e0032 */
[----:B------:R-:W-:Y:S02]  /*1880*/  IMAD.MOV.U32 R28, RZ, RZ, R51 ;  /* 0x000000ffff1c7224 */ /* 0x000fe400078e0033 */
[----:B------:R-:W-:Y:S02]  /*1890*/  IMAD.MOV.U32 R26, RZ, RZ, R53 ;  /* 0x000000ffff1a7224 */ /* 0x000fe400078e0035 */
[----:B------:R-:W-:-:S02]  /*18a0*/  IMAD.MOV.U32 R25, RZ, RZ, R54 ;  /* 0x000000ffff197224 */ /* 0x000fc400078e0036 */
[----:B------:R-:W-:Y:S01]  /*18b0*/  IMAD.MOV.U32 R24, RZ, RZ, R55 ;  /* 0x000000ffff187224 */ /* 0x000fe200078e0037 */
[----:B------:R-:W-:Y:S02]  /*18c0*/  WARPGROUP.DEPBAR.LE gsb0, 0x0 ;  /* 0x00008000000079c5 */ /* 0x000fe40000010000 */
[----:B------:R-:W-:Y:S01]  /*18d0*/  IMAD.MOV.U32 R87, RZ, RZ, R4 ;  /* 0x000000ffff577224 */ /* 0x000fe200078e0004 */
[----:B------:R-:W-:Y:S01]  /*18e0*/  MOV R86, R5 ;  /* 0x0000000500567202 */ /* 0x000fe20000000f00 */
[----:B------:R-:W-:Y:S01]  /*18f0*/  IMAD.MOV.U32 R85, RZ, RZ, R6 ;  /* 0x000000ffff557224 */ /* 0x000fe200078e0006 */
[----:B------:R-:W-:Y:S01]  /*1900*/  MOV R81, R10 ;  /* 0x0000000a00517202 */ /* 0x000fe20000000f00 */
[----:B------:R-:W-:Y:S01]  /*1910*/  IMAD.MOV.U32 R84, RZ, RZ, R7 ;  /* 0x000000ffff547224 */ /* 0x000fe200078e0007 */
[----:B------:R-:W-:Y:S01]  /*1920*/  MOV R76, R15 ;  /* 0x0000000f004c7202 */ /* 0x000fe20000000f00 */
[----:B------:R-:W-:Y:S02]  /*1930*/  IMAD.MOV.U32 R83, RZ, RZ, R8 ;  /* 0x000000ffff537224 */ /* 0x000fe400078e0008 */
[----:B------:R-:W-:-:S02]  /*1940*/  IMAD.MOV.U32 R82, RZ, RZ, R9 ;  /* 0x000000ffff527224 */ /* 0x000fc400078e0009 */
[----:B------:R-:W-:Y:S02]  /*1950*/  IMAD.MOV.U32 R80, RZ, RZ, R11 ;  /* 0x000000ffff507224 */ /* 0x000fe400078e000b */
[----:B------:R-:W-:Y:S02]  /*1960*/  IMAD.MOV.U32 R79, RZ, RZ, R12 ;  /* 0x000000ffff4f7224 */ /* 0x000fe400078e000c */
[----:B------:R-:W-:Y:S02]  /*1970*/  IMAD.MOV.U32 R78, RZ, RZ, R13 ;  /* 0x000000ffff4e7224 */ /* 0x000fe400078e000d */
[----:B------:R-:W-:Y:S02]  /*1980*/  IMAD.MOV.U32 R77, RZ, RZ, R14 ;  /* 0x000000ffff4d7224 */ /* 0x000fe400078e000e */
[----:B------:R-:W-:Y:S02]  /*1990*/  IMAD.MOV.U32 R75, RZ, RZ, R16 ;  /* 0x000000ffff4b7224 */ /* 0x000fe400078e0010 */
[----:B------:R-:W-:-:S02]  /*19a0*/  IMAD.MOV.U32 R74, RZ, RZ, R17 ;  /* 0x000000ffff4a7224 */ /* 0x000fc400078e0011 */
[----:B------:R-:W-:Y:S02]  /*19b0*/  IMAD.MOV.U32 R73, RZ, RZ, R18 ;  /* 0x000000ffff497224 */ /* 0x000fe400078e0012 */
[----:B------:R-:W-:Y:S02]  /*19c0*/  IMAD.MOV.U32 R72, RZ, RZ, R19 ;  /* 0x000000ffff487224 */ /* 0x000fe400078e0013 */
[----:B------:R-:W-:-:S06]  /*19d0*/  WARPGROUP.ARRIVE ;  /* 0x00000000000079c5 */ /* 0x000fcc0000000000 */
[----:B------:R-:W-:Y:S03]  /*19e0*/  HGMMA.64x32x16.F32 R4, gdesc[UR28], RZ, !UPT, gsb0 ;  /* 0x006000001c0479f0 */ /* 0x000fe6000c0008ff */
[----:B------:R-:W-:Y:S02]  /*19f0*/  WARPGROUP.DEPBAR.LE gsb0, 0x0 ;  /* 0x00008000000079c5 */ /* 0x000fe40000010000 */
[----:B------:R-:W-:Y:S01]  /*1a00*/  WARPGROUP.ARRIVE ;  /* 0x00000000000079c5 */ /* 0x000fe20000000000 */
[----:B------:R-:W-:Y:S01]  /*1a10*/  MOV R135, R4 ;  /* 0x0000000400877202 */ /* 0x000fe20000000f00 */
[----:B------:R-:W-:Y:S01]  /*1a20*/  IMAD.MOV.U32 R133, RZ, RZ, R6 ;  /* 0x000000ffff857224 */ /* 0x000fe200078e0006 */
[----:B------:R-:W-:Y:S01]  /*1a30*/  MOV R130, R9 ;  /* 0x0000000900827202 */ /* 0x000fe20000000f00 */
[----:B------:R-:W-:Y:S01]  /*1a40*/  IMAD.MOV.U32 R132, RZ, RZ, R7 ;  /* 0x000000ffff847224 */ /* 0x000fe200078e0007 */
[----:B------:R-:W-:Y:S01]  /*1a50*/  MOV R125, R14 ;  /* 0x0000000e007d7202 */ /* 0x000fe20000000f00 */
[----:B------:R-:W-:Y:S01]  /*1a60*/  HGMMA.64x32x16.F32 R200, gdesc[UR8], RZ, !UPT, gsb0 ;  /* 0x0060000008c879f0 */ /* 0x000fe2000c0008ff */
[----:B------:R-:W-:Y:S01]  /*1a70*/  IMAD.MOV.U32 R131, RZ, RZ, R8 ;  /* 0x000000ffff837224 */ /* 0x000fe200078e0008 */
[----:B------:R-:W-:Y:S01]  /*1a80*/  MOV R120, R19 ;  /* 0x0000001300787202 */ /* 0x000fe20000000f00 */
        /* <DEDUP_REMOVED lines=8> */
[----:B------:R-:W-:Y:S01]  /*1b10*/  IMAD.MOV.U32 R123, RZ, RZ, R16 ;  /* 0x000000ffff7b7224 */ /* 0x000fe200078e0010 */
[----:B------:R-:W-:Y:S02]  /*1b20*/  WARPGROUP.DEPBAR.LE gsb0, 0x0 ;  /* 0x00008000000079c5 */ /* 0x000fe40000010000 */
[----:B------:R-:W-:Y:S01]  /*1b30*/  WARPGROUP.ARRIVE ;  /* 0x00000000000079c5 */ /* 0x000fe20000000000 */
[----:B------:R-:W-:Y:S04]  /*1b40*/  STL [R1+0x398], R200 ;  /* 0x000398c801007387 */ /* 0x000fe80000100800 */
[----:B------:R-:W-:Y:S01]  /*1b50*/  STL [R1+0x394], R201 ;  /* 0x000394c901007387 */ /* 0x000fe20000100800 */
[----:B------:R-:W-:Y:S01]  /*1b60*/  HGMMA.64x32x16.F32 R152, gdesc[UR4], RZ, !UPT, gsb0 ;  /* 0x00600000049879f0 */ /* 0x000fe2000c0008ff */
[----:B------:R-:W-:-:S02]  /*1b70*/  UIADD3 UR4, UR51, 0x200, URZ ;  /* 0x0000020033047890 */ /* 0x000fc4000fffe03f */
[----:B------:R-:W-:Y:S04]  /*1b80*/  STL [R1+0x390], R202 ;  /* 0x000390ca01007387 */ /* 0x000fe80000100800 */
        /* <DEDUP_REMOVED lines=12> */
[----:B------:R-:W-:Y:S01]  /*1c50*/  STL [R1+0x35c], R215 ;  /* 0x00035cd701007387 */ /* 0x000fe20000100800 */
[----:B------:R-:W-:-:S02]  /*1c60*/  WARPGROUP.DEPBAR.LE gsb0, 0x0 ;  /* 0x00008000000079c5 */ /* 0x000fc40000010000 */
[----:B------:R-:W-:Y:S01]  /*1c70*/  WARPGROUP.ARRIVE ;  /* 0x00000000000079c5 */ /* 0x000fe20000000000 */
[----:B------:R-:W-:Y:S04]  /*1c80*/  STL [R1+0x3d8], R152 ;  /* 0x0003d89801007387 */ /* 0x000fe80000100800 */
[----:B------:R-:W-:Y:S01]  /*1c90*/  STL [R1+0x3d4], R153 ;  /* 0x0003d49901007387 */ /* 0x000fe20000100800 */
[----:B------:R-:W-:Y:S03]  /*1ca0*/  HGMMA.64x32x16.F32 R104, gdesc[UR12], RZ, !UPT, gsb0 ;  /* 0x006000000c6879f0 */ /* 0x000fe6000c0008ff */
        /* <DEDUP_REMOVED lines=13> */
[----:B------:R2:W-:Y:S01]  /*1d80*/  STL [R1+0x39c], R167 ;  /* 0x00039ca701007387 */ /* 0x0005e20000100800 */
[----:B------:R-:W-:-:S02]  /*1d90*/  WARPGROUP.DEPBAR.LE gsb0, 0x0 ;  /* 0x00008000000079c5 */ /* 0x000fc40000010000 */
[----:B------:R-:W-:Y:S01]  /*1da0*/  WARPGROUP.ARRIVE ;  /* 0x00000000000079c5 */ /* 0x000fe20000000000 */
[----:B------:R-:W-:Y:S04]  /*1db0*/  STL [R1+0x408], R108 ;  /* 0x0004086c01007387 */ /* 0x000fe80000100800 */
[----:B------:R-:W-:Y:S01]  /*1dc0*/  STL [R1+0x404], R109 ;  /* 0x0004046d01007387 */ /* 0x000fe20000100800 */
[----:B------:R-:W-:Y:S01]  /*1dd0*/  HGMMA.64x32x16.F32 R56, gdesc[UR16], RZ, !UPT, gsb0 ;  /* 0x00600000103879f0 */ /* 0x000fe2000c0008ff */
[----:B------:R-:W-:Y:S01]  /*1de0*/  UMOV UR16, UR4 ;  /* 0x0000000400107c82 */ /* 0x000fe20008000000 */
[----:B------:R-:W-:Y:S01]  /*1df0*/  UMOV UR17, 0x80000020 ;  /* 0x8000002000117882 */ /* 0x000fe20000000000 */
[----:B------:R-:W-:Y:S01]  /*1e00*/  UMOV UR12, UR16 ;  /* 0x00000010000c7c82 */ /* 0x000fe20008000000 */
        /* <DEDUP_REMOVED lines=21> */
[----:B------:R-:W-:-:S06]  /*1f60*/  WARPGROUP.ARRIVE ;  /* 0x00000000000079c5 */ /* 0x000fcc0000000000 */
[----:B------:R-:W-:Y:S03]  /*1f70*/  HGMMA.64x32x16.F32 R40, gdesc[UR16], RZ, !UPT, gsb0 ;  /* 0x00600000102879f0 */ /* 0x000fe6000c0008ff */
[----:B------:R-:W-:Y:S02]  /*1f80*/  WARPGROUP.DEPBAR.LE gsb0, 0x0 ;  /* 0x00008000000079c5 */ /* 0x000fe40000010000 */
[----:B------:R-:W-:-:S06]  /*1f90*/  WARPGROUP.ARRIVE ;  /* 0x00000000000079c5 */ /* 0x000fcc0000000000 */
[----:B------:R-:W-:Y:S01]  /*1fa0*/  HGMMA.64x32x16.F32 R88, gdesc[UR12], RZ, !UPT, gsb0 ;  /* 0x006000000c5879f0 */ /* 0x000fe2000c0008ff */
[----:B------:R-:W-:Y:S01]  /*1fb0*/  UMOV UR12, UR20 ;  /* 0x00000014000c7c82 */ /* 0x000fe20008000000 */
[----:B------:R-:W-:Y:S01]  /*1fc0*/  UMOV UR13, UR21 ;  /* 0x00000015000d7c82 */ /* 0x000fe20008000000 */
[----:B------:R-:W-:Y:S02]  /*1fd0*/  WARPGROUP.DEPBAR.LE gsb0, 0x0 ;  /* 0x00008000000079c5 */ /* 0x000fe40000010000 */
[----:B------:R-:W-:-:S06]  /*1fe0*/  WARPGROUP.ARRIVE ;  /* 0x00000000000079c5 */ /* 0x000fcc0000000000 */
[----:B------:R-:W-:Y:S01]  /*1ff0*/  HGMMA.64x32x16.F32 R136, gdesc[UR4], RZ, !UPT, gsb0 ;  /* 0x00600000048879f0 */ /* 0x000fe2000c0008ff */
[----:B------:R-:W-:Y:S01]  /*2000*/  UMOV UR4, UR24 ;  /* 0x0000001800047c82 */ /* 0x000fe20008000000 */
[----:B------:R-:W-:Y:S01]  /*2010*/  UMOV UR24, UR16 ;  /* 0x0000001000187c82 */ /* 0x000fe20008000000 */
[----:B------:R-:W-:Y:S01]  /*2020*/  UMOV UR5, 0x80000020 ;  /* 0x8000002000057882 */ /* 0x000fe20000000000 */
[----:B------:R-:W-:Y:S01]  /*2030*/  UMOV UR16, UR4 ;  /* 0x0000000400107c82 */ /* 0x000fe20008000000 */
[----:B------:R-:W-:Y:S01]  /*2040*/  UMOV UR17, UR5 ;  /* 0x0000000500117c82 */ /* 0x000fe20008000000 */
[----:B------:R-:W-:Y:S01]  /*2050*/  UMOV UR44, UR4 ;  /* 0x00000004002c7c82 */ /* 0x000fe20008000000 */
[----:B------:R-:W-:Y:S01]  /*2060*/  UMOV UR45, UR5 ;  /* 0x00000005002d7c82 */ /* 0x000fe20008000000 */
        /* <DEDUP_REMOVED lines=11> */
[----:B--2---:R-:W-:Y:S01]  /*2120*/  WARPGROUP.ARRIVE ;  /* 0x00000000000079c5 */ /* 0x004fe20000000000 */
[----:B------:R-:W-:Y:S01]  /*2130*/  STL.64 [R1], R168 ;  /* 0x000000a801007387 */ /* 0x000fe20000100a00 */
[----:B------:R-:W-:Y:S01]  /*2140*/  IMAD.MOV.U32 R16, RZ, RZ, R177 ;  /* 0x000000ffff107224 */ /* 0x000fe200078e00b1 */
[----:B------:R-:W-:Y:S01]  /*2150*/  MOV R22, R181 ;  /* 0x000000b500167202 */ /* 0x000fe20000000f00 */
[----:B------:R-:W-:Y:S01]  /*2160*/  IMAD.MOV.U32 R5, RZ, RZ, R178 ;  /* 0x000000ffff057224 */ /* 0x000fe200078e00b2 */
[----:B------:R-:W-:Y:S01]  /*2170*/  STL.64 [R1+0x8], R170 ;  /* 0x000008aa01007387 */ /* 0x000fe20000100a00 */
[----:B------:R-:W-:Y:S01]  /*2180*/  HGMMA.64x32x16.F32 R152, gdesc[UR24], RZ, !UPT, gsb0 ;  /* 0x00600000189879f0 */ /* 0x000fe2000c0008ff */
[----:B------:R-:W-:Y:S01]  /*2190*/  IMAD.MOV.U32 R2, RZ, RZ, R179 ;  /* 0x000000ffff027224 */ /* 0x000fe200078e00b3 */
[----:B------:R-:W-:Y:S01]  /*21a0*/  UMOV UR24, UR20 ;  /* 0x0000001400187c82 */ /* 0x000fe20008000000 */
[----:B------:R-:W-:Y:S01]  /*21b0*/  STL.64 [R1+0x10], R172 ;  /* 0x000010ac01007387 */ /* 0x000fe20000100a00 */
[----:B------:R-:W-:Y:S01]  /*21c0*/  IMAD.MOV.U32 R23, RZ, RZ, R180 ;  /* 0x000000ffff177224 */ /* 0x000fe200078e00b4 */
[----:B------:R-:W-:Y:S01]  /*21d0*/  UMOV UR25, UR21 ;  /* 0x0000001500197c82 */ /* 0x000fe20008000000 */
[----:B------:R-:W-:Y:S01]  /*21e0*/  IMAD.MOV.U32 R21, RZ, RZ, R182 ;  /* 0x000000ffff157224 */ /* 0x000fe200078e00b6 */
[----:B------:R-:W-:Y:S01]  /*21f0*/  STL.64 [R1+0x18], R174 ;  /* 0x000018ae01007387 */ /* 0x000fe20000100a00 */
[----:B------:R-:W-:-:S03]  /*2200*/  IMAD.MOV.U32 R20, RZ, RZ, R183 ;  /* 0x000000ffff147224 */ /* 0x000fc600078e00b7 */
[----:B------:R2:W-:Y:S01]  /*2210*/  STL [R1+0x20], R176 ;  /* 0x000020b001007387 */ /* 0x0005e20000100800 */
        /* <DEDUP_REMOVED lines=15> */
[----:B01----:R-:W-:Y:S02]  /*2310*/  IMAD.MOV.U32 R3, RZ, RZ, R166 ;  /* 0x000000ffff037224 */ /* 0x003fe400078e00a6 */
[----:B------:R-:W-:Y:S02]  /*2320*/  IMAD.MOV.U32 R0, RZ, RZ, R167 ;  /* 0x000000ffff007224 */ /* 0x000fe400078e00a7 */
[----:B------:R-:W-:-:S06]  /*2330*/  WARPGROUP.ARRIVE ;  /* 0x00000000000079c5 */ /* 0x000fcc0000000000 */
[----:B------:R-:W-:Y:S01]  /*2340*/  HGMMA.64x32x16.F32 R152, gdesc[UR32], RZ, !UPT, gsb0 ;  /* 0x00600000209879f0 */ /* 0x000fe2000c0008ff */
[----:B------:R-:W-:Y:S01]  /*2350*/  UMOV UR32, UR20 ;  /* 0x0000001400207c82 */ /* 0x000fe20008000000 */
[----:B------:R-:W-:Y:S01]  /*2360*/  UMOV UR33, UR21 ;  /* 0x0000001500217c82 */ /* 0x000fe20008000000 */
[----:B------:R-:W-:Y:S01]  /*2370*/  UMOV UR34, UR18 ;  /* 0x0000001200227c82 */ /* 0x000fe20008000000 */
[----:B------:R-:W-:Y:S01]  /*2380*/  UMOV UR35, UR19 ;  /* 0x0000001300237c82 */ /* 0x000fe20008000000 */
[----:B------:R-:W-:Y:S01]  /*2390*/  UMOV UR19, 0x80000020 ;  /* 0x8000002000137882 */ /* 0x000fe20000000000 */
[----:B------:R-:W-:Y:S02]  /*23a0*/  WARPGROUP.DEPBAR.LE gsb0, 0x0 ;  /* 0x00008000000079c5 */ /* 0x000fe40000010000 */
[----:B--2---:R-:W-:Y:S01]  /*23b0*/  WARPGROUP.ARRIVE ;  /* 0x00000000000079c5 */ /* 0x004fe20000000000 */
        /* <DEDUP_REMOVED lines=9> */
[----:B------:R-:W-:Y:S01]  /*2450*/  UMOV UR22, UR26 ;  /* 0x0000001a00167c82 */ /* 0x000fe20008000000 */
[----:B------:R-:W-:Y:S01]  /*2460*/  IMAD.MOV.U32 R207, RZ, RZ, R159 ;  /* 0x000000ffffcf7224 */ /* 0x000fe200078e009f */
[----:B------:R-:W-:Y:S01]  /*2470*/  UMOV UR23, UR27 ;  /* 0x0000001b00177c82 */ /* 0x000fe20008000000 */
[----:B------:R-:W-:Y:S01]  /*2480*/  IMAD.MOV.U32 R208, RZ, RZ, R160 ;  /* 0x000000ffffd07224 */ /* 0x000fe200078e00a0 */
[----:B------:R-:W-:Y:S01]  /*2490*/  UMOV UR26, UR6 ;  /* 0x00000006001a7c82 */ /* 0x000fe20008000000 */
[----:B------:R-:W-:Y:S01]  /*24a0*/  IMAD.MOV.U32 R209, RZ, RZ, R161 ;  /* 0x000000ffffd17224 */ /* 0x000fe200078e00a1 */
[----:B------:R-:W-:Y:S01]  /*24b0*/  UMOV UR27, UR7 ;  /* 0x00000007001b7c82 */ /* 0x000fe20008000000 */
[----:B------:R-:W-:Y:S01]  /*24c0*/  IMAD.MOV.U32 R210, RZ, RZ, R162 ;  /* 0x000000ffffd27224 */ /* 0x000fe200078e00a2 */
[----:B------:R-:W-:Y:S01]  /*24d0*/  UMOV UR7, 0x80000020 ;  /* 0x8000002000077882 */ /* 0x000fe20000000000 */
[----:B------:R-:W-:-:S02]  /*24e0*/  IMAD.MOV.U32 R212, RZ, RZ, R164 ;  /* 0x000000ffffd47224 */ /* 0x000fc400078e00a4 */
[----:B------:R-:W-:Y:S02]  /*24f0*/  IMAD.MOV.U32 R213, RZ, RZ, R165 ;  /* 0x000000ffffd57224 */ /* 0x000fe400078e00a5 */
[----:B------:R-:W-:Y:S02]  /*2500*/  IMAD.MOV.U32 R214, RZ, RZ, R166 ;  /* 0x000000ffffd67224 */ /* 0x000fe400078e00a6 */
[----:B------:R-:W-:Y:S01]  /*2510*/  IMAD.MOV.U32 R215, RZ, RZ, R167 ;  /* 0x000000ffffd77224 */ /* 0x000fe200078e00a7 */
[----:B------:R-:W-:Y:S02]  /*2520*/  WARPGROUP.DEPBAR.LE gsb0, 0x0 ;  /* 0x00008000000079c5 */ /* 0x000fe40000010000 */
[----:B------:R-:W-:Y:S01]  /*2530*/  MOV R152, R168 ;  /* 0x000000a800987202 */ /* 0x000fe20000000f00 */
[----:B------:R-:W-:Y:S01]  /*2540*/  IMAD.MOV.U32 R153, RZ, RZ, R169 ;  /* 0x000000ffff997224 */ /* 0x000fe200078e00a9 */
[----:B------:R-:W-:Y:S01]  /*2550*/  MOV R157, R173 ;  /* 0x000000ad009d7202 */ /* 0x000fe20000000f00 */
[----:B------:R-:W-:Y:S01]  /*2560*/  IMAD.MOV.U32 R154, RZ, RZ, R170 ;  /* 0x000000ffff9a7224 */ /* 0x000fe200078e00aa */
[----:B------:R-:W-:Y:S01]  /*2570*/  MOV R162, R178 ;  /* 0x000000b200a27202 */ /* 0x000fe20000000f00 */
        /* <DEDUP_REMOVED lines=12> */
[----:B------:R-:W-:Y:S01]  /*2640*/  HGMMA.64x32x16.F32 R168, gdesc[UR20], RZ, !UPT, gsb0 ;  /* 0x0060000014a879f0 */ /* 0x000fe2000c0008ff */
[----:B------:R-:W-:Y:S01]  /*2650*/  UIADD3 UR22, UR54, 0x2, URZ ;  /* 0x0000000236167890 */ /* 0x000fe2000fffe03f */
[----:B------:R-:W-:Y:S01]  /*2660*/  UMOV UR20, UR4 ;  /* 0x0000000400147c82 */ /* 0x000fe20008000000 */
[----:B------:R-:W-:-:S05]  /*2670*/  UMOV UR21, UR5 ;  /* 0x0000000500157c82 */ /* 0x000fca0008000000 */
[----:B------:R-:W-:Y:S01]  /*2680*/  UMOV UR6, UR22 ;  /* 0x0000001600067c82 */ /* 0x000fe20008000000 */
[----:B------:R-:W-:Y:S01]  /*2690*/  UIADD3 UR22, UR54, 0x182, URZ ;  /* 0x0000018236167890 */ /* 0x000fe2000fffe03f */
[----:B------:R-:W-:Y:S02]  /*26a0*/  WARPGROUP.DEPBAR.LE gsb0, 0x0 ;  /* 0x00008000000079c5 */ /* 0x000fe40000010000 */
[----:B------:R-:W-:Y:S01]  /*26b0*/  WARPGROUP.ARRIVE ;  /* 0x00000000000079c5 */ /* 0x000fe20000000000 */
        /* <DEDUP_REMOVED lines=9> */
[----:B------:R-:W-:Y:S01]  /*2750*/  UMOV UR23, 0x80000020 ;  /* 0x8000002000177882 */ /* 0x000fe20000000000 */
[----:B------:R-:W-:Y:S01]  /*2760*/  IMAD.MOV.U32 R114, RZ, RZ, R174 ;  /* 0x000000ffff727224 */ /* 0x000fe200078e00ae */
[----:B------:R-:W-:Y:S01]  /*2770*/  UIADD3 UR30, UR54, 0x202, URZ ;  /* 0x00000202361e7890 */ /* 0x000fe2000fffe03f */
[----:B------:R-:W-:Y:S01]  /*2780*/  IMAD.MOV.U32 R115, RZ, RZ, R175 ;  /* 0x000000ffff737224 */ /* 0x000fe200078e00af */
[----:B------:R-:W-:Y:S01]  /*2790*/  UMOV UR28, UR4 ;  /* 0x00000004001c7c82 */ /* 0x000fe20008000000 */
[----:B------:R-:W-:Y:S01]  /*27a0*/  IMAD.MOV.U32 R116, RZ, RZ, R176 ;  /* 0x000000ffff747224 */ /* 0x000fe200078e00b0 */
[----:B------:R-:W-:Y:S01]  /*27b0*/  UMOV UR29, UR5 ;  /* 0x00000005001d7c82 */ /* 0x000fe20008000000 */
[----:B------:R-:W-:-:S02]  /*27c0*/  IMAD.MOV.U32 R118, RZ, RZ, R178 ;  /* 0x000000ffff767224 */ /* 0x000fc400078e00b2 */
[----:B------:R-:W-:Y:S02]  /*27d0*/  IMAD.MOV.U32 R119, RZ, RZ, R179 ;  /* 0x000000ffff777224 */ /* 0x000fe400078e00b3 */
[----:B------:R-:W-:Y:S02]  /*27e0*/  IMAD.MOV.U32 R232, RZ, RZ, R180 ;  /* 0x000000ffffe87224 */ /* 0x000fe400078e00b4 */
[----:B------:R-:W-:Y:S02]  /*27f0*/  IMAD.MOV.U32 R233, RZ, RZ, R181 ;  /* 0x000000ffffe97224 */ /* 0x000fe400078e00b5 */
[----:B------:R-:W-:Y:S01]  /*2800*/  IMAD.MOV.U32 R235, RZ, RZ, R183 ;  /* 0x000000ffffeb7224 */ /* 0x000fe200078e00b7 */
[----:B------:R-:W-:Y:S02]  /*2810*/  WARPGROUP.DEPBAR.LE gsb0, 0x0 ;  /* 0x00008000000079c5 */ /* 0x000fe40000010000 */
[----:B------:R-:W-:Y:S01]  /*2820*/  WARPGROUP.ARRIVE ;  /* 0x00000000000079c5 */ /* 0x000fe20000000000 */
[----:B------:R-:W-:Y:S04]  /*2830*/  STL.64 [R1+0x248], R230 ;  /* 0x000248e601007387 */ /* 0x000fe80000100a00 */
[----:B------:R-:W-:Y:S01]  /*2840*/  STL.64 [R1+0x240], R228 ;  /* 0x000240e401007387 */ /* 0x000fe20000100a00 */
[----:B------:R-:W-:Y:S01]  /*2850*/  HGMMA.64x32x16.F32 R168, gdesc[UR8], RZ, !UPT, gsb0 ;  /* 0x0060000008a879f0 */ /* 0x000fe2000c0008ff */
[----:B------:R-:W-:-:S02]  /*2860*/  UIADD3 UR8, UR54, 0x82, URZ ;  /* 0x0000008236087890 */ /* 0x000fc4000fffe03f */
[----:B------:R-:W-:Y:S04]  /*2870*/  STL.64 [R1+0x238], R226 ;  /* 0x000238e201007387 */ /* 0x000fe80000100a00 */
[----:B------:R-:W-:Y:S01]  /*2880*/  STL.64 [R1+0x230], R224 ;  /* 0x000230e001007387 */ /* 0x000fe20000100a00 */
[----:B------:R-:W-:-:S03]  /*2890*/  UMOV UR18, UR8 ;  /* 0x0000000800127c82 */ /* 0x000fc60008000000 */
[----:B------:R-:W-:Y:S04]  /*28a0*/  STL.64 [R1+0x228], R222 ;  /* 0x000228de01007387 */ /* 0x000fe80000100a00 */
[----:B------:R0:W-:Y:S02]  /*28b0*/  STL.64 [R1+0x220], R220 ;  /* 0x000220dc01007387 */ /* 0x0001e40000100a00 */
[----:B0-----:R-:W-:Y:S01]  /*28c0*/  MOV R220, R108 ;  /* 0x0000006c00dc7202 */ /* 0x001fe20000000f00 */
[----:B------:R-:W-:Y:S02]  /*28d0*/  WARPGROUP.DEPBAR.LE gsb0, 0x0 ;  /* 0x00008000000079c5 */ /* 0x000fe40000010000 */
[----:B------:R0:W-:Y:S04]  /*28e0*/  STL.64 [R1+0x288], R182 ;  /* 0x000288b601007387 */ /* 0x0001e80000100a00 */
[----:B------:R1:W-:Y:S04]  /*28f0*/  STL.64 [R1+0x280], R180 ;  /* 0x000280b401007387 */ /* 0x0003e80000100a00 */
[----:B------:R2:W-:Y:S04]  /*2900*/  STL.64 [R1+0x278], R178 ;  /* 0x000278b201007387 */ /* 0x0005e80000100a00 */
[----:B------:R3:W-:Y:S01]  /*2910*/  STL.64 [R1+0x270], R176 ;  /* 0x000270b001007387 */ /* 0x0007e20000100a00 */
[----:B0-----:R-:W-:-:S02]  /*2920*/  IMAD.MOV.U32 R182, RZ, RZ, R121 ;  /* 0x000000ffffb67224 */ /* 0x001fc400078e0079 */
[----:B------:R-:W-:Y:S01]  /*2930*/  IMAD.MOV.U32 R183, RZ, RZ, R120 ;  /* 0x000000ffffb77224 */ /* 0x000fe200078e0078 */
[----:B------:R0:W-:Y:S01]  /*2940*/  STL.64 [R1+0x268], R174 ;  /* 0x000268ae01007387 */ /* 0x0001e20000100a00 */
[----:B-1----:R-:W-:Y:S01]  /*2950*/  IMAD.MOV.U32 R180, RZ, RZ, R123 ;  /* 0x000000ffffb47224 */ /* 0x002fe200078e007b */
[----:B------:R-:W-:Y:S02]  /*2960*/  MOV R181, R122 ;  /* 0x0000007a00b57202 */ /* 0x000fe40000000f00 */
[----:B------:R1:W-:Y:S01]  /*2970*/  STL.64 [R1+0x260], R172 ;  /* 0x000260ac01007387 */ /* 0x0003e20000100a00 */
[----:B--2---:R-:W-:Y:S02]  /*2980*/  IMAD.MOV.U32 R178, RZ, RZ, R125 ;  /* 0x000000ffffb27224 */ /* 0x004fe400078e007d */
[----:B------:R-:W-:Y:S01]  /*2990*/  IMAD.MOV.U32 R179, RZ, RZ, R124 ;  /* 0x000000ffffb37224 */ /* 0x000fe200078e007c */
[----:B------:R2:W-:Y:S01]  /*29a0*/  STL.64 [R1+0x258], R170 ;  /* 0x000258aa01007387 */ /* 0x0005e20000100a00 */
[----:B---3--:R-:W-:Y:S01]  /*29b0*/  MOV R176, R127 ;  /* 0x0000007f00b07202 */ /* 0x008fe20000000f00 */
[----:B------:R-:W-:-:S02]  /*29c0*/  IMAD.MOV.U32 R177, RZ, RZ, R126 ;  /* 0x000000ffffb17224 */ /* 0x000fc400078e007e */
[----:B------:R3:W-:Y:S01]  /*29d0*/  STL.64 [R1+0x250], R168 ;  /* 0x000250a801007387 */ /* 0x0007e20000100a00 */
[----:B0-----:R-:W-:Y:S02]  /*29e0*/  IMAD.MOV.U32 R174, RZ, RZ, R129 ;  /* 0x000000ffffae7224 */ /* 0x001fe400078e0081 */
[----:B------:R-:W-:Y:S02]  /*29f0*/  IMAD.MOV.U32 R175, RZ, RZ, R128 ;  /* 0x000000ffffaf7224 */ /* 0x000fe400078e0080 */
[----:B-1----:R-:W-:Y:S02]  /*2a00*/  IMAD.MOV.U32 R172, RZ, RZ, R131 ;  /* 0x000000ffffac7224 */ /* 0x002fe400078e0083 */
[----:B------:R-:W-:Y:S01]  /*2a10*/  IMAD.MOV.U32 R173, RZ, RZ, R130 ;  /* 0x000000ffffad7224 */ /* 0x000fe200078e0082 */
[----:B--2---:R-:W-:Y:S01]  /*2a20*/  MOV R171, R132 ;  /* 0x0000008400ab7202 */ /* 0x004fe20000000f00 */
[----:B------:R-:W-:Y:S02]  /*2a30*/  IMAD.MOV.U32 R170, RZ, RZ, R133 ;  /* 0x000000ffffaa7224 */ /* 0x000fe400078e0085 */
[----:B---3--:R-:W-:-:S02]  /*2a40*/  IMAD.MOV.U32 R168, RZ, RZ, R135 ;  /* 0x000000ffffa87224 */ /* 0x008fc400078e0087 */
[----:B------:R-:W-:Y:S02]  /*2a50*/  IMAD.MOV.U32 R169, RZ, RZ, R134 ;  /* 0x000000ffffa97224 */ /* 0x000fe400078e0086 */
[----:B------:R-:W-:-:S06]  /*2a60*/  WARPGROUP.ARRIVE ;  /* 0x00000000000079c5 */ /* 0x000fcc0000000000 */
[----:B------:R-:W-:Y:S03]  /*2a70*/  HGMMA.64x32x16.F32 R120, gdesc[UR24], RZ, !UPT, gsb0 ;  /* 0x00600000187879f0 */ /* 0x000fe6000c0008ff */
        /* <DEDUP_REMOVED lines=8> */
[----:B-1----:R-:W-:Y:S01]  /*2b00*/  MOV R132, R75 ;  /* 0x0000004b00847202 */ /* 0x002fe20000000f00 */
[----:B------:R-:W-:Y:S02]  /*2b10*/  IMAD.MOV.U32 R133, RZ, RZ, R74 ;  /* 0x000000ffff857224 */ /* 0x000fe400078e004a */
[----:B------:R1:W-:Y:S01]  /*2b20*/  STL.64 [R1+0x2a0], R124 ;  /* 0x0002a07c01007387 */ /* 0x0003e20000100a00 */
[----:B--2---:R-:W-:Y:S02]  /*2b30*/  IMAD.MOV.U32 R130, RZ, RZ, R77 ;  /* 0x000000ffff827224 */ /* 0x004fe400078e004d */
[----:B------:R-:W-:Y:S01]  /*2b40*/  IMAD.MOV.U32 R131, RZ, RZ, R76 ;  /* 0x000000ffff837224 */ /* 0x000fe200078e004c */
[----:B------:R2:W-:Y:S01]  /*2b50*/  STL.64 [R1+0x298], R122 ;  /* 0x0002987a01007387 */ /* 0x0005e20000100a00 */
[----:B---3--:R-:W-:-:S02]  /*2b60*/  IMAD.MOV.U32 R128, RZ, RZ, R79 ;  /* 0x000000ffff807224 */ /* 0x008fc400078e004f */
[----:B------:R-:W-:Y:S01]  /*2b70*/  IMAD.MOV.U32 R129, RZ, RZ, R78 ;  /* 0x000000ffff817224 */ /* 0x000fe200078e004e */
[----:B------:R3:W-:Y:S01]  /*2b80*/  STL.64 [R1+0x290], R120 ;  /* 0x0002907801007387 */ /* 0x0007e20000100a00 */
[----:B0-----:R-:W-:Y:S01]  /*2b90*/  IMAD.MOV.U32 R126, RZ, RZ, R81 ;  /* 0x000000ffff7e7224 */ /* 0x001fe200078e0051 */
[----:B------:R-:W-:Y:S01]  /*2ba0*/  MOV R127, R80 ;  /* 0x00000050007f7202 */ /* 0x000fe20000000f00 */
        /* <DEDUP_REMOVED lines=16> */
[----:B-1----:R-:W-:Y:S02]  /*2cb0*/  IMAD.MOV.U32 R84, RZ, RZ, R27 ;  /* 0x000000ffff547224 */ /* 0x002fe400078e001b */
[----:B------:R-:W-:Y:S01]  /*2cc0*/  IMAD.MOV.U32 R85, RZ, RZ, R26 ;  /* 0x000000ffff557224 */ /* 0x000fe200078e001a */
[----:B------:R1:W-:Y:S01]  /*2cd0*/  STL.64 [R1+0x2e0], R76 ;  /* 0x0002e04c01007387 */ /* 0x0003e20000100a00 */
[----:B--2---:R-:W-:Y:S01]  /*2ce0*/  IMAD.MOV.U32 R82, RZ, RZ, R29 ;  /* 0x000000ffff527224 */ /* 0x004fe200078e001d */
[----:B------:R-:W-:Y:S02]  /*2cf0*/  MOV R83, R28 ;  /* 0x0000001c00537202 */ /* 0x000fe40000000f00 */
[----:B------:R2:W-:Y:S01]  /*2d00*/  STL.64 [R1+0x2d8], R74 ;  /* 0x0002d84a01007387 */ /* 0x0005e20000100a00 */
[----:B---3--:R-:W-:-:S02]  /*2d10*/  IMAD.MOV.U32 R80, RZ, RZ, R31 ;  /* 0x000000ffff507224 */ /* 0x008fc400078e001f */
[----:B------:R-:W-:Y:S01]  /*2d20*/  IMAD.MOV.U32 R81, RZ, RZ, R30 ;  /* 0x000000ffff517224 */ /* 0x000fe200078e001e */
[----:B------:R3:W-:Y:S01]  /*2d30*/  STL.64 [R1+0x2d0], R72 ;  /* 0x0002d04801007387 */ /* 0x0007e20000100a00 */
[----:B0-----:R-:W-:Y:S01]  /*2d40*/  MOV R78, R33 ;  /* 0x00000021004e7202 */ /* 0x001fe20000000f00 */
[----:B------:R-:W-:Y:S02]  /*2d50*/  IMAD.MOV.U32 R79, RZ, RZ, R32 ;  /* 0x000000ffff4f7224 */ /* 0x000fe400078e0020 */
[----:B-1----:R-:W-:Y:S02]  /*2d60*/  IMAD.MOV.U32 R76, RZ, RZ, R35 ;  /* 0x000000ffff4c7224 */ /* 0x002fe400078e0023 */
[----:B------:R-:W-:Y:S02]  /*2d70*/  IMAD.MOV.U32 R77, RZ, RZ, R34 ;  /* 0x000000ffff4d7224 */ /* 0x000fe400078e0022 */
[----:B--2---:R-:W-:Y:S02]  /*2d80*/  IMAD.MOV.U32 R74, RZ, RZ, R37 ;  /* 0x000000ffff4a7224 */ /* 0x004fe400078e0025 */
[----:B------:R-:W-:-:S02]  /*2d90*/  IMAD.MOV.U32 R75, RZ, RZ, R36 ;  /* 0x000000ffff4b7224 */ /* 0x000fc400078e0024 */
[----:B---3--:R-:W-:Y:S01]  /*2da0*/  IMAD.MOV.U32 R72, RZ, RZ, R39 ;  /* 0x000000ffff487224 */ /* 0x008fe200078e0027 */
[----:B------:R-:W-:Y:S02]  /*2db0*/  MOV R73, R38 ;  /* 0x0000002600497202 */ /* 0x000fe40000000f00 */
[----:B------:R-:W-:-:S06]  /*2dc0*/  WARPGROUP.ARRIVE ;  /* 0x00000000000079c5 */ /* 0x000fcc0000000000 */
[----:B------:R-:W-:Y:S03]  /*2dd0*/  HGMMA.64x32x16.F32 R24, gdesc[UR32], RZ, !UPT, gsb0 ;  /* 0x00600000201879f0 */ /* 0x000fe6000c0008ff */
[----:B------:R-:W-:Y:S02]  /*2de0*/  WARPGROUP.DEPBAR.LE gsb0, 0x0 ;  /* 0x00008000000079c5 */ /* 0x000fe40000010000 */
[----:B------:R-:W-:Y:S01]  /*2df0*/  WARPGROUP.ARRIVE ;  /* 0x00000000000079c5 */ /* 0x000fe20000000000 */
[----:B------:R-:W-:Y:S04]  /*2e00*/  STL.64 [R1+0x348], R38 ;  /* 0x0003482601007387 */ /* 0x000fe80000100a00 */
[----:B------:R-:W-:Y:S01]  /*2e10*/  STL.64 [R1+0x340], R36 ;  /* 0x0003402401007387 */ /* 0x000fe20000100a00 */
[----:B------:R-:W-:Y:S03]  /*2e20*/  HGMMA.64x32x16.F32 R72, gdesc[UR4], R72, gsb0 ;  /* 0x00600000044879f0 */ /* 0x000fe60008000848 */
[----:B------:R-:W-:Y:S04]  /*2e30*/  STL.64 [R1+0x338], R34 ;  /* 0x0003382201007387 */ /* 0x000fe80000100a00 */
[----:B------:R-:W-:Y:S04]  /*2e40*/  STL.64 [R1+0x330], R32 ;  /* 0x0003302001007387 */ /* 0x000fe80000100a00 */
[----:B------:R-:W-:Y:S04]  /*2e50*/  STL.64 [R1+0x328], R30 ;  /* 0x0003281e01007387 */ /* 0x000fe80000100a00 */
[----:B------:R-:W-:Y:S04]  /*2e60*/  STL.64 [R1+0x320], R28 ;  /* 0x0003201c01007387 */ /* 0x000fe80000100a00 */
[----:B------:R-:W-:Y:S04]  /*2e70*/  STL.64 [R1+0x318], R26 ;  /* 0x0003181a01007387 */ /* 0x000fe80000100a00 */
[----:B------:R-:W-:Y:S01]  /*2e80*/  STL.64 [R1+0x310], R24 ;  /* 0x0003101801007387 */ /* 0x000fe20000100a00 */
[----:B------:R-:W-:-:S02]  /*2e90*/  WARPGROUP.DEPBAR.LE gsb0, 0x0 ;  /* 0x00008000000079c5 */ /* 0x000fc40000010000 */
        /* <DEDUP_REMOVED lines=20> */
[----:B------:R-:W-:Y:S04]  /*2fe0*/  STL.64 [R1+0x138], R134 ;  /* 0x0001388601007387 */ /* 0x000fe80000100a00 */
[----:B------:R-:W2:Y:S01]  /*2ff0*/  LDL.LU R108, [R1+0x408] ;  /* 0x00040800016c7983 */ /* 0x000ea20000300800 */
[----:B------:R-:W-:-:S02]  /*3000*/  IMAD.MOV.U32 R221, RZ, RZ, R109 ;  /* 0x000000ffffdd7224 */ /* 0x000fc400078e006d */
[----:B------:R-:W-:Y:S01]  /*3010*/  IMAD.MOV.U32 R222, RZ, RZ, R110 ;  /* 0x000000ffffde7224 */ /* 0x000fe200078e006e */
[----:B------:R-:W-:Y:S01]  /*3020*/  MOV R224, R112 ;  /* 0x0000007000e07202 */ /* 0x000fe20000000f00 */
[----:B------:R-:W-:Y:S02]  /*3030*/  IMAD.MOV.U32 R223, RZ, RZ, R111 ;  /* 0x000000ffffdf7224 */ /* 0x000fe400078e006f */
[----:B------:R-:W-:Y:S02]  /*3040*/  IMAD.MOV.U32 R225, RZ, RZ, R113 ;  /* 0x000000ffffe17224 */ /* 0x000fe400078e0071 */
[----:B------:R-:W-:Y:S01]  /*3050*/  IMAD.MOV.U32 R226, RZ, RZ, R114 ;  /* 0x000000ffffe27224 */ /* 0x000fe200078e0072 */
[----:B------:R-:W-:Y:S01]  /*3060*/  MOV R228, R116 ;  /* 0x0000007400e47202 */ /* 0x000fe20000000f00 */
[----:B------:R-:W-:Y:S02]  /*3070*/  IMAD.MOV.U32 R227, RZ, RZ, R115 ;  /* 0x000000ffffe37224 */ /* 0x000fe400078e0073 */
[----:B------:R-:W-:-:S02]  /*3080*/  IMAD.MOV.U32 R229, RZ, RZ, R117 ;  /* 0x000000ffffe57224 */ /* 0x000fc400078e0075 */
[----:B------:R-:W-:Y:S01]  /*3090*/  IMAD.MOV.U32 R230, RZ, RZ, R118 ;  /* 0x000000ffffe67224 */ /* 0x000fe200078e0076 */
[----:B------:R-:W-:Y:S02]  /*30a0*/  WARPGROUP.DEPBAR.LE gsb0, 0x0 ;  /* 0x00008000000079c5 */ /* 0x000fe40000010000 */
[----:B------:R0:W-:Y:S04]  /*30b0*/  STL.64 [R1+0x40], R168 ;  /* 0x000040a801007387 */ /* 0x0001e80000100a00 */
[----:B------:R1:W-:Y:S04]  /*30c0*/  STL.64 [R1+0x48], R170 ;  /* 0x000048aa01007387 */ /* 0x0003e80000100a00 */
[----:B------:R3:W-:Y:S04]  /*30d0*/  STL.64 [R1+0x50], R172 ;  /* 0x000050ac01007387 */ /* 0x0007e80000100a00 */
[----:B------:R4:W-:Y:S04]  /*30e0*/  STL.64 [R1+0x58], R174 ;  /* 0x000058ae01007387 */ /* 0x0009e80000100a00 */
[----:B------:R4:W-:Y:S04]  /*30f0*/  STL.64 [R1+0x60], R176 ;  /* 0x000060b001007387 */ /* 0x0009e80000100a00 */
[----:B------:R4:W-:Y:S04]  /*3100*/  STL.64 [R1+0x68], R178 ;  /* 0x000068b201007387 */ /* 0x0009e80000100a00 */
[----:B------:R4:W-:Y:S04]  /*3110*/  STL.64 [R1+0x70], R180 ;  /* 0x000070b401007387 */ /* 0x0009e80000100a00 */
[----:B------:R4:W-:Y:S04]  /*3120*/  STL.64 [R1+0x78], R182 ;  /* 0x000078b601007387 */ /* 0x0009e80000100a00 */
[----:B------:R-:W2:Y:S04]  /*3130*/  LDL.LU R109, [R1+0x404] ;  /* 0x00040400016d7983 */ /* 0x000ea80000300800 */
[----:B------:R-:W2:Y:S04]  /*3140*/  LDL.LU R110, [R1+0x400] ;  /* 0x00040000016e7983 */ /* 0x000ea80000300800 */
[----:B------:R-:W2:Y:S04]  /*3150*/  LDL.LU R111, [R1+0x3fc] ;  /* 0x0003fc00016f7983 */ /* 0x000ea80000300800 */
[----:B------:R-:W2:Y:S04]  /*3160*/  LDL.LU R112, [R1+0x3f8] ;  /* 0x0003f80001707983 */ /* 0x000ea80000300800 */
[----:B------:R-:W2:Y:S04]  /*3170*/  LDL.LU R113, [R1+0x3f4] ;  /* 0x0003f40001717983 */ /* 0x000ea80000300800 */
[----:B------:R-:W2:Y:S01]  /*3180*/  LDL.LU R114, [R1+0x3f0] ;  /* 0x0003f00001727983 */ /* 0x000ea20000300800 */
[----:B------:R-:W-:-:S03]  /*3190*/  IMAD.MOV.U32 R231, RZ, RZ, R119 ;  /* 0x000000ffffe77224 */ /* 0x000fc600078e0077 */
[----:B------:R-:W2:Y:S01]  /*31a0*/  LDL.LU R115, [R1+0x3ec] ;  /* 0x0003ec0001737983 */ /* 0x000ea20000300800 */
[----:B0-----:R-:W-:-:S03]  /*31b0*/  MOV R168, R152 ;  /* 0x0000009800a87202 */ /* 0x001fc60000000f00 */
[----:B------:R-:W2:Y:S01]  /*31c0*/  LDL.LU R116, [R1+0x3e8] ;  /* 0x0003e80001747983 */ /* 0x000ea20000300800 */
[----:B------:R-:W-:-:S03]  /*31d0*/  IMAD.MOV.U32 R169, RZ, RZ, R153 ;  /* 0x000000ffffa97224 */ /* 0x000fc600078e0099 */
[----:B------:R-:W2:Y:S01]  /*31e0*/  LDL.LU R117, [R1+0x3e4] ;  /* 0x0003e40001757983 */ /* 0x000ea20000300800 */
[----:B-1----:R-:W-:-:S03]  /*31f0*/  IMAD.MOV.U32 R170, RZ, RZ, R154 ;  /* 0x000000ffffaa7224 */ /* 0x002fc600078e009a */
[----:B------:R-:W2:Y:S01]  /*3200*/  LDL.LU R118, [R1+0x3e0] ;  /* 0x0003e00001767983 */ /* 0x000ea20000300800 */
[----:B------:R-:W-:-:S03]  /*3210*/  IMAD.MOV.U32 R171, RZ, RZ, R155 ;  /* 0x000000ffffab7224 */ /* 0x000fc600078e009b */
[----:B------:R-:W2:Y:S01]  /*3220*/  LDL.LU R119, [R1+0x3dc] ;  /* 0x0003dc0001777983 */ /* 0x000ea20000300800 */
[----:B---3--:R-:W-:-:S03]  /*3230*/  MOV R172, R156 ;  /* 0x0000009c00ac7202 */ /* 0x008fc60000000f00 */
[----:B------:R-:W3:Y:S01]  /*3240*/  LDL.LU R152, [R1+0x3d8] ;  /* 0x0003d80001987983 */ /* 0x000ee20000300800 */
[----:B------:R-:W-:-:S03]  /*3250*/  IMAD.MOV.U32 R173, RZ, RZ, R157 ;  /* 0x000000ffffad7224 */ /* 0x000fc600078e009d */
[----:B------:R-:W3:Y:S01]  /*3260*/  LDL.LU R153, [R1+0x3d4] ;  /* 0x0003d40001997983 */ /* 0x000ee20000300800 */
[----:B----4-:R-:W-:-:S03]  /*3270*/  IMAD.MOV.U32 R174, RZ, RZ, R158 ;  /* 0x000000ffffae7224 */ /* 0x010fc600078e009e */
[----:B------:R-:W3:Y:S01]  /*3280*/  LDL.LU R154, [R1+0x3d0] ;  /* 0x0003d000019a7983 */ /* 0x000ee20000300800 */
[----:B------:R-:W-:-:S03]  /*3290*/  IMAD.MOV.U32 R175, RZ, RZ, R159 ;  /* 0x000000ffffaf7224 */ /* 0x000fc600078e009f */
[----:B------:R-:W3:Y:S01]  /*32a0*/  LDL.LU R155, [R1+0x3cc] ;  /* 0x0003cc00019b7983 */ /* 0x000ee20000300800 */
[----:B------:R-:W-:-:S03]  /*32b0*/  MOV R176, R160 ;  /* 0x000000a000b07202 */ /* 0x000fc60000000f00 */
[----:B------:R-:W3:Y:S01]  /*32c0*/  LDL.LU R156, [R1+0x3c8] ;  /* 0x0003c800019c7983 */ /* 0x000ee20000300800 */
[----:B------:R-:W-:-:S03]  /*32d0*/  IMAD.MOV.U32 R177, RZ, RZ, R161 ;  /* 0x000000ffffb17224 */ /* 0x000fc600078e00a1 */
[----:B------:R-:W3:Y:S01]  /*32e0*/  LDL.LU R157, [R1+0x3c4] ;  /* 0x0003c400019d7983 */ /* 0x000ee20000300800 */
[----:B------:R-:W-:-:S03]  /*32f0*/  IMAD.MOV.U32 R178, RZ, RZ, R162 ;  /* 0x000000ffffb27224 */ /* 0x000fc600078e00a2 */
        /* <DEDUP_REMOVED lines=20> */
[----:B------:R-:W4:Y:S01]  /*3440*/  LDL.LU R200, [R1+0x398] ;  /* 0x0003980001c87983 */ /* 0x000f220000300800 */
[----:B------:R-:W-:-:S03]  /*3450*/  IMAD.MOV.U32 R125, RZ, RZ, R205 ;  /* 0x000000ffff7d7224 */ /* 0x000fc600078e00cd */
[----:B------:R-:W4:Y:S01]  /*3460*/  LDL.LU R201, [R1+0x394] ;  /* 0x0003940001c97983 */ /* 0x000f220000300800 */
[----:B------:R-:W-:-:S03]  /*3470*/  IMAD.MOV.U32 R126, RZ, RZ, R206 ;  /* 0x000000ffff7e7224 */ /* 0x000fc600078e00ce */
[----:B------:R-:W4:Y:S01]  /*3480*/  LDL.LU R202, [R1+0x390] ;  /* 0x0003900001ca7983 */ /* 0x000f220000300800 */
[----:B------:R-:W-:-:S03]  /*3490*/  IMAD.MOV.U32 R127, RZ, RZ, R207 ;  /* 0x000000ffff7f7224 */ /* 0x000fc600078e00cf */
[----:B------:R-:W4:Y:S01]  /*34a0*/  LDL.LU R203, [R1+0x38c] ;  /* 0x00038c0001cb7983 */ /* 0x000f220000300800 */
        /* <DEDUP_REMOVED lines=15> */
[----:B------:R-:W4:Y:S04]  /*35a0*/  LDL.LU R211, [R1+0x36c] ;  /* 0x00036c0001d37983 */ /* 0x000f280000300800 */
[----:B------:R-:W4:Y:S04]  /*35b0*/  LDL.LU R212, [R1+0x368] ;  /* 0x0003680001d47983 */ /* 0x000f280000300800 */
[----:B------:R-:W4:Y:S04]  /*35c0*/  LDL.LU R213, [R1+0x364] ;  /* 0x0003640001d57983 */ /* 0x000f280000300800 */
[----:B------:R-:W4:Y:S04]  /*35d0*/  LDL.LU R214, [R1+0x360] ;  /* 0x0003600001d67983 */ /* 0x000f280000300800 */
[----:B------:R-:W4:Y:S01]  /*35e0*/  LDL.LU R215, [R1+0x35c] ;  /* 0x00035c0001d77983 */ /* 0x000f220000300800 */
[----:B------:R-:W-:Y:S01]  /*35f0*/  UMOV UR31, 0x80000020 ;  /* 0x80000020001f7882 */ /* 0x000fe20000000000 */
[----:B------:R-:W-:Y:S01]  /*3600*/  UIADD3 UR10, UR54, 0x282, URZ ;  /* 0x00000282360a7890 */ /* 0x000fe2000fffe03f */
[----:B------:R-:W-:Y:S01]  /*3610*/  UMOV UR8, UR4 ;  /* 0x0000000400087c82 */ /* 0x000fe20008000000 */
[----:B------:R-:W-:Y:S01]  /*3620*/  UMOV UR9, UR5 ;  /* 0x0000000500097c82 */ /* 0x000fe20008000000 */
[----:B------:R-:W-:Y:S01]  /*3630*/  UMOV UR11, 0x80000020 ;  /* 0x80000020000b7882 */ /* 0x000fe20000000000 */
[----:B------:R-:W-:Y:S01]  /*3640*/  UIADD3 UR14, UR54, 0x302, URZ ;  /* 0x00000302360e7890 */ /* 0x000fe2000fffe03f */
[----:B------:R-:W2:Y:S01]  /*3650*/  LDL.LU R24, [R1] ;  /* 0x0000000001187983 */ /* 0x000ea20000300800 */
[----:B------:R-:W-:Y:S01]  /*3660*/  UMOV UR12, UR4 ;  /* 0x00000004000c7c82 */ /* 0x000fe20008000000 */
[----:B------:R-:W-:Y:S01]  /*3670*/  UMOV UR13, UR5 ;  /* 0x00000005000d7c82 */ /* 0x000fe20008000000 */
[----:B------:R-:W-:Y:S01]  /*3680*/  UMOV UR15, 0x80000020 ;  /* 0x80000020000f7882 */ /* 0x000fe20000000000 */
[----:B------:R-:W2:Y:S04]  /*3690*/  LDL.LU R25, [R1+0x4] ;  /* 0x0000040001197983 */ /* 0x000ea80000300800 */
[----:B------:R-:W2:Y:S04]  /*36a0*/  LDL.LU R26, [R1+0x8] ;  /* 0x00000800011a7983 */ /* 0x000ea80000300800 */
[----:B------:R-:W2:Y:S04]  /*36b0*/  LDL.LU R27, [R1+0xc] ;  /* 0x00000c00011b7983 */ /* 0x000ea80000300800 */
[----:B------:R-:W2:Y:S04]  /*36c0*/  LDL.LU R28, [R1+0x10] ;  /* 0x00001000011c7983 */ /* 0x000ea80000300800 */
[----:B------:R-:W2:Y:S04]  /*36d0*/  LDL.LU R29, [R1+0x14] ;  /* 0x00001400011d7983 */ /* 0x000ea80000300800 */
[----:B------:R-:W2:Y:S04]  /*36e0*/  LDL.LU R30, [R1+0x18] ;  /* 0x00001800011e7983 */ /* 0x000ea80000300800 */
[----:B------:R-:W2:Y:S04]  /*36f0*/  LDL.LU R31, [R1+0x1c] ;  /* 0x00001c00011f7983 */ /* 0x000ea80000300800 */
[----:B------:R-:W2:Y:S01]  /*3700*/  LDL.LU R32, [R1+0x20] ;  /* 0x0000200001207983 */ /* 0x000ea20000300800 */
[----:B----4-:R-:W-:-:S06]  /*3710*/  WARPGROUP.ARRIVE ;  /* 0x00000000000079c5 */ /* 0x010fcc0000000000 */
[----:B------:R-:W-:Y:S03]  /*3720*/  HGMMA.64x32x16.F32 R200, gdesc[UR20], R200, gsb0 ;  /* 0x0060000014c879f0 */ /* 0x000fe600080008c8 */
[----:B------:R-:W-:Y:S02]  /*3730*/  WARPGROUP.DEPBAR.LE gsb0, 0x0 ;  /* 0x00008000000079c5 */ /* 0x000fe40000010000 */
[----:B---3--:R-:W-:-:S06]  /*3740*/  WARPGROUP.ARRIVE ;  /* 0x00000000000079c5 */ /* 0x008fcc0000000000 */
[----:B------:R-:W-:Y:S03]  /*3750*/  HGMMA.64x32x16.F32 R152, gdesc[UR28], R152, gsb0 ;  /* 0x006000001c9879f0 */ /* 0x000fe60008000898 */
[----:B------:R-:W-:Y:S02]  /*3760*/  WARPGROUP.DEPBAR.LE gsb0, 0x0 ;  /* 0x00008000000079c5 */ /* 0x000fe40000010000 */
[----:B--2---:R-:W-:-:S06]  /*3770*/  WARPGROUP.ARRIVE ;  /* 0x00000000000079c5 */ /* 0x004fcc0000000000 */
[----:B------:R-:W-:Y:S03]  /*3780*/  HGMMA.64x32x16.F32 R104, gdesc[UR8], R104, gsb0 ;  /* 0x00600000086879f0 */ /* 0x000fe60008000868 */
[----:B------:R-:W-:Y:S02]  /*3790*/  WARPGROUP.DEPBAR.LE gsb0, 0x0 ;  /* 0x00008000000079c5 */ /* 0x000fe40000010000 */
[----:B------:R-:W-:-:S06]  /*37a0*/  WARPGROUP.ARRIVE ;  /* 0x00000000000079c5 */ /* 0x000fcc0000000000 */
[----:B------:R-:W-:Y:S01]  /*37b0*/  HGMMA.64x32x16.F32 R56, gdesc[UR12], R56, gsb0 ;  /* 0x006000000c3879f0 */ /* 0x000fe20008000838 */
[----:B------:R-:W-:Y:S01]  /*37c0*/  UIADD3 UR16, UR51, 0x202, URZ ;  /* 0x0000020233107890 */ /* 0x000fe2000fffe03f */
[----:B------:R-:W-:-:S06]  /*37d0*/  UMOV UR13, 0x80000020 ;  /* 0x80000020000d7882 */ /* 0x000fcc0000000000 */
[----:B------:R-:W-:Y:S01]  /*37e0*/  UMOV UR12, UR16 ;  /* 0x00000010000c7c82 */ /* 0x000fe20008000000 */
[----:B------:R-:W-:Y:S02]  /*37f0*/  WARPGROUP.DEPBAR.LE gsb0, 0x0 ;  /* 0x00008000000079c5 */ /* 0x000fe40000010000 */
[----:B------:R-:W-:-:S06]  /*3800*/  WARPGROUP.ARRIVE ;  /* 0x00000000000079c5 */ /* 0x000fcc0000000000 */
[----:B------:R-:W-:Y:S01]  /*3810*/  HGMMA.64x32x16.F32 R40, gdesc[UR12], R40, gsb0 ;  /* 0x006000000c2879f0 */ /* 0x000fe20008000828 */
[----:B------:R-:W-:Y:S01]  /*3820*/  UMOV UR8, UR12 ;  /* 0x0000000c00087c82 */ /* 0x000fe20008000000 */
        /* <DEDUP_REMOVED lines=14> */
[----:B------:R-:W-:Y:S01]  /*3910*/  MOV R33, R16 ;  /* 0x0000001000217202 */ /* 0x000fe20000000f00 */
[----:B------:R-:W-:Y:S01]  /*3920*/  IMAD.MOV.U32 R34, RZ, RZ, R5 ;  /* 0x000000ffff227224 */ /* 0x000fe200078e0005 */
[----:B------:R-:W-:Y:S01]  /*3930*/  MOV R37, R22 ;  /* 0x0000001600257202 */ /* 0x000fe20000000f00 */
[----:B------:R-:W-:Y:S02]  /*3940*/  IMAD.MOV.U32 R35, RZ, RZ, R2 ;  /* 0x000000ffff237224 */ /* 0x000fe400078e0002 */
[----:B------:R-:W-:Y:S02]  /*3950*/  IMAD.MOV.U32 R36, RZ, RZ, R23 ;  /* 0x000000ffff247224 */ /* 0x000fe400078e0017 */
[----:B------:R-:W-:Y:S02]  /*3960*/  IMAD.MOV.U32 R38, RZ, RZ, R21 ;  /* 0x000000ffff267224 */ /* 0x000fe400078e0015 */
[----:B------:R-:W-:Y:S01]  /*3970*/  IMAD.MOV.U32 R39, RZ, RZ, R20 ;  /* 0x000000ffff277224 */ /* 0x000fe200078e0014 */
[----:B------:R-:W-:Y:S01]  /*3980*/  UMOV UR44, UR12 ;  /* 0x0000000c002c7c82 */ /* 0x000fe20008000000 */
[----:B------:R-:W-:Y:S01]  /*3990*/  UMOV UR45, UR13 ;  /* 0x0000000d002d7c82 */ /* 0x000fe20008000000 */
[----:B------:R-:W-:Y:S01]  /*39a0*/  IMAD.MOV.U32 R72, RZ, RZ, R19 ;  /* 0x000000ffff487224 */ /* 0x000fe200078e0013 */
        /* <DEDUP_REMOVED lines=15> */
[----:B------:R-:W-:Y:S01]  /*3aa0*/  UMOV UR16, UR12 ;  /* 0x0000000c00107c82 */ /* 0x000fe20008000000 */
[----:B------:R-:W-:Y:S01]  /*3ab0*/  UMOV UR17, UR13 ;  /* 0x0000000d00117c82 */ /* 0x000fe20008000000 */
[----:B------:R-:W-:Y:S01]  /*3ac0*/  UMOV UR4, UR12 ;  /* 0x0000000c00047c82 */ /* 0x000fe20008000000 */
[----:B------:R-:W-:Y:S01]  /*3ad0*/  UMOV UR5, UR13 ;  /* 0x0000000d00057c82 */ /* 0x000fe20008000000 */
[----:B------:R-:W-:Y:S01]  /*3ae0*/  UIADD3 UR51, UR51, 0x402, URZ ;  /* 0x0000040233337890 */ /* 0x000fe2000fffe03f */
[----:B------:R0:W5:Y:S04]  /*3af0*/  LDL.LU R16, [R1+0x358] ;  /* 0x0003580001107983 */ /* 0x0001680000300800 */
[----:B------:R0:W5:Y:S04]  /*3b00*/  LDL.LU R5, [R1+0x354] ;  /* 0x0003540001057983 */ /* 0x0001680000300800 */
[----:B------:R0:W5:Y:S01]  /*3b10*/  LDL.LU R2, [R1+0x350] ;  /* 0x0003500001027983 */ /* 0x0001620000300800 */
[----:B------:R-:W-:-:S02]  /*3b20*/  WARPGROUP.DEPBAR.LE gsb0, 0x0 ;  /* 0x00008000000079c5 */ /* 0x000fc40000010000 */
[----:B------:R-:W-:-:S06]  /*3b30*/  WARPGROUP.ARRIVE ;  /* 0x00000000000079c5 */ /* 0x000fcc0000000000 */
[----:B------:R-:W-:Y:S03]  /*3b40*/  HGMMA.64x32x16.F32 R24, gdesc[UR44], R24, gsb0 ;  /* 0x006000002c1879f0 */ /* 0x000fe60008000818 */
[----:B------:R-:W-:Y:S02]  /*3b50*/  WARPGROUP.DEPBAR.LE gsb0, 0x0 ;  /* 0x00008000000079c5 */ /* 0x000fe40000010000 */
[----:B------:R-:W-:-:S06]  /*3b60*/  WARPGROUP.ARRIVE ;  /* 0x00000000000079c5 */ /* 0x000fcc0000000000 */
[----:B------:R-:W-:Y:S03]  /*3b70*/  HGMMA.64x32x16.F32 R72, gdesc[UR16], R72, gsb0 ;  /* 0x00600000104879f0 */ /* 0x000fe60008000848 */
[----:B------:R-:W-:Y:S02]  /*3b80*/  WARPGROUP.DEPBAR.LE gsb0, 0x0 ;  /* 0x00008000000079c5 */ /* 0x000fe40000010000 */
[----:B------:R-:W-:-:S06]  /*3b90*/  WARPGROUP.ARRIVE ;  /* 0x00000000000079c5 */ /* 0x000fcc0000000000 */
[----:B------:R-:W-:Y:S01]  /*3ba0*/  HGMMA.64x32x16.F32 R120, gdesc[UR4], R120, gsb0 ;  /* 0x00600000047879f0 */ /* 0x000fe20008000878 */
[----:B------:R-:W-:Y:S01]  /*3bb0*/  UMOV UR4, UR51 ;  /* 0x0000003300047c82 */ /* 0x000fe20008000000 */
[----:B------:R-:W-:Y:S01]  /*3bc0*/  UMOV UR5, 0x80000020 ;  /* 0x8000002000057882 */ /* 0x000fe20000000000 */
[----:B------:R-:W-:Y:S02]  /*3bd0*/  WARPGROUP.DEPBAR.LE gsb0, 0x0 ;  /* 0x00008000000079c5 */ /* 0x000fe40000010000 */
[----:B------:R-:W-:-:S06]  /*3be0*/  WARPGROUP.ARRIVE ;  /* 0x00000000000079c5 */ /* 0x000fcc0000000000 */
[----:B------:R-:W-:Y:S01]  /*3bf0*/  HGMMA.64x32x16.F32 R168, gdesc[UR4], R168, gsb0 ;  /* 0x0060000004a879f0 */ /* 0x000fe200080008a8 */
[----:B------:R-:W-:Y:S01]  /*3c00*/  STL.64 [R1], R24 ;  /* 0x0000001801007387 */ /* 0x000fe20000100a00 */
[----:B------:R-:W-:Y:S01]  /*3c10*/  UMOV UR16, UR4 ;  /* 0x0000000400107c82 */ /* 0x000fe20008000000 */
[----:B------:R-:W-:Y:S02]  /*3c20*/  UMOV UR17, UR5 ;  /* 0x0000000500117c82 */ /* 0x000fe40008000000 */
[----:B------:R-:W-:Y:S04]  /*3c30*/  STL.64 [R1+0x8], R26 ;  /* 0x0000081a01007387 */ /* 0x000fe80000100a00 */
[----:B------:R-:W-:Y:S04]  /*3c40*/  STL.64 [R1+0x10], R28 ;  /* 0x0000101c01007387 */ /* 0x000fe80000100a00 */
[----:B------:R-:W-:Y:S04]  /*3c50*/  STL.64 [R1+0x18], R30 ;  /* 0x0000181e01007387 */ /* 0x000fe80000100a00 */
[----:B------:R-:W-:Y:S04]  /*3c60*/  STL.64 [R1+0x20], R32 ;  /* 0x0000202001007387 */ /* 0x000fe80000100a00 */
[----:B------:R-:W-:Y:S04]  /*3c70*/  STL.64 [R1+0x28], R34 ;  /* 0x0000282201007387 */ /* 0x000fe80000100a00 */
[----:B------:R-:W-:Y:S04]  /*3c80*/  STL.64 [R1+0x30], R36 ;  /* 0x0000302401007387 */ /* 0x000fe80000100a00 */
[----:B------:R1:W-:Y:S04]  /*3c90*/  STL.64 [R1+0x38], R38 ;  /* 0x0000382601007387 */ /* 0x0003e80000100a00 */
[----:B-1----:R-:W2:Y:S04]  /*3ca0*/  LDL.LU.64 R38, [R1+0x348] ;  /* 0x0003480001267983 */ /* 0x002ea80000300a00 */
[----:B------:R-:W2:Y:S04]  /*3cb0*/  LDL.LU.64 R36, [R1+0x340] ;  /* 0x0003400001247983 */ /* 0x000ea80000300a00 */
[----:B------:R-:W2:Y:S04]  /*3cc0*/  LDL.LU.64 R34, [R1+0x338] ;  /* 0x0003380001227983 */ /* 0x000ea80000300a00 */
[----:B------:R-:W2:Y:S04]  /*3cd0*/  LDL.LU.64 R32, [R1+0x330] ;  /* 0x0003300001207983 */ /* 0x000ea80000300a00 */
[----:B------:R-:W2:Y:S01]  /*3ce0*/  LDL.LU.64 R30, [R1+0x328] ;  /* 0x00032800011e7983 */ /* 0x000ea20000300a00 */
[----:B------:R-:W-:-:S02]  /*3cf0*/  WARPGROUP.DEPBAR.LE gsb0, 0x0 ;  /* 0x00008000000079c5 */ /* 0x000fc40000010000 */
[----:B------:R-:W-:Y:S01]  /*3d00*/  WARPGROUP.ARRIVE ;  /* 0x00000000000079c5 */ /* 0x000fe20000000000 */
[----:B------:R-:W2:Y:S04]  /*3d10*/  LDL.LU.64 R28, [R1+0x320] ;  /* 0x00032000011c7983 */ /* 0x000ea80000300a00 */
[----:B------:R-:W2:Y:S01]  /*3d20*/  LDL.LU.64 R26, [R1+0x318] ;  /* 0x00031800011a7983 */ /* 0x000ea20000300a00 */
[----:B------:R-:W-:Y:S03]  /*3d30*/  HGMMA.64x32x16.F32 R220, gdesc[UR16], R220, gsb0 ;  /* 0x0060000010dc79f0 */ /* 0x000fe600080008dc */
[----:B------:R-:W2:Y:S04]  /*3d40*/  LDL.LU.64 R24, [R1+0x310] ;  /* 0x0003100001187983 */ /* 0x000ea80000300a00 */
[----:B------:R-:W-:Y:S04]  /*3d50*/  STL.64 [R1+0xc0], R72 ;  /* 0x0000c04801007387 */ /* 0x000fe80000100a00 */
[----:B------:R-:W-:Y:S04]  /*3d60*/  STL.64 [R1+0xc8], R74 ;  /* 0x0000c84a01007387 */ /* 0x000fe80000100a00 */
[----:B------:R-:W-:Y:S04]  /*3d70*/  STL.64 [R1+0xd0], R76 ;  /* 0x0000d04c01007387 */ /* 0x000fe80000100a00 */
[----:B------:R-:W-:Y:S04]  /*3d80*/  STL.64 [R1+0xd8], R78 ;  /* 0x0000d84e01007387 */ /* 0x000fe80000100a00 */
[----:B------:R-:W-:Y:S04]  /*3d90*/  STL.64 [R1+0xe0], R80 ;  /* 0x0000e05001007387 */ /* 0x000fe80000100a00 */
[----:B------:R-:W-:Y:S04]  /*3da0*/  STL.64 [R1+0xe8], R82 ;  /* 0x0000e85201007387 */ /* 0x000fe80000100a00 */
[----:B------:R-:W-:Y:S04]  /*3db0*/  STL.64 [R1+0xf0], R84 ;  /* 0x0000f05401007387 */ /* 0x000fe80000100a00 */
[----:B------:R1:W-:Y:S04]  /*3dc0*/  STL.64 [R1+0xf8], R86 ;  /* 0x0000f85601007387 */ /* 0x0003e80000100a00 */
[----:B-1----:R-:W3:Y:S04]  /*3dd0*/  LDL.LU.64 R86, [R1+0x308] ;  /* 0x0003080001567983 */ /* 0x002ee80000300a00 */
[----:B------:R-:W3:Y:S04]  /*3de0*/  LDL.LU.64 R84, [R1+0x300] ;  /* 0x0003000001547983 */ /* 0x000ee80000300a00 */
[----:B------:R-:W3:Y:S04]  /*3df0*/  LDL.LU.64 R82, [R1+0x2f8] ;  /* 0x0002f80001527983 */ /* 0x000ee80000300a00 */
[----:B------:R-:W3:Y:S04]  /*3e00*/  LDL.LU.64 R80, [R1+0x2f0] ;  /* 0x0002f00001507983 */ /* 0x000ee80000300a00 */
[----:B------:R-:W3:Y:S04]  /*3e10*/  LDL.LU.64 R78, [R1+0x2e8] ;  /* 0x0002e800014e7983 */ /* 0x000ee80000300a00 */
[----:B------:R-:W3:Y:S04]  /*3e20*/  LDL.LU.64 R76, [R1+0x2e0] ;  /* 0x0002e000014c7983 */ /* 0x000ee80000300a00 */
[----:B------:R-:W3:Y:S04]  /*3e30*/  LDL.LU.64 R74, [R1+0x2d8] ;  /* 0x0002d800014a7983 */ /* 0x000ee80000300a00 */
[----:B------:R-:W3:Y:S04]  /*3e40*/  LDL.LU.64 R72, [R1+0x2d0] ;  /* 0x0002d00001487983 */ /* 0x000ee80000300a00 */
        /* <DEDUP_REMOVED lines=8> */
[----:B-1----:R-:W4:Y:S04]  /*3ed0*/  LDL.LU.64 R134, [R1+0x2c8] ;  /* 0x0002c80001867983 */ /* 0x002f280000300a00 */
[----:B------:R-:W4:Y:S04]  /*3ee0*/  LDL.LU.64 R132, [R1+0x2c0] ;  /* 0x0002c00001847983 */ /* 0x000f280000300a00 */
[----:B------:R-:W4:Y:S04]  /*3ef0*/  LDL.LU.64 R130, [R1+0x2b8] ;  /* 0x0002b80001827983 */ /* 0x000f280000300a00 */
[----:B------:R-:W4:Y:S04]  /*3f00*/  LDL.LU.64 R128, [R1+0x2b0] ;  /* 0x0002b00001807983 */ /* 0x000f280000300a00 */
[----:B------:R-:W4:Y:S04]  /*3f10*/  LDL.LU.64 R126, [R1+0x2a8] ;  /* 0x0002a800017e7983 */ /* 0x000f280000300a00 */
[----:B------:R-:W4:Y:S04]  /*3f20*/  LDL.LU.64 R124, [R1+0x2a0] ;  /* 0x0002a000017c7983 */ /* 0x000f280000300a00 */
[----:B------:R-:W4:Y:S04]  /*3f30*/  LDL.LU.64 R122, [R1+0x298] ;  /* 0x00029800017a7983 */ /* 0x000f280000300a00 */
[----:B------:R-:W4:Y:S04]  /*3f40*/  LDL.LU.64 R120, [R1+0x290] ;  /* 0x0002900001787983 */ /* 0x000f280000300a00 */
[----:B------:R-:W-:Y:S04]  /*3f50*/  STL.64 [R1+0x140], R168 ;  /* 0x000140a801007387 */ /* 0x000fe80000100a00 */
[----:B------:R-:W-:Y:S04]  /*3f60*/  STL.64 [R1+0x148], R170 ;  /* 0x000148aa01007387 */ /* 0x000fe80000100a00 */
[----:B------:R-:W-:Y:S04]  /*3f70*/  STL.64 [R1+0x150], R172 ;  /* 0x000150ac01007387 */ /* 0x000fe80000100a00 */
[----:B------:R-:W-:Y:S04]  /*3f80*/  STL.64 [R1+0x158], R174 ;  /* 0x000158ae01007387 */ /* 0x000fe80000100a00 */
[----:B------:R-:W-:Y:S04]  /*3f90*/  STL.64 [R1+0x160], R176 ;  /* 0x000160b001007387 */ /* 0x000fe80000100a00 */
[----:B------:R-:W-:Y:S04]  /*3fa0*/  STL.64 [R1+0x168], R178 ;  /* 0x000168b201007387 */ /* 0x000fe80000100a00 */
[----:B------:R-:W-:Y:S04]  /*3fb0*/  STL.64 [R1+0x170], R180 ;  /* 0x000170b401007387 */ /* 0x000fe80000100a00 */
[----:B------:R1:W-:Y:S01]  /*3fc0*/  STL.64 [R1+0x178], R182 ;  /* 0x000178b601007387 */ /* 0x0003e20000100a00 */
[----:B------:R-:W-:-:S03]  /*3fd0*/  WARPGROUP.DEPBAR.LE gsb0, 0x0 ;  /* 0x00008000000079c5 */ /* 0x000fc60000010000 */
[----:B-1----:R-:W2:Y:S04]  /*3fe0*/  LDL.LU.64 R182, [R1+0x288] ;  /* 0x0002880001b67983 */ /* 0x002ea80000300a00 */
[----:B------:R-:W2:Y:S04]  /*3ff0*/  LDL.LU.64 R180, [R1+0x280] ;  /* 0x0002800001b47983 */ /* 0x000ea80000300a00 */
[----:B------:R-:W2:Y:S04]  /*4000*/  LDL.LU.64 R178, [R1+0x278] ;  /* 0x0002780001b27983 */ /* 0x000ea80000300a00 */
[----:B------:R-:W2:Y:S04]  /*4010*/  LDL.LU.64 R176, [R1+0x270] ;  /* 0x0002700001b07983 */ /* 0x000ea80000300a00 */
[----:B------:R-:W2:Y:S04]  /*4020*/  LDL.LU.64 R174, [R1+0x268] ;  /* 0x0002680001ae7983 */ /* 0x000ea80000300a00 */
[----:B------:R-:W2:Y:S04]  /*4030*/  LDL.LU.64 R172, [R1+0x260] ;  /* 0x0002600001ac7983 */ /* 0x000ea80000300a00 */
[----:B------:R-:W2:Y:S04]  /*4040*/  LDL.LU.64 R170, [R1+0x258] ;  /* 0x0002580001aa7983 */ /* 0x000ea80000300a00 */
[----:B------:R-:W2:Y:S04]  /*4050*/  LDL.LU.64 R168, [R1+0x250] ;  /* 0x0002500001a87983 */ /* 0x000ea80000300a00 */
[----:B------:R-:W-:Y:S04]  /*4060*/  STL.64 [R1+0x80], R220 ;  /* 0x000080dc01007387 */ /* 0x000fe80000100a00 */
[----:B------:R-:W-:Y:S04]  /*4070*/  STL.64 [R1+0x88], R222 ;  /* 0x000088de01007387 */ /* 0x000fe80000100a00 */
[----:B------:R-:W-:Y:S04]  /*4080*/  STL.64 [R1+0x90], R224 ;  /* 0x000090e001007387 */ /* 0x000fe80000100a00 */
[----:B------:R-:W-:Y:S04]  /*4090*/  STL.64 [R1+0x98], R226 ;  /* 0x000098e201007387 */ /* 0x000fe80000100a00 */
[----:B------:R-:W-:Y:S04]  /*40a0*/  STL.64 [R1+0xa0], R228 ;  /* 0x0000a0e401007387 */ /* 0x000fe80000100a00 */
[----:B------:R1:W-:Y:S04]  /*40b0*/  STL.64 [R1+0xa8], R230 ;  /* 0x0000a8e601007387 */ /* 0x0003e80000100a00 */
[----:B------:R0:W-:Y:S04]  /*40c0*/  STL.64 [R1+0xb0], R232 ;  /* 0x0000b0e801007387 */ /* 0x0001e80000100a00 */
[----:B------:R0:W-:Y:S04]  /*40d0*/  STL.64 [R1+0xb8], R234 ;  /* 0x0000b8ea01007387 */ /* 0x0001e80000100a00 */
[----:B-1----:R-:W3:Y:S04]  /*40e0*/  LDL.LU.64 R230, [R1+0x248] ;  /* 0x0002480001e67983 */ /* 0x002ee80000300a00 */
[----:B------:R-:W3:Y:S04]  /*40f0*/  LDL.LU.64 R228, [R1+0x240] ;  /* 0x0002400001e47983 */ /* 0x000ee80000300a00 */
[----:B------:R-:W3:Y:S04]  /*4100*/  LDL.LU.64 R226, [R1+0x238] ;  /* 0x0002380001e27983 */ /* 0x000ee80000300a00 */
[----:B------:R-:W3:Y:S04]  /*4110*/  LDL.LU.64 R224, [R1+0x230] ;  /* 0x0002300001e07983 */ /* 0x000ee80000300a00 */
[----:B------:R-:W3:Y:S04]  /*4120*/  LDL.LU.64 R222, [R1+0x228] ;  /* 0x0002280001de7983 */ /* 0x000ee80000300a00 */
[----:B------:R-:W3:Y:S01]  /*4130*/  LDL.LU.64 R220, [R1+0x220] ;  /* 0x0002200001dc7983 */ /* 0x000ee20000300a00 */
        /* <DEDUP_REMOVED lines=10> */
[----:B---3--:R-:W-:-:S06]  /*41e0*/  WARPGROUP.ARRIVE ;  /* 0x00000000000079c5 */ /* 0x008fcc0000000000 */
[----:B------:R-:W-:Y:S03]  /*41f0*/  HGMMA.64x32x16.F32 R216, gdesc[UR44], R216, gsb0 ;  /* 0x006000002cd879f0 */ /* 0x000fe600080008d8 */
[----:B------:R-:W-:Y:S02]  /*4200*/  WARPGROUP.DEPBAR.LE gsb0, 0x0 ;  /* 0x00008000000079c5 */ /* 0x000fe40000010000 */
[----:B--2---:R-:W-:-:S06]  /*4210*/  WARPGROUP.ARRIVE ;  /* 0x00000000000079c5 */ /* 0x004fcc0000000000 */
[----:B------:R-:W-:Y:S03]  /*4220*/  HGMMA.64x32x16.F32 R168, gdesc[UR20], R168, gsb0 ;  /* 0x0060000014a879f0 */ /* 0x000fe600080008a8 */
[----:B------:R-:W-:Y:S02]  /*4230*/  WARPGROUP.DEPBAR.LE gsb0, 0x0 ;  /* 0x00008000000079c5 */ /* 0x000fe40000010000 */
[----:B----4-:R-:W-:-:S06]  /*4240*/  WARPGROUP.ARRIVE ;  /* 0x00000000000079c5 */ /* 0x010fcc0000000000 */
[----:B------:R-:W-:Y:S03]  /*4250*/  HGMMA.64x32x16.F32 R120, gdesc[UR28], R120, gsb0 ;  /* 0x006000001c7879f0 */ /* 0x000fe60008000878 */
[----:B------:R-:W-:Y:S02]  /*4260*/  WARPGROUP.DEPBAR.LE gsb0, 0x0 ;  /* 0x00008000000079c5 */ /* 0x000fe40000010000 */
[----:B------:R-:W-:-:S06]  /*4270*/  WARPGROUP.ARRIVE ;  /* 0x00000000000079c5 */ /* 0x000fcc0000000000 */
[----:B------:R-:W-:Y:S03]  /*4280*/  HGMMA.64x32x16.F32 R72, gdesc[UR8], R72, gsb0 ;  /* 0x00600000084879f0 */ /* 0x000fe60008000848 */
[----:B------:R-:W-:Y:S02]  /*4290*/  WARPGROUP.DEPBAR.LE gsb0, 0x0 ;  /* 0x00008000000079c5 */ /* 0x000fe40000010000 */
[----:B------:R-:W-:-:S06]  /*42a0*/  WARPGROUP.ARRIVE ;  /* 0x00000000000079c5 */ /* 0x000fcc0000000000 */
[----:B------:R-:W-:Y:S03]  /*42b0*/  HGMMA.64x32x16.F32 R24, gdesc[UR4], R24, gsb0 ;  /* 0x00600000041879f0 */ /* 0x000fe60008000818 */
[----:B------:R-:W-:Y:S02]  /*42c0*/  WARPGROUP.DEPBAR.LE gsb0, 0x0 ;  /* 0x00008000000079c5 */ /* 0x000fe40000010000 */
[----:B0-----:R-:W-:Y:S05]  /*42d0*/  @!P1 BRA `(.L_x_18) ;  /* 0x00000038006c9947 */ /* 0x001fea0003800000 */
[----:B------:R-:W-:Y:S01]  /*42e0*/  UIADD3 UR33, UR37, 0x1, URZ ;  /* 0x0000000125217890 */ /* 0x000fe2000fffe03f */
[----:B-----5:R-:W-:Y:S01]  /*42f0*/  IMAD.MOV.U32 R0, RZ, RZ, R5 ;  /* 0x000000ffff007224 */ /* 0x020fe200078e0005 */
[----:B------:R-:W-:Y:S02]  /*4300*/  UMOV UR32, UR37 ;  /* 0x0000002500207c82 */ /* 0x000fe40008000000 */
[----:B------:R-:W-:-:S04]  /*4310*/  UISETP.NE.AND UP0, UPT, UR33, 0x5, UPT ;  /* 0x000000052100788c */ /* 0x000fc8000bf05270 */
[----:B------:R-:W-:Y:S02]  /*4320*/  USEL UR4, URZ, 0x1, UP0 ;  /* 0x000000013f047887 */ /* 0x000fe40008000000 */
[----:B------:R-:W-:Y:S02]  /*4330*/  USEL UR33, UR33, URZ, UP0 ;  /* 0x0000003f21217287 */ /* 0x000fe40008000000 */
[----:B------:R-:W-:-:S06]  /*4340*/  ULOP3.LUT UR4, UR36, UR4, URZ, 0x3c, !UPT ;  /* 0x0000000424047292 */ /* 0x000fcc000f8e3c3f */
[----:B------:R-:W-:-:S07]  /*4350*/  MOV R3, UR4 ;  /* 0x0000000400037c02 */ /* 0x000fce0008000f00 */
.L_x_25:
[----:B------:R-:W-:Y:S05]  /*4360*/  @!P0 BRA `(.L_x_19) ;  /* 0x0000000000048947 */ /* 0x000fea0003800000 */
[----:B------:R-:W-:Y:S01]  /*4370*/  BPT.TRAP 0x1 ;  /* 0x000000040000795c */ /* 0x000fe20000300000 */
.L_x_19:
[----:B------:R-:W-:Y:S01]  /*4380*/  ULEA UR4, UR33, UR40, 0x3 ;  /* 0x0000002821047291 */ /* 0x000fe2000f8e183f */
[----:B------:R-:W-:-:S08]  /*4390*/  SHF.L.U32 R4, R3, 0x1f, RZ ;  /* 0x0000001f03047819 */ /* 0x000fd000000006ff */
[----:B------:R0:W1:Y:S01]  /*43a0*/  SYNCS.PHASECHK.TRANS64.TRYWAIT P1, [UR4], R4 ;  /* 0x00000004ff0075a7 */ /* 0x0000620008020144 */
[----:B------:R-:W-:Y:S05]  /*43b0*/  @!P0 BRA `(.L_x_20) ;  /* 0x0000000000048947 */ /* 0x000fea0003800000 */
[----:B------:R-:W-:Y:S01]  /*43c0*/  BPT.TRAP 0x1 ;  /* 0x000000040000795c */ /* 0x000fe20000300000 */
.L_x_20:
[----:B-1----:R-:W-:Y:S05]  /*43d0*/  @P1 BRA `(.L_x_21) ;  /* 0x0000000000081947 */ /* 0x002fea0003800000 */
[----:B------:R-:W1:Y:S02]  /*43e0*/  SYNCS.PHASECHK.TRANS64.TRYWAIT P1, [UR4], R4 ;  /* 0x00000004ff0075a7 */ /* 0x000e640008020144 */
[----:B-1----:R-:W-:Y:S05]  /*43f0*/  @!P1 BRA `(.L_x_22) ;  /* 0x000001c000dc9947 */ /* 0x002fea0003800000 */
.L_x_21:
        /* <DEDUP_REMOVED lines=8> */
[----:B--2---:R-:W2:Y:S04]  /*4480*/  LDL.LU.64 R168, [R1+0x40] ;  /* 0x0000400001a87983 */ /* 0x004ea80000300a00 */
        /* <DEDUP_REMOVED lines=15> */
[----:B---3--:R-:W3:Y:S04]  /*4580*/  LDL.LU.64 R120, [R1+0x100] ;  /* 0x0001000001787983 */ /* 0x008ee80000300a00 */
[----:B------:R-:W3:Y:S04]  /*4590*/  LDL.LU.64 R122, [R1+0x108] ;  /* 0x00010800017a7983 */ /* 0x000ee80000300a00 */
[----:B------:R-:W3:Y:S04]  /*45a0*/  LDL.LU.64 R124, [R1+0x110] ;  /* 0x00011000017c7983 */ /* 0x000ee80000300a00 */
[----:B------:R-:W3:Y:S04]  /*45b0*/  LDL.LU.64 R126, [R1+0x118] ;  /* 0x00011800017e7983 */ /* 0x000ee80000300a00 */
[----:B------:R-:W3:Y:S04]  /*45c0*/  LDL.LU.64 R128, [R1+0x120] ;  /* 0x0001200001807983 */ /* 0x000ee80000300a00 */
[----:B------:R-:W3:Y:S04]  /*45d0*/  LDL.LU.64 R130, [R1+0x128] ;  /* 0x0001280001827983 */ /* 0x000ee80000300a00 */
[----:B------:R-:W3:Y:S04]  /*45e0*/  LDL.LU.64 R132, [R1+0x130] ;  /* 0x0001300001847983 */ /* 0x000ee80000300a00 */
[----:B------:R-:W3:Y:S04]  /*45f0*/  LDL.LU.64 R134, [R1+0x138] ;  /* 0x0001380001867983 */ /* 0x000ee80000300a00 */
[----:B------:R-:W-:Y:S04]  /*4600*/  STL [R1+0x490], R72 ;  /* 0x0004904801007387 */ /* 0x000fe80000100800 */
[----:B------:R4:W-:Y:S04]  /*4610*/  STL [R1+0x48c], R73 ;  /* 0x00048c4901007387 */ /* 0x0009e80000100800 */
        /* <DEDUP_REMOVED lines=14> */
[----:B----4-:R-:W4:Y:S04]  /*4700*/  LDL.LU.64 R72, [R1+0x1c0] ;  /* 0x0001c00001487983 */ /* 0x010f280000300a00 */
[----:B0-----:R-:W4:Y:S04]  /*4710*/  LDL.LU.64 R74, [R1+0x1c8] ;  /* 0x0001c800014a7983 */ /* 0x001f280000300a00 */
[----:B-1----:R-:W4:Y:S04]  /*4720*/  LDL.LU.64 R76, [R1+0x1d0] ;  /* 0x0001d000014c7983 */ /* 0x002f280000300a00 */
[----:B------:R-:W4:Y:S04]  /*4730*/  LDL.LU.64 R78, [R1+0x1d8] ;  /* 0x0001d800014e7983 */ /* 0x000f280000300a00 */
[----:B------:R-:W4:Y:S04]  /*4740*/  LDL.LU.64 R80, [R1+0x1e0] ;  /* 0x0001e00001507983 */ /* 0x000f280000300a00 */
[----:B------:R-:W4:Y:S04]  /*4750*/  LDL.LU.64 R82, [R1+0x1e8] ;  /* 0x0001e80001527983 */ /* 0x000f280000300a00 */
[----:B------:R-:W4:Y:S04]  /*4760*/  LDL.LU.64 R84, [R1+0x1f0] ;  /* 0x0001f00001547983 */ /* 0x000f280000300a00 */
[----:B------:R-:W4:Y:S01]  /*4770*/  LDL.LU.64 R86, [R1+0x1f8] ;  /* 0x0001f80001567983 */ /* 0x000f220000300a00 */
[----:B------:R-:W-:-:S02]  /*4780*/  UIMAD UR34, UR33, 0x600, UR49 ;  /* 0x00000600212278a4 */ /* 0x000fc4000f8e0231 */
[----:B------:R-:W-:Y:S01]  /*4790*/  UIMAD UR35, UR33, 0x380, UR50 ;  /* 0x00000380212378a4 */ /* 0x000fe2000f8e0232 */
[----:B------:R0:W-:Y:S01]  /*47a0*/  STL [R1+0x450], R24 ;  /* 0x0004501801007387 */ /* 0x0001e20000100800 */
[----:B------:R-:W-:Y:S01]  /*47b0*/  UMOV UR25, 0x80000020 ;  /* 0x8000002000197882 */ /* 0x000fe20000000000 */
[----:B------:R-:W-:Y:S01]  /*47c0*/  UMOV UR27, 0x80000020 ;  /* 0x80000020001b7882 */ /* 0x000fe20000000000 */
[----:B------:R-:W-:Y:S01]  /*47d0*/  UIADD3 UR22, UR35, 0x80, URZ ;  /* 0x0000008023167890 */ /* 0x000fe2000fffe03f */
[----:B------:R-:W-:Y:S01]  /*47e0*/  STL [R1+0x44c], R25 ;  /* 0x00044c1901007387 */ /* 0x000fe20000100800 */
[----:B------:R-:W-:Y:S01]  /*47f0*/  UMOV UR24, UR34 ;  /* 0x0000002200187c82 */ /* 0x000fe20008000000 */
[----:B------:R-:W-:Y:S01]  /*4800*/  UMOV UR26, UR35 ;  /* 0x00000023001a7c82 */ /* 0x000fe20008000000 */
[----:B------:R-:W-:Y:S01]  /*4810*/  UMOV UR20, UR24 ;  /* 0x0000001800147c82 */ /* 0x000fe20008000000 */
[----:B------:R-:W-:Y:S01]  /*4820*/  UMOV UR21, UR25 ;  /* 0x0000001900157c82 */ /* 0x000fe20008000000 */
[----:B------:R-:W-:Y:S01]  /*4830*/  UMOV UR23, 0x80000020 ;  /* 0x8000002000177882 */ /* 0x000fe20000000000 */
[----:B------:R-:W-:Y:S01]  /*4840*/  UIADD3 UR18, UR35, 0x100, URZ ;  /* 0x0000010023127890 */ /* 0x000fe2000fffe03f */
[----:B------:R-:W-:Y:S01]  /*4850*/  STL [R1+0x448], R26 ;  /* 0x0004481a01007387 */ /* 0x000fe20000100800 */
[----:B------:R-:W-:Y:S01]  /*4860*/  UMOV UR16, UR24 ;  /* 0x0000001800107c82 */ /* 0x000fe20008000000 */
[----:B------:R-:W-:Y:S01]  /*4870*/  UMOV UR17, UR25 ;  /* 0x0000001900117c82 */ /* 0x000fe20008000000 */
[----:B------:R-:W-:Y:S01]  /*4880*/  UMOV UR19, 0x80000020 ;  /* 0x8000002000137882 */ /* 0x000fe20000000000 */
[----:B------:R-:W-:Y:S01]  /*4890*/  UIADD3 UR14, UR35, 0x180, URZ ;  /* 0x00000180230e7890 */ /* 0x000fe2000fffe03f */
[----:B------:R1:W-:Y:S01]  /*48a0*/  STL [R1+0x444], R27 ;  /* 0x0004441b01007387 */ /* 0x0003e20000100800 */
        /* <DEDUP_REMOVED lines=8> */
[----:B----4-:R-:W-:Y:S01]  /*4930*/  WARPGROUP.ARRIVE ;  /* 0x00000000000079c5 */ /* 0x010fe20000000000 */
[----:B------:R-:W-:Y:S01]  /*4940*/  UIADD3 UR6, UR35, 0x280, URZ ;  /* 0x0000028023067890 */ /* 0x000fe2000fffe03f */
[----:B------:R-:W-:Y:S04]  /*4950*/  STL [R1+0x43c], R29 ;  /* 0x00043c1d01007387 */ /* 0x000fe80000100800 */
[----:B------:R-:W-:Y:S01]  /*4960*/  HGMMA.64x32x16.F32 R72, gdesc[UR24], R72, gsb0 ;  /* 0x00600000184879f0 */ /* 0x000fe20008000848 */
        /* <DEDUP_REMOVED lines=8> */
[----:B------:R4:W-:Y:S04]  /*49f0*/  STL [R1+0x434], R31 ;  /* 0x0004341f01007387 */ /* 0x0009e80000100800 */
[----:B------:R-:W-:Y:S04]  /*4a00*/  STL [R1+0x430], R32 ;  /* 0x0004302001007387 */ /* 0x000fe80000100800 */
[----:B------:R-:W-:Y:S04]  /*4a10*/  STL [R1+0x42c], R33 ;  /* 0x00042c2101007387 */ /* 0x000fe80000100800 */
[----:B------:R-:W-:Y:S04]  /*4a20*/  STL [R1+0x428], R34 ;  /* 0x0004282201007387 */ /* 0x000fe80000100800 */
        /* <DEDUP_REMOVED lines=8> */
[----:B------:R-:W-:Y:S01]  /*4ab0*/  STL [R1+0x354], R2 ;  /* 0x0003540201007387 */ /* 0x000fe20000100800 */
[----:B------:R-:W-:-:S02]  /*4ac0*/  WARPGROUP.DEPBAR.LE gsb0, 0x0 ;  /* 0x00008000000079c5 */ /* 0x000fc40000010000 */
[----:B---3--:R-:W-:Y:S01]  /*4ad0*/  WARPGROUP.ARRIVE ;  /* 0x00000000000079c5 */ /* 0x008fe20000000000 */
[----:B------:R-:W-:Y:S04]  /*4ae0*/  STL [R1+0x350], R0 ;  /* 0x0003500001007387 */ /* 0x000fe80000100800 */
[----:B------:R3:W-:Y:S01]  /*4af0*/  STL.64 [R1+0x1c0], R72 ;  /* 0x0001c04801007387 */ /* 0x0007e20000100a00 */
[----:B------:R-:W-:Y:S03]  /*4b00*/  HGMMA.64x32x16.F32 R120, gdesc[UR20], R120, gsb0 ;  /* 0x00600000147879f0 */ /* 0x000fe60008000878 */
[----:B------:R3:W-:Y:S04]  /*4b10*/  STL.64 [R1+0x1c8], R74 ;  /* 0x0001c84a01007387 */ /* 0x0007e80000100a00 */
[----:B------:R-:W-:Y:S04]  /*4b20*/  STL.64 [R1+0x1d0], R76 ;  /* 0x0001d04c01007387 */ /* 0x000fe80000100a00 */
[----:B------:R3:W-:Y:S04]  /*4b30*/  STL.64 [R1+0x1d8], R78 ;  /* 0x0001d84e01007387 */ /* 0x0007e80000100a00 */
[----:B------:R-:W-:Y:S04]  /*4b40*/  STL.64 [R1+0x1e0], R80 ;  /* 0x0001e05001007387 */ /* 0x000fe80000100a00 */
[----:B------:R3:W-:Y:S04]  /*4b50*/  STL.64 [R1+0x1e8], R82 ;  /* 0x0001e85201007387 */ /* 0x0007e80000100a00 */
[----:B------:R-:W-:Y:S04]  /*4b60*/  STL.64 [R1+0x1f0], R84 ;  /* 0x0001f05401007387 */ /* 0x000fe80000100a00 */
[----:B------:R3:W-:Y:S01]  /*4b70*/  STL.64 [R1+0x1f8], R86 ;  /* 0x0001f85601007387 */ /* 0x0007e20000100a00 */
[----:B------:R-:W-:-:S02]  /*4b80*/  WARPGROUP.DEPBAR.LE gsb0, 0x0 ;  /* 0x00008000000079c5 */ /* 0x000fc40000010000 */
[----:B--2---:R-:W-:Y:S01]  /*4b90*/  WARPGROUP.ARRIVE ;  /* 0x00000000000079c5 */ /* 0x004fe20000000000 */
[----:B0-----:R-:W-:Y:S01]  /*4ba0*/  IMAD.MOV.U32 R24, RZ, RZ, R120 ;  /* 0x000000ffff187224 */ /* 0x001fe200078e0078 */
[----:B-1----:R-:W-:Y:S01]  /*4bb0*/  MOV R27, R123 ;  /* 0x0000007b001b7202 */ /* 0x002fe20000000f00 */
[----:B------:R-:W-:Y:S01]  /*4bc0*/  IMAD.MOV.U32 R25, RZ, RZ, R121 ;  /* 0x000000ffff197224 */ /* 0x000fe200078e0079 */
[----:B----4-:R-:W-:Y:S01]  /*4bd0*/  MOV R31, R127 ;  /* 0x0000007f001f7202 */ /* 0x010fe20000000f00 */
[----:B------:R-:W-:Y:S01]  /*4be0*/  IMAD.MOV.U32 R26, RZ, RZ, R122 ;  /* 0x000000ffff1a7224 */ /* 0x000fe200078e007a */
[----:B------:R-:W-:Y:S01]  /*4bf0*/  HGMMA.64x32x16.F32 R168, gdesc[UR16], R168, gsb0 ;  /* 0x0060000010a879f0 */ /* 0x000fe200080008a8 */
[----:B------:R-:W2:Y:S01]  /*4c00*/  LDL.LU.64 R120, [R1] ;  /* 0x0000000001787983 */ /* 0x000ea20000300a00 */
[----:B------:R-:W-:Y:S01]  /*4c10*/  IMAD.MOV.U32 R28, RZ, RZ, R124 ;  /* 0x000000ffff1c7224 */ /* 0x000fe200078e007c */
[----:B------:R-:W-:Y:S01]  /*4c20*/  MOV R35, R131 ;  /* 0x0000008300237202 */ /* 0x000fe20000000f00 */
[----:B------:R-:W-:Y:S01]  /*4c30*/  IMAD.MOV.U32 R29, RZ, RZ, R125 ;  /* 0x000000ffff1d7224 */ /* 0x000fe200078e007d */
[----:B------:R-:W2:Y:S01]  /*4c40*/  LDL.LU.64 R122, [R1+0x8] ;  /* 0x00000800017a7983 */ /* 0x000ea20000300a00 */
[----:B------:R-:W-:Y:S01]  /*4c50*/  IMAD.MOV.U32 R30, RZ, RZ, R126 ;  /* 0x000000ffff1e7224 */ /* 0x000fe200078e007e */
[----:B------:R-:W-:Y:S01]  /*4c60*/  MOV R39, R135 ;  /* 0x0000008700277202 */ /* 0x000fe20000000f00 */
[----:B------:R-:W-:Y:S01]  /*4c70*/  IMAD.MOV.U32 R32, RZ, RZ, R128 ;  /* 0x000000ffff207224 */ /* 0x000fe200078e0080 */
[----:B------:R-:W2:Y:S01]  /*4c80*/  LDL.LU.64 R124, [R1+0x10] ;  /* 0x00001000017c7983 */ /* 0x000ea20000300a00 */
[----:B------:R-:W-:-:S02]  /*4c90*/  IMAD.MOV.U32 R33, RZ, RZ, R129 ;  /* 0x000000ffff217224 */ /* 0x000fc400078e0081 */
[----:B------:R-:W-:Y:S01]  /*4ca0*/  IMAD.MOV.U32 R34, RZ, RZ, R130 ;  /* 0x000000ffff227224 */ /* 0x000fe200078e0082 */
[----:B------:R-:W2:Y:S01]  /*4cb0*/  LDL.LU.64 R126, [R1+0x18] ;  /* 0x00001800017e7983 */ /* 0x000ea20000300a00 */
[----:B------:R-:W-:Y:S02]  /*4cc0*/  IMAD.MOV.U32 R36, RZ, RZ, R132 ;  /* 0x000000ffff247224 */ /* 0x000fe400078e0084 */
[----:B------:R-:W-:Y:S01]  /*4cd0*/  IMAD.MOV.U32 R37, RZ, RZ, R133 ;  /* 0x000000ffff257224 */ /* 0x000fe200078e0085 */
[----:B------:R-:W2:Y:S01]  /*4ce0*/  LDL.LU.64 R128, [R1+0x20] ;  /* 0x0000200001807983 */ /* 0x000ea20000300a00 */
[----:B------:R-:W-:-:S03]  /*4cf0*/  IMAD.MOV.U32 R38, RZ, RZ, R134 ;  /* 0x000000ffff267224 */ /* 0x000fc600078e0086 */
[----:B------:R-:W2:Y:S04]  /*4d00*/  LDL.LU.64 R130, [R1+0x28] ;  /* 0x0000280001827983 */ /* 0x000ea80000300a00 */
[----:B------:R-:W2:Y:S04]  /*4d10*/  LDL.LU.64 R132, [R1+0x30] ;  /* 0x0000300001847983 */ /* 0x000ea80000300a00 */
[----:B------:R-:W2:Y:S01]  /*4d20*/  LDL.LU.64 R134, [R1+0x38] ;  /* 0x0000380001867983 */ /* 0x000ea20000300a00 */
[----:B------:R-:W-:Y:S02]  /*4d30*/  WARPGROUP.DEPBAR.LE gsb0, 0x0 ;  /* 0x00008000000079c5 */ /* 0x000fe40000010000 */
[----:B------:R-:W-:Y:S01]  /*4d40*/  WARPGROUP.ARRIVE ;  /* 0x00000000000079c5 */ /* 0x000fe20000000000 */
[----:B---3--:R-:W-:Y:S01]  /*4d50*/  IMAD.MOV.U32 R72, RZ, RZ, R168 ;  /* 0x000000ffff487224 */ /* 0x008fe200078e00a8 */
[----:B------:R-:W-:Y:S01]  /*4d60*/  MOV R75, R171 ;  /* 0x000000ab004b7202 */ /* 0x000fe20000000f00 */
[----:B------:R-:W-:Y:S01]  /*4d70*/  IMAD.MOV.U32 R73, RZ, RZ, R169 ;  /* 0x000000ffff497224 */ /* 0x000fe200078e00a9 */
[----:B------:R-:W-:Y:S01]  /*4d80*/  MOV R79, R175 ;  /* 0x000000af004f7202 */ /* 0x000fe20000000f00 */
[----:B------:R-:W-:Y:S01]  /*4d90*/  IMAD.MOV.U32 R74, RZ, RZ, R170 ;  /* 0x000000ffff4a7224 */ /* 0x000fe200078e00aa */
[----:B------:R-:W-:Y:S01]  /*4da0*/  HGMMA.64x32x16.F32 R200, gdesc[UR12], R200, gsb0 ;  /* 0x006000000cc879f0 */ /* 0x000fe200080008c8 */
[----:B------:R-:W3:Y:S01]  /*4db0*/  LDL.LU.64 R168, [R1+0xc0] ;  /* 0x0000c00001a87983 */ /* 0x000ee20000300a00 */
[----:B------:R-:W-:Y:S01]  /*4dc0*/  IMAD.MOV.U32 R76, RZ, RZ, R172 ;  /* 0x000000ffff4c7224 */ /* 0x000fe200078e00ac */
[----:B------:R-:W-:Y:S01]  /*4dd0*/  MOV R83, R179 ;  /* 0x000000b300537202 */ /* 0x000fe20000000f00 */
[----:B------:R-:W-:Y:S01]  /*4de0*/  IMAD.MOV.U32 R77, RZ, RZ, R173 ;  /* 0x000000ffff4d7224 */ /* 0x000fe200078e00ad */
[----:B------:R-:W3:Y:S01]  /*4df0*/  LDL.LU.64 R170, [R1+0xc8] ;  /* 0x0000c80001aa7983 */ /* 0x000ee20000300a00 */
[----:B------:R-:W-:Y:S01]  /*4e00*/  IMAD.MOV.U32 R78, RZ, RZ, R174 ;  /* 0x000000ffff4e7224 */ /* 0x000fe200078e00ae */
[----:B------:R-:W-:Y:S01]  /*4e10*/  MOV R87, R183 ;  /* 0x000000b700577202 */ /* 0x000fe20000000f00 */
[----:B------:R-:W-:Y:S01]  /*4e20*/  IMAD.MOV.U32 R80, RZ, RZ, R176 ;  /* 0x000000ffff507224 */ /* 0x000fe200078e00b0 */
[----:B------:R-:W3:Y:S01]  /*4e30*/  LDL.LU.64 R172, [R1+0xd0] ;  /* 0x0000d00001ac7983 */ /* 0x000ee20000300a00 */
[----:B------:R-:W-:-:S02]  /*4e40*/  IMAD.MOV.U32 R81, RZ, RZ, R177 ;  /* 0x000000ffff517224 */ /* 0x000fc400078e00b1 */
[----:B------:R-:W-:Y:S01]  /*4e50*/  IMAD.MOV.U32 R82, RZ, RZ, R178 ;  /* 0x000000ffff527224 */ /* 0x000fe200078e00b2 */
[----:B------:R-:W3:Y:S01]  /*4e60*/  LDL.LU.64 R174, [R1+0xd8] ;  /* 0x0000d80001ae7983 */ /* 0x000ee20000300a00 */
[----:B------:R-:W-:Y:S02]  /*4e70*/  IMAD.MOV.U32 R84, RZ, RZ, R180 ;  /* 0x000000ffff547224 */ /* 0x000fe400078e00b4 */
[----:B------:R-:W-:Y:S01]  /*4e80*/  IMAD.MOV.U32 R85, RZ, RZ, R181 ;  /* 0x000000ffff557224 */ /* 0x000fe200078e00b5 */
[----:B------:R-:W3:Y:S01]  /*4e90*/  LDL.LU.64 R176, [R1+0xe0] ;  /* 0x0000e00001b07983 */ /* 0x000ee20000300a00 */
[----:B------:R-:W-:-:S03]  /*4ea0*/  IMAD.MOV.U32 R86, RZ, RZ, R182 ;  /* 0x000000ffff567224 */ /* 0x000fc600078e00b6 */
[----:B------:R-:W3:Y:S04]  /*4eb0*/  LDL.LU.64 R178, [R1+0xe8] ;  /* 0x0000e80001b27983 */ /* 0x000ee80000300a00 */
[----:B------:R-:W3:Y:S04]  /*4ec0*/  LDL.LU.64 R180, [R1+0xf0] ;  /* 0x0000f00001b47983 */ /* 0x000ee80000300a00 */
[----:B------:R-:W3:Y:S01]  /*4ed0*/  LDL.LU.64 R182, [R1+0xf8] ;  /* 0x0000f80001b67983 */ /* 0x000ee20000300a00 */
[----:B------:R-:W-:Y:S02]  /*4ee0*/  WARPGROUP.DEPBAR.LE gsb0, 0x0 ;  /* 0x00008000000079c5 */ /* 0x000fe40000010000 */
        /* <DEDUP_REMOVED lines=39> */
[----:B--2---:R-:W-:-:S06]  /*5160*/  WARPGROUP.ARRIVE ;  /* 0x00000000000079c5 */ /* 0x004fcc0000000000 */
[----:B------:R-:W-:Y:S01]  /*5170*/  HGMMA.64x32x16.F32 R120, gdesc[UR16], R120, gsb0 ;  /* 0x00600000107879f0 */ /* 0x000fe20008000878 */
        /* <DEDUP_REMOVED lines=33> */
[----:B------:R-:W-:Y:S01]  /*5390*/  STL [R1+0x3f0], R116 ;  /* 0x0003f07401007387 */ /* 0x000fe20000100800 */
[----:B------:R-:W-:-:S03]  /*53a0*/  WARPGROUP.DEPBAR.LE gsb0, 0x0 ;  /* 0x00008000000079c5 */ /* 0x000fc60000010000 */
[----:B------:R3:W-:Y:S04]  /*53b0*/  STL [R1+0x3ec], R117 ;  /* 0x0003ec7501007387 */ /* 0x0007e80000100800 */
[----:B------:R-:W-:Y:S04]  /*53c0*/  STL [R1+0x3e8], R118 ;  /* 0x0003e87601007387 */ /* 0x000fe80000100800 */
[----:B------:R3:W-:Y:S04]  /*53d0*/  STL [R1+0x3e4], R119 ;  /* 0x0003e47701007387 */ /* 0x0007e80000100800 */
[----:B------:R3:W-:Y:S04]  /*53e0*/  STL.64 [R1], R120 ;  /* 0x0000007801007387 */ /* 0x0007e80000100a00 */
[----:B------:R3:W-:Y:S04]  /*53f0*/  STL.64 [R1+0x8], R122 ;  /* 0x0000087a01007387 */ /* 0x0007e80000100a00 */
[----:B------:R3:W-:Y:S04]  /*5400*/  STL.64 [R1+0x10], R124 ;  /* 0x0000107c01007387 */ /* 0x0007e80000100a00 */
[----:B------:R3:W-:Y:S04]  /*5410*/  STL.64 [R1+0x18], R126 ;  /* 0x0000187e01007387 */ /* 0x0007e80000100a00 */
[----:B------:R3:W-:Y:S04]  /*5420*/  STL [R1+0x20], R128 ;  /* 0x0000208001007387 */ /* 0x0007e80000100800 */
[----:B0-----:R-:W3:Y:S04]  /*5430*/  LDL.LU.64 R108, [R1+0x180] ;  /* 0x00018000016c7983 */ /* 0x001ee80000300a00 */
[----:B-1----:R-:W3:Y:S04]  /*5440*/  LDL.LU.64 R110, [R1+0x188] ;  /* 0x00018800016e7983 */ /* 0x002ee80000300a00 */
[----:B--2---:R-:W2:Y:S04]  /*5450*/  LDL.LU.64 R112, [R1+0x190] ;  /* 0x0001900001707983 */ /* 0x004ea80000300a00 */
[----:B----4-:R-:W2:Y:S04]  /*5460*/  LDL.LU.64 R114, [R1+0x198] ;  /* 0x0001980001727983 */ /* 0x010ea80000300a00 */
[----:B---3--:R-:W2:Y:S04]  /*5470*/  LDL.LU.64 R116, [R1+0x1a0] ;  /* 0x0001a00001747983 */ /* 0x008ea80000300a00 */
[----:B------:R-:W2:Y:S04]  /*5480*/  LDL.LU.64 R118, [R1+0x1a8] ;  /* 0x0001a80001767983 */ /* 0x000ea80000300a00 */
[----:B------:R-:W2:Y:S04]  /*5490*/  LDL.LU.64 R120, [R1+0x1b0] ;  /* 0x0001b00001787983 */ /* 0x000ea80000300a00 */
[----:B------:R-:W2:Y:S01]  /*54a0*/  LDL.LU.64 R122, [R1+0x1b8] ;  /* 0x0001b800017a7983 */ /* 0x000ea20000300a00 */
[----:B------:R-:W-:Y:S01]  /*54b0*/  WARPGROUP.ARRIVE ;  /* 0x00000000000079c5 */ /* 0x000fe20000000000 */
[----:B------:R-:W-:Y:S01]  /*54c0*/  UMOV UR20, UR28 ;  /* 0x0000001c00147c82 */ /* 0x000fe20008000000 */
[----:B------:R-:W-:-:S04]  /*54d0*/  UMOV UR21, UR29 ;  /* 0x0000001d00157c82 */ /* 0x000fc80008000000 */
[----:B------:R-:W-:Y:S03]  /*54e0*/  HGMMA.64x32x16.F32 R168, gdesc[UR20], R168, gsb0 ;  /* 0x0060000014a879f0 */ /* 0x000fe600080008a8 */
[----:B------:R-:W-:Y:S02]  /*54f0*/  WARPGROUP.DEPBAR.LE gsb0, 0x0 ;  /* 0x00008000000079c5 */ /* 0x000fe40000010000 */
[----:B------:R-:W-:Y:S01]  /*5500*/  MOV R21, R168 ;  /* 0x000000a800157202 */ /* 0x000fe20000000f00 */
[----:B------:R-:W-:Y:S01]  /*5510*/  IMAD.MOV.U32 R20, RZ, RZ, R169 ;  /* 0x000000ffff147224 */ /* 0x000fe200078e00a9 */
[----:B------:R-:W-:Y:S01]  /*5520*/  MOV R17, R172 ;  /* 0x000000ac00117202 */ /* 0x000fe20000000f00 */
[----:B------:R-:W-:Y:S01]  /*5530*/  IMAD.MOV.U32 R19, RZ, RZ, R170 ;  /* 0x000000ffff137224 */ /* 0x000fe200078e00aa */
[----:B------:R-:W3:Y:S01]  /*5540*/  LDL.LU.64 R168, [R1+0x140] ;  /* 0x0001400001a87983 */ /* 0x000ee20000300a00 */
[----:B------:R-:W-:-:S02]  /*5550*/  IMAD.MOV.U32 R18, RZ, RZ, R171 ;  /* 0x000000ffff127224 */ /* 0x000fc400078e00ab */
[----:B------:R-:W-:Y:S01]  /*5560*/  IMAD.MOV.U32 R15, RZ, RZ, R173 ;  /* 0x000000ffff0f7224 */ /* 0x000fe200078e00ad */
        /* <DEDUP_REMOVED lines=14> */
[----:B------:R-:W3:Y:S04]  /*5650*/  LDL.LU.64 R178, [R1+0x168] ;  /* 0x0001680001b27983 */ /* 0x000ee80000300a00 */
[----:B------:R-:W3:Y:S04]  /*5660*/  LDL.LU.64 R180, [R1+0x170] ;  /* 0x0001700001b47983 */ /* 0x000ee80000300a00 */
[----:B------:R-:W3:Y:S01]  /*5670*/  LDL.LU.64 R182, [R1+0x178] ;  /* 0x0001780001b67983 */ /* 0x000ee20000300a00 */
[----:B------:R-:W-:Y:S01]  /*5680*/  UMOV UR24, UR28 ;  /* 0x0000001c00187c82 */ /* 0x000fe20008000000 */
[----:B------:R-:W-:Y:S01]  /*5690*/  UMOV UR25, UR29 ;  /* 0x0000001d00197c82 */ /* 0x000fe20008000000 */
[----:B------:R-:W-:Y:S01]  /*56a0*/  IMAD.MOV.U32 R16, RZ, RZ, R129 ;  /* 0x000000ffff107224 */ /* 0x000fe200078e0081 */
[----:B------:R-:W-:Y:S01]  /*56b0*/  MOV R2, R132 ;  /* 0x0000008400027202 */ /* 0x000fe20000000f00 */
[----:B------:R-:W-:-:S02]  /*56c0*/  IMAD.MOV.U32 R5, RZ, RZ, R130 ;  /* 0x000000ffff057224 */ /* 0x000fc400078e0082 */
[----:B------:R-:W-:Y:S02]  /*56d0*/  IMAD.MOV.U32 R3, RZ, RZ, R131 ;  /* 0x000000ffff037224 */ /* 0x000fe400078e0083 */
[----:B------:R-:W-:Y:S02]  /*56e0*/  IMAD.MOV.U32 R0, RZ, RZ, R133 ;  /* 0x000000ffff007224 */ /* 0x000fe400078e0085 */
[----:B------:R-:W-:Y:S02]  /*56f0*/  IMAD.MOV.U32 R23, RZ, RZ, R134 ;  /* 0x000000ffff177224 */ /* 0x000fe400078e0086 */
[----:B------:R-:W-:Y:S01]  /*5700*/  IMAD.MOV.U32 R22, RZ, RZ, R135 ;  /* 0x000000ffff167224 */ /* 0x000fe200078e0087 */
[----:B------:R-:W-:Y:S01]  /*5710*/  UIADD3 UR4, UR34, 0x400, URZ ;  /* 0x0000040022047890 */ /* 0x000fe2000fffe03f */
[----:B--2---:R-:W-:-:S06]  /*5720*/  WARPGROUP.ARRIVE ;  /* 0x00000000000079c5 */ /* 0x004fcc0000000000 */
[----:B------:R-:W-:Y:S03]  /*5730*/  HGMMA.64x32x16.F32 R108, gdesc[UR24], R108, gsb0 ;  /* 0x00600000186c79f0 */ /* 0x000fe6000800086c */
[----:B------:R-:W-:Y:S02]  /*5740*/  WARPGROUP.DEPBAR.LE gsb0, 0x0 ;  /* 0x00008000000079c5 */ /* 0x000fe40000010000 */
[----:B------:R-:W-:Y:S01]  /*5750*/  MOV R212, R120 ;  /* 0x0000007800d47202 */ /* 0x000fe20000000f00 */
[----:B------:R-:W-:Y:S02]  /*5760*/  IMAD.MOV.U32 R213, RZ, RZ, R121 ;  /* 0x000000ffffd57224 */ /* 0x000fe400078e0079 */
[----:B------:R-:W-:Y:S01]  /*5770*/  IMAD.MOV.U32 R214, RZ, RZ, R122 ;  /* 0x000000ffffd67224 */ /* 0x000fe200078e007a */
[----:B------:R-:W2:Y:S01]  /*5780*/  LDL.LU.64 R120, [R1+0x80] ;  /* 0x0000800001787983 */ /* 0x000ea20000300a00 */
[----:B------:R-:W-:-:S03]  /*5790*/  IMAD.MOV.U32 R215, RZ, RZ, R123 ;  /* 0x000000ffffd77224 */ /* 0x000fc600078e007b */
[----:B------:R-:W2:Y:S04]  /*57a0*/  LDL.LU.64 R122, [R1+0x88] ;  /* 0x00008800017a7983 */ /* 0x000ea80000300a00 */
[----:B------:R-:W2:Y:S04]  /*57b0*/  LDL.LU.64 R124, [R1+0x90] ;  /* 0x00009000017c7983 */ /* 0x000ea80000300a00 */
[----:B------:R-:W2:Y:S04]  /*57c0*/  LDL.LU.64 R126, [R1+0x98] ;  /* 0x00009800017e7983 */ /* 0x000ea80000300a00 */
[----:B------:R-:W2:Y:S04]  /*57d0*/  LDL.LU.64 R128, [R1+0xa0] ;  /* 0x0000a00001807983 */ /* 0x000ea80000300a00 */
[----:B------:R-:W2:Y:S04]  /*57e0*/  LDL.LU.64 R130, [R1+0xa8] ;  /* 0x0000a80001827983 */ /* 0x000ea80000300a00 */
[----:B------:R-:W2:Y:S04]  /*57f0*/  LDL.LU.64 R132, [R1+0xb0] ;  /* 0x0000b00001847983 */ /* 0x000ea80000300a00 */
[----:B------:R-:W2:Y:S01]  /*5800*/  LDL.LU.64 R134, [R1+0xb8] ;  /* 0x0000b80001867983 */ /* 0x000ea20000300a00 */
[----:B---3--:R-:W-:Y:S01]  /*5810*/  WARPGROUP.ARRIVE ;  /* 0x00000000000079c5 */ /* 0x008fe20000000000 */
[----:B------:R-:W-:Y:S01]  /*5820*/  UMOV UR24, UR4 ;  /* 0x0000000400187c82 */ /* 0x000fe20008000000 */
[----:B------:R-:W-:-:S04]  /*5830*/  UMOV UR25, 0x80000020 ;  /* 0x8000002000197882 */ /* 0x000fc80000000000 */
[----:B------:R-:W-:Y:S03]  /*5840*/  HGMMA.64x32x16.F32 R168, gdesc[UR24], R168, gsb0 ;  /* 0x0060000018a879f0 */ /* 0x000fe600080008a8 */
[----:B------:R-:W-:Y:S02]  /*5850*/  WARPGROUP.DEPBAR.LE gsb0, 0x0 ;  /* 0x00008000000079c5 */ /* 0x000fe40000010000 */
[----:B------:R-:W-:Y:S01]  /*5860*/  IMAD.MOV.U32 R166, RZ, RZ, R182 ;  /* 0x000000ffffa67224 */ /* 0x000fe200078e00b6 */
[----:B------:R-:W-:Y:S01]  /*5870*/  MOV R164, R180 ;  /* 0x000000b400a47202 */ /* 0x000fe20000000f00 */
[----:B------:R-:W-:Y:S02]  /*5880*/  IMAD.MOV.U32 R167, RZ, RZ, R183 ;  /* 0x000000ffffa77224 */ /* 0x000fe400078e00b7 */
        /* <DEDUP_REMOVED lines=17> */
[----:B------:R-:W-:-:S03]  /*59a0*/  IMAD.MOV.U32 R153, RZ, RZ, R169 ;  /* 0x000000ffff997224 */ /* 0x000fc600078e00a9 */
        /* <DEDUP_REMOVED lines=9> */
[----:B------:R-:W-:Y:S01]  /*5a40*/  IMAD.MOV.U32 R210, RZ, RZ, R118 ;  /* 0x000000ffffd27224 */ /* 0x000fe200078e0076 */
[----:B------:R-:W-:Y:S01]  /*5a50*/  MOV R208, R116 ;  /* 0x0000007400d07202 */ /* 0x000fe20000000f00 */
        /* <DEDUP_REMOVED lines=10> */
[----:B--2---:R-:W-:-:S06]  /*5b00*/  WARPGROUP.ARRIVE ;  /* 0x00000000000079c5 */ /* 0x004fcc0000000000 */
[----:B------:R-:W-:Y:S03]  /*5b10*/  HGMMA.64x32x16.F32 R120, gdesc[UR20], R120, gsb0 ;  /* 0x00600000147879f0 */ /* 0x000fe60008000878 */
[----:B------:R-:W-:Y:S02]  /*5b20*/  WARPGROUP.DEPBAR.LE gsb0, 0x0 ;  /* 0x00008000000079c5 */ /* 0x000fe40000010000 */
[----:B------:R-:W-:-:S06]  /*5b30*/  WARPGROUP.ARRIVE ;  /* 0x00000000000079c5 */ /* 0x000fcc0000000000 */
[----:B------:R-:W-:Y:S01]  /*5b40*/  HGMMA.64x32x16.F32 R216, gdesc[UR16], R216, gsb0 ;  /* 0x0060000010d879f0 */ /* 0x000fe200080008d8 */
[----:B------:R-:W-:Y:S01]  /*5b50*/  IMAD.MOV.U32 R234, RZ, RZ, R134 ;  /* 0x000000ffffea7224 */ /* 0x000fe200078e0086 */
[----:B------:R-:W-:Y:S01]  /*5b60*/  MOV R232, R132 ;  /* 0x0000008400e87202 */ /* 0x000fe20000000f00 */
[----:B------:R-:W-:Y:S02]  /*5b70*/  IMAD.MOV.U32 R235, RZ, RZ, R135 ;  /* 0x000000ffffeb7224 */ /* 0x000fe400078e0087 */
[----:B------:R-:W-:Y:S01]  /*5b80*/  IMAD.MOV.U32 R233, RZ, RZ, R133 ;  /* 0x000000ffffe97224 */ /* 0x000fe200078e0085 */
[----:B------:R-:W2:Y:S01]  /*5b90*/  LDL.LU.64 R134, [R1+0x4d0] ;  /* 0x0004d00001867983 */ /* 0x000ea20000300a00 */
        /* <DEDUP_REMOVED lines=11> */
[----:B------:R-:W-:Y:S01]  /*5c50*/  IMAD.MOV.U32 R110, RZ, RZ, R122 ;  /* 0x000000ffff6e7224 */ /* 0x000fe200078e007a */
[----:B------:R-:W-:Y:S01]  /*5c60*/  MOV R108, R120 ;  /* 0x00000078006c7202 */ /* 0x000fe20000000f00 */
[----:B------:R-:W-:Y:S01]  /*5c70*/  IMAD.MOV.U32 R111, RZ, RZ, R123 ;  /* 0x000000ffff6f7224 */ /* 0x000fe200078e007b */
[----:B------:R-:W2:Y:S01]  /*5c80*/  LDL.LU.64 R126, [R1+0x4b0] ;  /* 0x0004b000017e7983 */ /* 0x000ea20000300a00 */
[----:B------:R-:W-:-:S03]  /*5c90*/  IMAD.MOV.U32 R109, RZ, RZ, R121 ;  /* 0x000000ffff6d7224 */ /* 0x000fc600078e0079 */
[----:B------:R-:W2:Y:S04]  /*5ca0*/  LDL.LU.64 R124, [R1+0x4a8] ;  /* 0x0004a800017c7983 */ /* 0x000ea80000300a00 */
[----:B------:R-:W2:Y:S04]  /*5cb0*/  LDL.LU.64 R122, [R1+0x4a0] ;  /* 0x0004a000017a7983 */ /* 0x000ea80000300a00 */
[----:B------:R-:W2:Y:S01]  /*5cc0*/  LDL.LU.64 R120, [R1+0x498] ;  /* 0x0004980001787983 */ /* 0x000ea20000300a00 */
[----:B------:R-:W-:Y:S02]  /*5cd0*/  WARPGROUP.DEPBAR.LE gsb0, 0x0 ;  /* 0x00008000000079c5 */ /* 0x000fe40000010000 */
[----:B---3--:R-:W-:-:S06]  /*5ce0*/  WARPGROUP.ARRIVE ;  /* 0x00000000000079c5 */ /* 0x008fcc0000000000 */
[----:B------:R-:W-:Y:S01]  /*5cf0*/  HGMMA.64x32x16.F32 R168, gdesc[UR12], R168, gsb0 ;  /* 0x006000000ca879f0 */ /* 0x000fe200080008a8 */
[----:B------:R-:W-:Y:S04]  /*5d00*/  STL.64 [R1+0x248], R230 ;  /* 0x000248e601007387 */ /* 0x000fe80000100a00 */
[----:B------:R-:W-:Y:S04]  /*5d10*/  STL.64 [R1+0x240], R228 ;  /* 0x000240e401007387 */ /* 0x000fe80000100a00 */
[----:B------:R-:W-:Y:S04]  /*5d20*/  STL.64 [R1+0x238], R226 ;  /* 0x000238e201007387 */ /* 0x000fe80000100a00 */
[----:B------:R-:W-:Y:S04]  /*5d30*/  STL.64 [R1+0x230], R224 ;  /* 0x000230e001007387 */ /* 0x000fe80000100a00 */
[----:B------:R-:W-:Y:S04]  /*5d40*/  STL.64 [R1+0x228], R222 ;  /* 0x000228de01007387 */ /* 0x000fe80000100a00 */
[----:B------:R-:W-:Y:S01]  /*5d50*/  STL.64 [R1+0x220], R220 ;  /* 0x000220dc01007387 */ /* 0x000fe20000100a00 */
[----:B------:R-:W-:-:S03]  /*5d60*/  WARPGROUP.DEPBAR.LE gsb0, 0x0 ;  /* 0x00008000000079c5 */ /* 0x000fc60000010000 */
[----:B------:R-:W-:Y:S04]  /*5d70*/  STL.64 [R1+0x288], R182 ;  /* 0x000288b601007387 */ /* 0x000fe80000100a00 */
[----:B------:R-:W-:Y:S04]  /*5d80*/  STL.64 [R1+0x280], R180 ;  /* 0x000280b401007387 */ /* 0x000fe80000100a00 */
[----:B------:R-:W-:Y:S04]  /*5d90*/  STL.64 [R1+0x278], R178 ;  /* 0x000278b201007387 */ /* 0x000fe80000100a00 */
[----:B------:R-:W-:Y:S04]  /*5da0*/  STL.64 [R1+0x270], R176 ;  /* 0x000270b001007387 */ /* 0x000fe80000100a00 */
[----:B------:R0:W-:Y:S04]  /*5db0*/  STL.64 [R1+0x268], R174 ;  /* 0x000268ae01007387 */ /* 0x0001e80000100a00 */
[----:B------:R1:W-:Y:S04]  /*5dc0*/  STL.64 [R1+0x260], R172 ;  /* 0x000260ac01007387 */ /* 0x0003e80000100a00 */
[----:B------:R3:W-:Y:S04]  /*5dd0*/  STL.64 [R1+0x258], R170 ;  /* 0x000258aa01007387 */ /* 0x0007e80000100a00 */
[----:B------:R4:W-:Y:S01]  /*5de0*/  STL.64 [R1+0x250], R168 ;  /* 0x000250a801007387 */ /* 0x0009e20000100a00 */
[----:B0-----:R-:W-:Y:S01]  /*5df0*/  IMAD.MOV.U32 R174, RZ, RZ, R78 ;  /* 0x000000ffffae7224 */ /* 0x001fe200078e004e */
[----:B-1----:R-:W-:Y:S01]  /*5e00*/  MOV R172, R76 ;  /* 0x0000004c00ac7202 */ /* 0x002fe20000000f00 */
[----:B------:R-:W-:-:S02]  /*5e10*/  IMAD.MOV.U32 R173, RZ, RZ, R77 ;  /* 0x000000ffffad7224 */ /* 0x000fc400078e004d */
[----:B---3--:R-:W-:Y:S01]  /*5e20*/  IMAD.MOV.U32 R170, RZ, RZ, R74 ;  /* 0x000000ffffaa7224 */ /* 0x008fe200078e004a */
[----:B----4-:R-:W-:Y:S01]  /*5e30*/  MOV R168, R72 ;  /* 0x0000004800a87202 */ /* 0x010fe20000000f00 */
[----:B------:R-:W-:Y:S01]  /*5e40*/  IMAD.MOV.U32 R169, RZ, RZ, R73 ;  /* 0x000000ffffa97224 */ /* 0x000fe200078e0049 */
[----:B------:R-:W3:Y:S01]  /*5e50*/  LDL.LU R72, [R1+0x490] ;  /* 0x0004900001487983 */ /* 0x000ee20000300800 */
[----:B------:R-:W-:-:S03]  /*5e60*/  IMAD.MOV.U32 R171, RZ, RZ, R75 ;  /* 0x000000ffffab7224 */ /* 0x000fc600078e004b */
[----:B------:R-:W3:Y:S04]  /*5e70*/  LDL.LU R73, [R1+0x48c] ;  /* 0x00048c0001497983 */ /* 0x000ee80000300800 */
        /* <DEDUP_REMOVED lines=18> */
[----:B------:R-:W3:Y:S04]  /*5fa0*/  LDL.LU R83, [R1+0x464] ;  /* 0x0004640001537983 */ /* 0x000ee80000300800 */
[----:B------:R-:W3:Y:S04]  /*5fb0*/  LDL.LU R84, [R1+0x460] ;  /* 0x0004600001547983 */ /* 0x000ee80000300800 */
[----:B------:R-:W3:Y:S04]  /*5fc0*/  LDL.LU R85, [R1+0x45c] ;  /* 0x00045c0001557983 */ /* 0x000ee80000300800 */
[----:B------:R-:W3:Y:S04]  /*5fd0*/  LDL.LU R86, [R1+0x458] ;  /* 0x0004580001567983 */ /* 0x000ee80000300800 */
[----:B------:R-:W3:Y:S01]  /*5fe0*/  LDL.LU R87, [R1+0x454] ;  /* 0x0004540001577983 */ /* 0x000ee20000300800 */
[----:B------:R-:W-:Y:S01]  /*5ff0*/  UMOV UR8, UR24 ;  /* 0x0000001800087c82 */ /* 0x000fe20008000000 */
[----:B------:R-:W-:Y:S01]  /*6000*/  UMOV UR9, UR25 ;  /* 0x0000001900097c82 */ /* 0x000fe20008000000 */
[----:B------:R-:W-:Y:S01]  /*6010*/  UMOV UR4, UR24 ;  /* 0x0000001800047c82 */ /* 0x000fe20008000000 */
[----:B------:R-:W-:Y:S01]  /*6020*/  UMOV UR5, UR25 ;  /* 0x0000001900057c82 */ /* 0x000fe20008000000 */
[----:B--2---:R-:W-:-:S06]  /*6030*/  WARPGROUP.ARRIVE ;  /* 0x00000000000079c5 */ /* 0x004fcc0000000000 */
[----:B------:R-:W-:Y:S03]  /*6040*/  HGMMA.64x32x16.F32 R120, gdesc[UR8], R120, gsb0 ;  /* 0x00600000087879f0 */ /* 0x000fe60008000878 */
[----:B------:R-:W-:Y:S02]  /*6050*/  WARPGROUP.DEPBAR.LE gsb0, 0x0 ;  /* 0x00008000000079c5 */ /* 0x000fe40000010000 */
        /* <DEDUP_REMOVED lines=11> */
[----:B--2---:R-:W-:Y:S01]  /*6110*/  IMAD.MOV.U32 R122, RZ, RZ, R26 ;  /* 0x000000ffff7a7224 */ /* 0x004fe200078e001a */
[----:B----4-:R-:W-:Y:S01]  /*6120*/  MOV R120, R24 ;  /* 0x0000001800787202 */ /* 0x010fe20000000f00 */
[----:B------:R-:W-:Y:S01]  /*6130*/  IMAD.MOV.U32 R121, RZ, RZ, R25 ;  /* 0x000000ffff797224 */ /* 0x000fe200078e0019 */
[----:B------:R-:W2:Y:S01]  /*6140*/  LDL.LU R24, [R1+0x450] ;  /* 0x0004500001187983 */ /* 0x000ea20000300800 */
[----:B------:R-:W-:-:S03]  /*6150*/  IMAD.MOV.U32 R123, RZ, RZ, R27 ;  /* 0x000000ffff7b7224 */ /* 0x000fc600078e001b */
[----:B------:R-:W2:Y:S04]  /*6160*/  LDL.LU R25, [R1+0x44c] ;  /* 0x00044c0001197983 */ /* 0x000ea80000300800 */
[----:B------:R-:W2:Y:S01]  /*6170*/  LDL.LU R26, [R1+0x448] ;  /* 0x00044800011a7983 */ /* 0x000ea20000300800 */
[----:B------:R-:W-:-:S03]  /*6180*/  IMAD.MOV.U32 R127, RZ, RZ, R31 ;  /* 0x000000ffff7f7224 */ /* 0x000fc600078e001f */
[----:B------:R-:W2:Y:S01]  /*6190*/  LDL.LU R27, [R1+0x444] ;  /* 0x00044400011b7983 */ /* 0x000ea20000300800 */
[----:B------:R-:W-:-:S03]  /*61a0*/  MOV R128, R32 ;  /* 0x0000002000807202 */ /* 0x000fc60000000f00 */
[----:B------:R-:W2:Y:S01]  /*61b0*/  LDL.LU R28, [R1+0x440] ;  /* 0x00044000011c7983 */ /* 0x000ea20000300800 */
[----:B------:R-:W-:-:S03]  /*61c0*/  IMAD.MOV.U32 R129, RZ, RZ, R33 ;  /* 0x000000ffff817224 */ /* 0x000fc600078e0021 */
[----:B------:R-:W2:Y:S01]  /*61d0*/  LDL.LU R29, [R1+0x43c] ;  /* 0x00043c00011d7983 */ /* 0x000ea20000300800 */
[----:B------:R-:W-:-:S03]  /*61e0*/  IMAD.MOV.U32 R130, RZ, RZ, R34 ;  /* 0x000000ffff827224 */ /* 0x000fc600078e0022 */
        /* <DEDUP_REMOVED lines=10> */
[----:B------:R-:W2:Y:S04]  /*6290*/  LDL.LU R35, [R1+0x424] ;  /* 0x0004240001237983 */ /* 0x000ea80000300800 */
[----:B------:R-:W2:Y:S04]  /*62a0*/  LDL.LU R36, [R1+0x420] ;  /* 0x0004200001247983 */ /* 0x000ea80000300800 */
[----:B------:R-:W2:Y:S04]  /*62b0*/  LDL.LU R37, [R1+0x41c] ;  /* 0x00041c0001257983 */ /* 0x000ea80000300800 */
[----:B------:R-:W2:Y:S04]  /*62c0*/  LDL.LU R38, [R1+0x418] ;  /* 0x0004180001267983 */ /* 0x000ea80000300800 */
[----:B------:R-:W2:Y:S01]  /*62d0*/  LDL.LU R39, [R1+0x414] ;  /* 0x0004140001277983 */ /* 0x000ea20000300800 */
[----:B---3--:R-:W-:-:S06]  /*62e0*/  WARPGROUP.ARRIVE ;  /* 0x00000000000079c5 */ /* 0x008fcc0000000000 */
[----:B------:R-:W-:Y:S03]  /*62f0*/  HGMMA.64x32x16.F32 R72, gdesc[UR4], R72, gsb0 ;  /* 0x00600000044879f0 */ /* 0x000fe60008000848 */
[----:B------:R-:W-:Y:S02]  /*6300*/  WARPGROUP.DEPBAR.LE gsb0, 0x0 ;  /* 0x00008000000079c5 */ /* 0x000fe40000010000 */
        /* <DEDUP_REMOVED lines=8> */
[----:B0-----:R-:W3:Y:S04]  /*6390*/  LDL.LU R72, [R1+0x1c0] ;  /* 0x0001c00001487983 */ /* 0x001ee80000300800 */
[----:B------:R-:W3:Y:S04]  /*63a0*/  LDL.LU R73, [R1+0x1c4] ;  /* 0x0001c40001497983 */ /* 0x000ee80000300800 */
        /* <DEDUP_REMOVED lines=13> */
[----:B------:R-:W3:Y:S01]  /*6480*/  LDL.LU R87, [R1+0x1fc] ;  /* 0x0001fc0001577983 */ /* 0x000ee20000300800 */
[----:B------:R-:W-:Y:S01]  /*6490*/  UMOV UR26, UR30 ;  /* 0x0000001e001a7c82 */ /* 0x000fe20008000000 */
[----:B------:R-:W-:Y:S01]  /*64a0*/  UMOV UR27, UR31 ;  /* 0x0000001f001b7c82 */ /* 0x000fe20008000000 */
[----:B------:R-:W-:-:S02]  /*64b0*/  UIADD3 UR12, UR34, 0x2, URZ ;  /* 0x00000002220c7890 */ /* 0x000fc4000fffe03f */
[----:B------:R-:W-:Y:S01]  /*64c0*/  UIADD3 UR8, UR35, 0x2, URZ ;  /* 0x0000000223087890 */ /* 0x000fe2000fffe03f */
[----:B--2---:R-:W-:-:S06]  /*64d0*/  WARPGROUP.ARRIVE ;  /* 0x00000000000079c5 */ /* 0x004fcc0000000000 */
[----:B------:R-:W-:Y:S01]  /*64e0*/  HGMMA.64x32x16.F32 R24, gdesc[UR24], R24, gsb0 ;  /* 0x00600000181879f0 */ /* 0x000fe20008000818 */
[----:B------:R-:W-:Y:S01]  /*64f0*/  UMOV UR24, UR12 ;  /* 0x0000000c00187c82 */ /* 0x000fe20008000000 */
[----:B------:R-:W-:Y:S01]  /*6500*/  UMOV UR25, 0x80000020 ;  /* 0x8000002000197882 */ /* 0x000fe20000000000 */
[----:B------:R-:W-:Y:S01]  /*6510*/  UMOV UR26, UR8 ;  /* 0x00000008001a7c82 */ /* 0x000fe20008000000 */
[----:B------:R-:W-:Y:S01]  /*6520*/  UMOV UR27, 0x80000020 ;  /* 0x80000020001b7882 */ /* 0x000fe20000000000 */
[----:B------:R-:W-:Y:S02]  /*6530*/  WARPGROUP.DEPBAR.LE gsb0, 0x0 ;  /* 0x00008000000079c5 */ /* 0x000fe40000010000 */
[----:B------:R-:W-:Y:S01]  /*6540*/  UIADD3 UR22, UR35, 0x82, URZ ;  /* 0x0000008223167890 */ /* 0x000fe2000fffe03f */
[----:B------:R-:W-:Y:S01]  /*6550*/  UMOV UR20, UR24 ;  /* 0x0000001800147c82 */ /* 0x000fe20008000000 */
[----:B------:R-:W-:Y:S01]  /*6560*/  UMOV UR21, UR25 ;  /* 0x0000001900157c82 */ /* 0x000fe20008000000 */
[----:B------:R-:W-:Y:S01]  /*6570*/  UMOV UR23, 0x80000020 ;  /* 0x8000002000177882 */ /* 0x000fe20000000000 */
[----:B---3--:R-:W-:-:S06]  /*6580*/  WARPGROUP.ARRIVE ;  /* 0x00000000000079c5 */ /* 0x008fcc0000000000 */
[----:B------:R-:W-:Y:S03]  /*6590*/  HGMMA.64x32x16.F32 R72, gdesc[UR24], R72, gsb0 ;  /* 0x00600000184879f0 */ /* 0x000fe60008000848 */
[----:B------:R-:W-:Y:S02]  /*65a0*/  WARPGROUP.DEPBAR.LE gsb0, 0x0 ;  /* 0x00008000000079c5 */ /* 0x000fe40000010000 */
[----:B------:R-:W-:-:S06]  /*65b0*/  WARPGROUP.ARRIVE ;  /* 0x00000000000079c5 */ /* 0x000fcc0000000000 */
[----:B------:R-:W-:Y:S01]  /*65c0*/  HGMMA.64x32x16.F32 R120, gdesc[UR20], R120, gsb0 ;  /* 0x00600000147879f0 */ /* 0x000fe20008000878 */
[----:B------:R-:W-:Y:S01]  /*65d0*/  UIADD3 UR18, UR35, 0x102, URZ ;  /* 0x0000010223127890 */ /* 0x000fe2000fffe03f */
[----:B------:R-:W-:Y:S01]  /*65e0*/  UMOV UR16, UR24 ;  /* 0x0000001800107c82 */ /* 0x000fe20008000000 */
[----:B------:R-:W-:Y:S01]  /*65f0*/  UMOV UR17, UR25 ;  /* 0x0000001900117c82 */ /* 0x000fe20008000000 */
[----:B------:R-:W-:Y:S01]  /*6600*/  UMOV UR19, 0x80000020 ;  /* 0x8000002000137882 */ /* 0x000fe20000000000 */
[----:B------:R-:W-:Y:S04]  /*6610*/  STL.64 [R1+0x348], R38 ;  /* 0x0003482601007387 */ /* 0x000fe80000100a00 */
[----:B------:R-:W-:Y:S04]  /*6620*/  STL.64 [R1+0x340], R36 ;  /* 0x0003402401007387 */ /* 0x000fe80000100a00 */
[----:B------:R-:W-:Y:S01]  /*6630*/  STL.64 [R1+0x338], R34 ;  /* 0x0003382201007387 */ /* 0x000fe20000100a00 */
[----:B------:R-:W-:-:S02]  /*6640*/  WARPGROUP.DEPBAR.LE gsb0, 0x0 ;  /* 0x00008000000079c5 */ /* 0x000fc40000010000 */
[----:B------:R-:W-:-:S06]  /*6650*/  WARPGROUP.ARRIVE ;  /* 0x00000000000079c5 */ /* 0x000fcc0000000000 */
[----:B------:R-:W-:Y:S01]  /*6660*/  HGMMA.64x32x16.F32 R168, gdesc[UR16], R168, gsb0 ;  /* 0x0060000010a879f0 */ /* 0x000fe200080008a8 */
[----:B------:R-:W-:Y:S04]  /*6670*/  STL.64 [R1+0x330], R32 ;  /* 0x0003302001007387 */ /* 0x000fe80000100a00 */
        /* <DEDUP_REMOVED lines=15> */
[----:B------:R-:W-:Y:S01]  /*6770*/  STL.64 [R1+0x118], R126 ;  /* 0x0001187e01007387 */ /* 0x000fe20000100a00 */
[----:B------:R-:W-:-:S03]  /*6780*/  MOV R220, R108 ;  /* 0x0000006c00dc7202 */ /* 0x000fc60000000f00 */
[----:B------:R-:W-:Y:S04]  /*6790*/  STL.64 [R1+0x120], R128 ;  /* 0x0001208001007387 */ /* 0x000fe80000100a00 */
[----:B------:R-:W-:Y:S01]  /*67a0*/  STL.64 [R1+0x128], R130 ;  /* 0x0001288201007387 */ /* 0x000fe20000100a00 */
[----:B------:R-:W-:-:S03]  /*67b0*/  WARPGROUP.DEPBAR.LE gsb0, 0x0 ;  /* 0x00008000000079c5 */ /* 0x000fc60000010000 */
[----:B------:R-:W-:Y:S04]  /*67c0*/  STL.64 [R1+0x130], R132 ;  /* 0x0001308401007387 */ /* 0x000fe80000100a00 */
[----:B------:R-:W-:Y:S04]  /*67d0*/  STL.64 [R1+0x138], R134 ;  /* 0x0001388601007387 */ /* 0x000fe80000100a00 */
[----:B------:R-:W2:Y:S04]  /*67e0*/  LDL.LU R108, [R1+0x410] ;  /* 0x00041000016c7983 */ /* 0x000ea80000300800 */
[----:B------:R0:W-:Y:S04]  /*67f0*/  STL.64 [R1+0x40], R168 ;  /* 0x000040a801007387 */ /* 0x0001e80000100a00 */
[----:B------:R1:W-:Y:S04]  /*6800*/  STL.64 [R1+0x48], R170 ;  /* 0x000048aa01007387 */ /* 0x0003e80000100a00 */
[----:B------:R3:W-:Y:S04]  /*6810*/  STL.64 [R1+0x50], R172 ;  /* 0x000050ac01007387 */ /* 0x0007e80000100a00 */
[----:B------:R4:W-:Y:S01]  /*6820*/  STL.64 [R1+0x58], R174 ;  /* 0x000058ae01007387 */ /* 0x0009e20000100a00 */
[----:B------:R-:W-:-:S03]  /*6830*/  IMAD.MOV.U32 R221, RZ, RZ, R109 ;  /* 0x000000ffffdd7224 */ /* 0x000fc600078e006d */
[----:B------:R4:W-:Y:S01]  /*6840*/  STL.64 [R1+0x60], R176 ;  /* 0x000060b001007387 */ /* 0x0009e20000100a00 */
[----:B------:R-:W-:-:S03]  /*6850*/  IMAD.MOV.U32 R222, RZ, RZ, R110 ;  /* 0x000000ffffde7224 */ /* 0x000fc600078e006e */
[----:B------:R4:W-:Y:S01]  /*6860*/  STL.64 [R1+0x68], R178 ;  /* 0x000068b201007387 */ /* 0x0009e20000100a00 */
[----:B------:R-:W-:-:S03]  /*6870*/  IMAD.MOV.U32 R223, RZ, RZ, R111 ;  /* 0x000000ffffdf7224 */ /* 0x000fc600078e006f */
[----:B------:R4:W-:Y:S01]  /*6880*/  STL.64 [R1+0x70], R180 ;  /* 0x000070b401007387 */ /* 0x0009e20000100a00 */
[----:B------:R-:W-:-:S03]  /*6890*/  MOV R224, R112 ;  /* 0x0000007000e07202 */ /* 0x000fc60000000f00 */
[----:B------:R4:W-:Y:S01]  /*68a0*/  STL.64 [R1+0x78], R182 ;  /* 0x000078b601007387 */ /* 0x0009e20000100a00 */
        /* <DEDUP_REMOVED lines=91> */
[----:B------:R-:W-:Y:S01]  /*6e60*/  UIADD3 UR6, UR35, 0x282, URZ ;  /* 0x0000028223067890 */ /* 0x000fe2000fffe03f */
[----:B------:R-:W2:Y:S01]  /*6e70*/  LDL.LU R25, [R1+0x4] ;  /* 0x0000040001197983 */ /* 0x000ea20000300800 */
        /* <DEDUP_REMOVED lines=205> */
[----:B------:R-:W-:Y:S01]  /*7b50*/  BPT.TRAP 0x1 ;  /* 0x000000040000795c */ /* 0x000fe20000300000 */
.L_x_23:
[----:B------:R-:W-:Y:S02]  /*7b60*/  UISETP.GT.U32.AND UP0, UPT, UR38, 0x1, UPT ;  /* 0x000000012600788c */ /* 0x000fe4000bf04070 */
[----:B------:R-:W-:-:S04]  /*7b70*/  ULEA UR4, UR32, UR40, 0x3 ;  /* 0x0000002820047291 */ /* 0x000fc8000f8e183f */
[----:B------:R-:W-:Y:S01]  /*7b80*/  UIADD3 UR4, UR4, 0x28, URZ ;  /* 0x0000002804047890 */ /* 0x000fe2000fffe03f */
[----:B------:R-:W-:-:S03]  /*7b90*/  PLOP3.LUT P1, PT, PT, PT, UP0, 0x80, 0x0 ;  /* 0x000000000000781c */ /* 0x000fc60003f2f008 */
[----:B------:R-:W-:-:S09]  /*7ba0*/  UPRMT UR4, URZ, 0x654, UR4 ;  /* 0x000006543f047896 */ /* 0x000fd20008000004 */
[----:B------:R-:W-:Y:S01]  /*7bb0*/  SYNCS.ARRIVE.TRANS64.RED.A1T0 RZ, [UR4], RZ ;  /* 0x000000ffffff79a7 */ /* 0x000fe20008100404 */
[----:B------:R-:W-:Y:S05]  /*7bc0*/  @P1 BRA `(.L_x_24) ;  /* 0x0000000000041947 */ /* 0x000fea0003800000 */
[----:B------:R-:W-:Y:S01]  /*7bd0*/  BPT.TRAP 0x1 ;  /* 0x000000040000795c */ /* 0x000fe20000300000 */
.L_x_24:
[----:B------:R-:W-:Y:S01]  /*7be0*/  UIADD3 UR33, UR33, 0x1, URZ ;  /* 0x0000000121217890 */ /* 0x000fe2000fffe03f */
[C---:B-----5:R-:W-:Y:S01]  /*7bf0*/  ISETP.GT.AND P1, PT, R0.reuse, 0x1, PT ;  /* 0x000000010000780c */ /* 0x060fe20003f24270 */
[----:B------:R-:W-:Y:S01]  /*7c00*/  UIADD3 UR32, UR32, 0x1, URZ ;  /* 0x0000000120207890 */ /* 0x000fe2000fffe03f */
[----:B------:R-:W-:Y:S01]  /*7c10*/  VIADD R0, R0, 0xffffffff ;  /* 0xffffffff00007836 */ /* 0x000fe20000000000 */
[----:B------:R-:W-:Y:S02]  /*7c20*/  UISETP.NE.AND UP0, UPT, UR33, 0x5, UPT ;  /* 0x000000052100788c */ /* 0x000fe4000bf05270 */
[----:B------:R-:W-:Y:S02]  /*7c30*/  UISETP.NE.AND UP1, UPT, UR32, 0x5, UPT ;  /* 0x000000052000788c */ /* 0x000fe4000bf25270 */
[----:B------:R-:W-:Y:S02]  /*7c40*/  USEL UR4, URZ, 0x1, UP0 ;  /* 0x000000013f047887 */ /* 0x000fe40008000000 */
[----:B------:R-:W-:-:S02]  /*7c50*/  USEL UR33, UR33, URZ, UP0 ;  /* 0x0000003f21217287 */ /* 0x000fc40008000000 */
[----:B------:R-:W-:Y:S02]  /*7c60*/  USEL UR32, UR32, URZ, UP1 ;  /* 0x0000003f20207287 */ /* 0x000fe40008800000 */
[----:B------:R-:W-:Y:S01]  /*7c70*/  LOP3.LUT R3, R3, UR4, RZ, 0x3c, !PT ;  /* 0x0000000403037c12 */ /* 0x000fe2000f8e3cff */
[----:B------:R-:W-:Y:S09]  /*7c80*/  @P1 BRA `(.L_x_25) ;  /* 0xffffffc400b41947 */ /* 0x000ff2000383ffff */
.L_x_18:
[----:B------:R-:W0:Y:S02]  /*7c90*/  LDC R0, c[0x0][0x28c] ;  /* 0x0000a300ff007b82 */ /* 0x000e240000000800 */
[----:B0-----:R-:W-:-:S13]  /*7ca0*/  ISETP.GE.AND P1, PT, R0, 0x1, PT ;  /* 0x000000010000780c */ /* 0x001fda0003f26270 */
[----:B------:R-:W-:Y:S05]  /*7cb0*/  @!P1 BRA `(.L_x_26) ;  /* 0x0000000000389947 */ /* 0x000fea0003800000 */
[----:B------:R-:W-:Y:S05]  /*7cc0*/  @!P0 BRA `(.L_x_27) ;  /* 0x0000000000048947 */ /* 0x000fea0003800000 */
[----:B------:R-:W-:Y:S01]  /*7cd0*/  BPT.TRAP 0x1 ;  /* 0x000000040000795c */ /* 0x000fe20000300000 */
.L_x_27:
[----:B-----5:R-:W-:Y:S01]  /*7ce0*/  IADD3 R0, R5, UR37, RZ ;  /* 0x0000002505007c10 */ /* 0x020fe2000fffe0ff */
[----:B------:R-:W-:-:S04]  /*7cf0*/  UISETP.GT.U32.AND UP0, UPT, UR38, 0x1, UPT ;  /* 0x000000012600788c */ /* 0x000fc8000bf04070 */
[----:B------:R-:W-:Y:S02]  /*7d00*/  IMAD.WIDE.U32 R4, R0, -0x33333333, RZ ;  /* 0xcccccccd00047825 */ /* 0x000fe400078e00ff */
[----:B------:R-:W-:-:S03]  /*7d10*/  PLOP3.LUT P0, PT, PT, PT, UP0, 0x80, 0x0 ;  /* 0x000000000000781c */ /* 0x000fc60003f0f008 */
[----:B------:R-:W-:-:S05]  /*7d20*/  SHF.R.U32.HI R4, RZ, 0x2, R5 ;  /* 0x00000002ff047819 */ /* 0x000fca0000011605 */
[----:B------:R-:W-:-:S05]  /*7d30*/  IMAD R0, R4, -0x5, R0 ;  /* 0xfffffffb04007824 */ /* 0x000fca00078e0200 */
[----:B------:R-:W-:-:S05]  /*7d40*/  LEA R0, R0, UR40, 0x3 ;  /* 0x0000002800007c11 */ /* 0x000fca000f8e18ff */
[----:B------:R-:W-:-:S05]  /*7d50*/  VIADD R0, R0, 0x28 ;  /* 0x0000002800007836 */ /* 0x000fca0000000000 */
[----:B------:R-:W-:-:S04]  /*7d60*/  PRMT R0, RZ, 0x654, R0 ;  /* 0x00000654ff007816 */ /* 0x000fc80000000000 */
[----:B------:R0:W-:Y:S01]  /*7d70*/  SYNCS.ARRIVE.TRANS64.RED.A1T0 RZ, [R0+URZ], RZ ;  /* 0x000000ff00ff79a7 */ /* 0x0001e2000810043f */
[----:B------:R-:W-:Y:S05]  /*7d80*/  @P0 BRA `(.L_x_26) ;  /* 0x0000000000040947 */ /* 0x000fea0003800000 */
[----:B------:R-:W-:Y:S01]  /*7d90*/  BPT.TRAP 0x1 ;  /* 0x000000040000795c */ /* 0x000fe20000300000 */
.L_x_26:
[----:B-----5:R-:W1:Y:S01]  /*7da0*/  S2R R5, SR_TID.X ;  /* 0x0000000000057919 */ /* 0x020e620000002100 */
[----:B------:R-:W-:Y:S02]  /*7db0*/  UIMAD UR43, UR43, 0xe0, URZ ;  /* 0x000000e02b2b78a4 */ /* 0x000fe4000f8e023f */
[----:B------:R-:W-:Y:S01]  /*7dc0*/  USHF.R.S32.HI UR10, URZ, 0x1f, UR42 ;  /* 0x0000001f3f0a7899 */ /* 0x000fe2000801142a */
[----:B0-----:R-:W0:Y:S01]  /*7dd0*/  S2R R0, SR_TID.X ;  /* 0x0000000000007919 */ /* 0x001e220000002100 */
[----:B------:R-:W-:Y:S01]  /*7de0*/  ULDC.64 UR8, c[0x0][0x5d0] ;  /* 0x0001740000087ab9 */ /* 0x000fe20000000a00 */
[----:B------:R-:W-:Y:S01]  /*7df0*/  UIMAD.WIDE UR6, UR48, 0x180, URZ ;  /* 0x00000180300678a5 */ /* 0x000fe2000f8e023f */
[----:B------:R-:W-:Y:S01]  /*7e00*/  MOV R18, UR43 ;  /* 0x0000002b00127c02 */ /* 0x000fe20008000f00 */
[----:B------:R-:W-:Y:S02]  /*7e10*/  UIMAD UR4, UR10, UR8, URZ ;  /* 0x000000080a0472a4 */ /* 0x000fe4000f8e023f */
[----:B------:R-:W-:Y:S01]  /*7e20*/  IMAD.U32 R8, RZ, RZ, UR8 ;  /* 0x00000008ff087e24 */ /* 0x000fe2000f8e00ff */
[----:B------:R-:W-:-:S02]  /*7e30*/  UIMAD UR48, UR48, 0x180, URZ ;  /* 0x00000180303078a4 */ /* 0x000fc4000f8e023f */
[----:B------:R-:W-:Y:S01]  /*7e40*/  UIMAD UR4, UR42, UR9, UR4 ;  /* 0x000000092a0472a4 */ /* 0x000fe2000f8e0204 */
[----:B------:R-:W-:Y:S01]  /*7e50*/  ULDC UR8, c[0x0][0x284] ;  /* 0x0000a10000087ab9 */ /* 0x000fe20000000800 */
[----:B------:R-:W-:Y:S02]  /*7e60*/  UIADD3 UR37, UR41, UR37, URZ ;  /* 0x0000002529257290 */ /* 0x000fe4000fffe03f */
[----:B------:R-:W-:Y:S02]  /*7e70*/  UISETP.GE.U32.AND UP2, UPT, UR41, 0x5, UPT ;  /* 0x000000052900788c */ /* 0x000fe4000bf46070 */
[----:B------:R-:W-:-:S04]  /*7e80*/  UISETP.GT.U32.AND UP1, UPT, UR37, 0x4, UPT ;  /* 0x000000042500788c */ /* 0x000fc8000bf24070 */
[----:B------:R-:W-:Y:S01]  /*7e90*/  UISETP.LT.U32.AND UP1, UPT, UR41, 0x5, UP1 ;  /* 0x000000052900788c */ /* 0x000fe20008f21070 */
[C---:B-1----:R-:W-:Y:S01]  /*7ea0*/  IMAD.SHL.U32 R19, R5.reuse, 0x2, RZ ;  /* 0x0000000205137824 */ /* 0x042fe200078e00ff */
[----:B------:R-:W-:Y:S02]  /*7eb0*/  LOP3.LUT R4, R5, 0x60, RZ, 0xc0, !PT ;  /* 0x0000006005047812 */ /* 0x000fe400078ec0ff */
[----:B0-----:R-:W-:Y:S02]  /*7ec0*/  SHF.R.U32.HI R3, RZ, 0x7, R0 ;  /* 0x00000007ff037819 */ /* 0x001fe40000011600 */
[----:B------:R-:W-:Y:S02]  /*7ed0*/  LOP3.LUT R18, R18, 0x6, R19, 0xf8, !PT ;  /* 0x0000000612127812 */ /* 0x000fe400078ef813 */
[----:B------:R-:W-:Y:S02]  /*7ee0*/  LOP3.LUT R3, R3, 0x1, RZ, 0xc0, !PT ;  /* 0x0000000103037812 */ /* 0x000fe400078ec0ff */
[----:B------:R-:W-:-:S02]  /*7ef0*/  SHF.R.U32.HI R0, RZ, 0x2, R5 ;  /* 0x00000002ff007819 */ /* 0x000fc40000011605 */
[----:B------:R-:W-:Y:S01]  /*7f00*/  SHF.R.S32.HI R19, RZ, 0x1f, R18 ;  /* 0x0000001fff137819 */ /* 0x000fe20000011412 */
[----:B------:R-:W-:Y:S01]  /*7f10*/  IMAD.SHL.U32 R14, R3, 0x40, RZ ;  /* 0x00000040030e7824 */ /* 0x000fe200078e00ff */
[----:B------:R-:W-:Y:S02]  /*7f20*/  LOP3.LUT R0, R0, 0x7, RZ, 0xc0, !PT ;  /* 0x0000000700007812 */ /* 0x000fe400078ec0ff */
[----:B------:R-:W-:Y:S01]  /*7f30*/  SHF.R.U32.HI R4, RZ, 0x1, R4 ;  /* 0x00000001ff047819 */ /* 0x000fe20000011604 */
[----:B------:R-:W-:Y:S01]  /*7f40*/  IMAD.WIDE.U32 R8, R8, UR42, R18 ;  /* 0x0000002a08087c25 */ /* 0x000fe2000f8e0012 */
[--C-:B------:R-:W-:Y:S02]  /*7f50*/  LOP3.LUT R14, R14, 0x40, R0.reuse, 0xe2, !PT ;  /* 0x000000400e0e7812 */ /* 0x100fe400078ee200 */
[----:B------:R-:W-:Y:S01]  /*7f60*/  IADD3 R0, RZ, -R4, -R0 ;  /* 0x80000004ff007210 */ /* 0x000fe20007ffe800 */
[----:B------:R-:W-:Y:S01]  /*7f70*/  VIADD R9, R9, UR4 ;  /* 0x0000000409097c36 */ /* 0x000fe20008000000 */
[----:B------:R-:W-:Y:S01]  /*7f80*/  ULDC UR4, c[0x0][0x288] ;  /* 0x0000a20000047ab9 */ /* 0x000fe20000000800 */
[----:B------:R-:W-:Y:S01]  /*7f90*/  LOP3.LUT R14, R14, UR6, R4, 0xfe, !PT ;  /* 0x000000060e0e7c12 */ /* 0x000fe2000f8efe04 */
[----:B------:R-:W-:Y:S01]  /*7fa0*/  UISETP.GE.AND UP0, UPT, UR43, UR4, UPT ;  /* 0x000000042b00728c */ /* 0x000fe2000bf06270 */
[----:B------:R-:W-:Y:S01]  /*7fb0*/  IMAD R0, R3, -0x40, R0 ;  /* 0xffffffc003007824 */ /* 0x000fe200078e0200 */
[----:B------:R-:W-:Y:S01]  /*7fc0*/  MOV R4, 0xfffffffe ;  /* 0xfffffffe00047802 */ /* 0x000fe20000000f00 */
[----:B------:R-:W-:Y:S01]  /*7fd0*/  IMAD.U32 R3, RZ, RZ, UR8 ;  /* 0x00000008ff037e24 */ /* 0x000fe2000f8e00ff */
[----:B------:R-:W-:-:S02]  /*7fe0*/  UISETP.GE.OR UP0, UPT, UR48, UR8, UP0 ;  /* 0x000000083000728c */ /* 0x000fc40008706670 */
[----:B------:R-:W-:Y:S02]  /*7ff0*/  USEL UR8, URZ, 0x1, !UP1 ;  /* 0x000000013f087887 */ /* 0x000fe4000c800000 */
[----:B------:R-:W-:Y:S01]  /*8000*/  IADD3 R3, R3, -UR48, R0 ;  /* 0x8000003003037c10 */ /* 0x000fe2000fffe000 */
[----:B------:R-:W-:Y:S01]  /*8010*/  UMOV UR48, 0xffffffff ;  /* 0xffffffff00307882 */ /* 0x000fe20000000000 */
[----:B------:R-:W-:Y:S01]  /*8020*/  LOP3.LUT R0, R5, 0x3, RZ, 0xc0, !PT ;  /* 0x0000000305007812 */ /* 0x000fe200078ec0ff */
[----:B------:R-:W-:Y:S01]  /*8030*/  ULOP3.LUT UR36, UR36, UR8, URZ, 0x3c, !UPT ;  /* 0x0000000824247292 */ /* 0x000fe2000f8e3c3f */
[----:B------:R-:W-:-:S03]  /*8040*/  PLOP3.LUT P0, PT, PT, PT, UP0, 0x80, 0x0 ;  /* 0x000000000000781c */ /* 0x000fc60003f0f008 */
[----:B------:R-:W-:Y:S01]  /*8050*/  IMAD R0, R0, R4, UR4 ;  /* 0x0000000400007e24 */ /* 0x000fe2000f8e0204 */
[----:B------:R-:W-:-:S03]  /*8060*/  UIMAD.WIDE.U32 UR4, UR37, -0x33333333, URZ ;  /* 0xcccccccd250478a5 */ /* 0x000fc6000f8e003f */
[----:B------:R-:W-:Y:S01]  /*8070*/  VIADD R0, R0, -UR43 ;  /* 0x8000002b00007c36 */ /* 0x000fe20008000000 */
[----:B------:R-:W-:-:S04]  /*8080*/  USHF.R.U32.HI UR4, URZ, 0x2, UR5 ;  /* 0x000000023f047899 */ /* 0x000fc80008011605 */
[----:B------:R-:W-:Y:S02]  /*8090*/  UIMAD UR37, UR4, -0x5, UR37 ;  /* 0xfffffffb042578a4 */ /* 0x000fe4000f8e0225 */
[----:B------:R-:W-:Y:S01]  /*80a0*/  @UP2 ULOP3.LUT UR36, UR36, 0x1, UR4, 0x78, !UPT ;  /* 0x0000000124242892 */ /* 0x000fe2000f8e7804 */
[----:B------:R-:W-:Y:S11]  /*80b0*/  @P0 BRA `(.L_x_28) ;  /* 0x0000016400980947 */ /* 0x000ff60003800000 */
[----:B------:R-:W-:Y:S01]  /*80c0*/  FSETP.NEU.AND P1, PT, R16, RZ, PT ;  /* 0x000000ff1000720b */ /* 0x000fe20003f2d000 */
[----:B------:R-:W-:Y:S01]  /*80d0*/  ULDC.64 UR8, c[0x0][0x5c8] ;  /* 0x0001720000087ab9 */ /* 0x000fe20000000a00 */
[----:B------:R-:W-:Y:S01]  /*80e0*/  ISETP.GT.AND P0, PT, R3, RZ, PT ;  /* 0x000000ff0300720c */ /* 0x000fe20003f04270 */
[----:B------:R-:W-:Y:S01]  /*80f0*/  UIMAD UR4, UR7, UR8, URZ ;  /* 0x00000008070472a4 */ /* 0x000fe2000f8e023f */
[----:B------:R-:W-:Y:S01]  /*8100*/  IMAD.U32 R21, RZ, RZ, UR9 ;  /* 0x00000009ff157e24 */ /* 0x000fe2000f8e00ff */
[----:B------:R-:W-:Y:S01]  /*8110*/  BSSY B0, `(.L_x_28) ;  /* 0x0001660000007945 */ /* 0x000fe20003800000 */
[----:B------:R-:W-:Y:S01]  /*8120*/  IMAD.WIDE.U32 R8, R14, UR8, R8 ;  /* 0x000000080e087c25 */ /* 0x000fe2000f8e0008 */
[----:B------:R-:W-:-:S03]  /*8130*/  ISETP.GT.AND P2, PT, R0, RZ, P0 ;  /* 0x000000ff0000720c */ /* 0x000fc60000744270 */
[----:B------:R-:W-:-:S04]  /*8140*/  IMAD R21, R14, R21, UR4 ;  /* 0x000000040e157e24 */ /* 0x000fc8000f8e0215 */
[----:B------:R-:W-:Y:S01]  /*8150*/  IMAD.IADD R21, R9, 0x1, R21 ;  /* 0x0000000109157824 */ /* 0x000fe200078e0215 */
[----:B------:R-:W-:Y:S06]  /*8160*/  @!P1 BRA `(.L_x_29) ;  /* 0x000000fc00f49947 */ /* 0x000fec0003800000 */
[----:B------:R-:W0:Y:S01]  /*8170*/  LDC.64 R6, c[0x0][0x5b8] ;  /* 0x00016e00ff067b82 */ /* 0x000e220000000a00 */
[----:B------:R-:W2:Y:S01]  /*8180*/  LDL.LU R23, [R1+0x1c0] ;  /* 0x0001c00001177983 */ /* 0x000ea20000300800 */
[----:B------:R-:W-:-:S06]  /*8190*/  ULDC.64 UR4, c[0x0][0x5c0] ;  /* 0x0001700000047ab9 */ /* 0x000fcc0000000a00 */
[----:B------:R-:W1:Y:S01]  /*81a0*/  LDC.64 R12, c[0x0][0x5a8] ;  /* 0x00016a00ff0c7b82 */ /* 0x000e620000000a00 */
[----:B0-----:R-:W-:Y:S01]  /*81b0*/  MOV R4, R7 ;  /* 0x0000000700047202 */ /* 0x001fe20000000f00 */
[----:B------:R0:W-:Y:S01]  /*81c0*/  STL [R1+0x208], R6 ;  /* 0x0002080601007387 */ /* 0x0001e20000100800 */
[----:B------:R-:W-:-:S04]  /*81d0*/  IMAD.MOV.U32 R22, RZ, RZ, R6 ;  /* 0x000000ffff167224 */ /* 0x000fc800078e0006 */
[C---:B------:R-:W-:Y:S02]  /*81e0*/  IMAD R17, R22.reuse, UR10, RZ ;  /* 0x0000000a16117c24 */ /* 0x040fe4000f8e02ff */
[----:B------:R-:W-:Y:S01]  /*81f0*/  IMAD.WIDE.U32 R234, R22, UR42, R18 ;  /* 0x0000002a16ea7c25 */ /* 0x000fe2000f8e0012 */
[----:B0-----:R-:W0:Y:S03]  /*8200*/  LDC.64 R6, c[0x0][0x5b0] ;  /* 0x00016c00ff067b82 */ /* 0x001e260000000a00 */
[----:B------:R-:W-:Y:S01]  /*8210*/  IMAD R17, R4, UR42, R17 ;  /* 0x0000002a04117c24 */ /* 0x000fe2000f8e0211 */
[----:B------:R-:W-:Y:S01]  /*8220*/  STL.64 [R1+0x210], R234 ;  /* 0x000210ea01007387 */ /* 0x000fe20000100a00 */
[----:B------:R-:W-:Y:S02]  /*8230*/  IMAD.MOV.U32 R232, RZ, RZ, R234 ;  /* 0x000000ffffe87224 */ /* 0x000fe400078e00ea */
[----:B------:R-:W-:-:S05]  /*8240*/  IMAD.IADD R233, R235, 0x1, R17 ;  /* 0x00000001ebe97824 */ /* 0x000fca00078e0211 */
[----:B------:R-:W-:Y:S01]  /*8250*/  STL.64 [R1+0x200], R232 ;  /* 0x000200e801007387 */ /* 0x000fe20000100a00 */
[----:B0-----:R-:W-:Y:S02]  /*8260*/  IMAD R20, R6, UR7, RZ ;  /* 0x0000000706147c24 */ /* 0x001fe4000f8e02ff */
[----:B------:R-:W-:-:S04]  /*8270*/  IMAD.WIDE.U32 R4, R14, R6, R232 ;  /* 0x000000060e047225 */ /* 0x000fc800078e00e8 */
[----:B------:R-:W-:Y:S01]  /*8280*/  IMAD R20, R14, R7, R20 ;  /* 0x000000070e147224 */ /* 0x000fe200078e0214 */
[----:B-1----:R-:W-:-:S04]  /*8290*/  LEA R10, P1, R4, R12, 0x1 ;  /* 0x0000000c040a7211 */ /* 0x002fc800078208ff */
[----:B------:R-:W-:-:S04]  /*82a0*/  IADD3 R5, R5, R20, RZ ;  /* 0x0000001405057210 */ /* 0x000fc80007ffe0ff */
[----:B------:R-:W-:-:S05]  /*82b0*/  LEA.HI.X R11, R4, R13, R5, 0x1, P1 ;  /* 0x0000000d040b7211 */ /* 0x000fca00008f0c05 */
[----:B------:R-:W3:Y:S01]  /*82c0*/  @P2 LDG.E.LTC128B.U16 R15, desc[UR52][R10.64] ;  /* 0x000000340a0f2981 */ /* 0x000ee2000c1e1520 */
[----:B------:R-:W-:Y:S01]  /*82d0*/  BSSY B1, `(.L_x_30) ;  /* 0x0000011000017945 */ /* 0x000fe20003800000 */
[----:B---3--:R-:W-:-:S05]  /*82e0*/  HADD2.F32 R4, -RZ, R15.H0_H0 ;  /* 0x2000000fff047230 */ /* 0x008fca0000004100 */
[----:B------:R-:W-:-:S04]  /*82f0*/  FMUL R4, R4, R16 ;  /* 0x0000001004047220 */ /* 0x000fc80000400000 */
[----:B--2---:R-:W-:Y:S01]  /*8300*/  FFMA R9, R23, R2, R4 ;  /* 0x0000000217097223 */ /* 0x004fe20000000004 */
[----:B------:R-:W-:-:S04]  /*8310*/  LEA R4, P1, R8, UR4, 0x1 ;  /* 0x0000000408047c11 */ /* 0x000fc8000f8208ff */
[----:B------:R-:W-:Y:S02]  /*8320*/  LEA.HI.X R5, R8, UR5, R21, 0x1, P1 ;  /* 0x0000000508057c11 */ /* 0x000fe400088f0c15 */
[----:B------:R-:W-:-:S05]  /*8330*/  F2FP.F16.F32.PACK_AB R8, RZ, R9 ;  /* 0x00000009ff08723e */ /* 0x000fca00000000ff */
[----:B------:R0:W-:Y:S02]  /*8340*/  @P2 STG.E.U16 desc[UR52][R4.64], R8 ;  /* 0x0000000804002986 */ /* 0x0001e4000c101534 */
[----:B0-----:R-:W-:-:S04]  /*8350*/  IMAD.WIDE.U32 R8, R14, R6, R18 ;  /* 0x000000060e087225 */ /* 0x001fc800078e0012 */
[----:B------:R-:W-:Y:S02]  /*8360*/  IMAD.IADD R9, R20, 0x1, R9 ;  /* 0x0000000114097824 */ /* 0x000fe400078e0209 */
[----:B------:R-:W-:-:S04]  /*8370*/  IMAD.WIDE.U32 R8, R22, UR42, R8 ;  /* 0x0000002a16087c25 */ /* 0x000fc8000f8e0008 */
[----:B------:R-:W-:Y:S01]  /*8380*/  IMAD.IADD R9, R17, 0x1, R9 ;  /* 0x0000000111097824 */ /* 0x000fe200078e0209 */
[----:B------:R-:W-:-:S04]  /*8390*/  LEA R236, P1, R8, R12, 0x1 ;  /* 0x0000000c08ec7211 */ /* 0x000fc800078208ff */
[----:B------:R-:W-:Y:S02]  /*83a0*/  LEA.HI.X R237, R8, R13, R9, 0x1, P1 ;  /* 0x0000000d08ed7211 */ /* 0x000fe400008f0c09 */
[----:B------:R-:W-:-:S13]  /*83b0*/  ISETP.GT.AND P1, PT, R0, 0x1, P0 ;  /* 0x000000010000780c */ /* 0x000fda0000724270 */
[----:B------:R-:W-:Y:S05]  /*83c0*/  @!P1 BRA `(.L_x_31) ;  /* 0x0000000000049947 */ /* 0x000fea0003800000 */
[----:B------:R0:W5:Y:S02]  /*83d0*/  LDG.E.LTC128B.U16 R15, desc[UR52][R236.64+0x2] ;  /* 0x00000234ec0f7981 */ /* 0x000164000c1e1520 */
.L_x_31:
[----:B------:R-:W-:Y:S05]  /*83e0*/  BSYNC B1 ;  /* 0x0000000000017941 */ /* 0x000fea0003800000 */
.L_x_30:
[----:B------:R-:W2:Y:S01]  /*83f0*/  LDL.LU R9, [R1+0x1c4] ;  /* 0x0001c40001097983 */ /* 0x000ea20000300800 */
[----:B-----5:R-:W-:Y:S01]  /*8400*/  HADD2.F32 R8, -RZ, R15.H0_H0 ;  /* 0x2000000fff087230 */ /* 0x020fe20000004100 */
[C---:B------:R-:W-:Y:S01]  /*8410*/  SHF.L.U64.HI R11, R6.reuse, 0x3, R7 ;  /* 0x00000003060b7819 */ /* 0x040fe20000010207 */
[----:B------:R-:W-:Y:S01]  /*8420*/  IMAD.SHL.U32 R10, R6, 0x8, RZ ;  /* 0x00000008060a7824 */ /* 0x000fe200078e00ff */
[----:B------:R-:W-:Y:S01]  /*8430*/  ISETP.GT.AND P5, PT, R3, 0x8, PT ;  /* 0x000000080300780c */ /* 0x000fe20003fa4270 */
[----:B------:R-:W3:Y:S01]  /*8440*/  LDL.LU R21, [R1+0x1c8] ;  /* 0x0001c80001157983 */ /* 0x000ee20000300800 */
[----:B------:R-:W-:-:S03]  /*8450*/  FMUL R8, R8, R16 ;  /* 0x0000001008087220 */ /* 0x000fc60000400000 */
[----:B------:R-:W-:Y:S01]  /*8460*/  STL.64 [R1+0x1c0], R10 ;  /* 0x0001c00a01007387 */ /* 0x000fe20000100a00 */
[----:B--2---:R-:W-:-:S05]  /*8470*/  FFMA R8, R9, R2, R8 ;  /* 0x0000000209087223 */ /* 0x004fca0000000008 */
[----:B------:R-:W-:-:S05]  /*8480*/  F2FP.F16.F32.PACK_AB R8, RZ, R8 ;  /* 0x00000008ff08723e */ /* 0x000fca00000000ff */
[----:B------:R1:W-:Y:S01]  /*8490*/  @P1 STG.E.U16 desc[UR52][R4.64+0x2], R8 ;  /* 0x0000020804001986 */ /* 0x0003e2000c101534 */
[----:B------:R-:W-:Y:S01]  /*84a0*/  ISETP.GT.AND P1, PT, R0, RZ, P5 ;  /* 0x000000ff0000720c */ /* 0x000fe20002f24270 */
[----:B-1----:R-:W-:-:S05]  /*84b0*/  IMAD.WIDE.U32 R8, R14, R6, R10 ;  /* 0x000000060e087225 */ /* 0x002fca00078e000a */
[----:B------:R-:W-:Y:S02]  /*84c0*/  IADD3 R20, R20, R9, RZ ;  /* 0x0000000914147210 */ /* 0x000fe40007ffe0ff */
[----:B------:R-:W-:-:S05]  /*84d0*/  IADD3 R9, P2, R234, R8, RZ ;  /* 0x00000008ea097210 */ /* 0x000fca0007f5e0ff */
[----:B------:R-:W-:Y:S01]  /*84e0*/  IMAD.X R11, R20, 0x1, R233, P2 ;  /* 0x00000001140b7824 */ /* 0x000fe200010e06e9 */
[----:B------:R-:W-:-:S04]  /*84f0*/  LEA R10, P2, R9, R12, 0x1 ;  /* 0x0000000c090a7211 */ /* 0x000fc800078408ff */
[----:B------:R-:W-:-:S05]  /*8500*/  LEA.HI.X R11, R9, R13, R11, 0x1, P2 ;  /* 0x0000000d090b7211 */ /* 0x000fca00010f0c0b */
[----:B------:R1:W2:Y:S01]  /*8510*/  @P1 LDG.E.LTC128B.U16 R15, desc[UR52][R10.64] ;  /* 0x000000340a0f1981 */ /* 0x0002a2000c1e1520 */
[----:B------:R-:W-:Y:S01]  /*8520*/  IADD3 R8, P2, R18, R8, RZ ;  /* 0x0000000812087210 */ /* 0x000fe20007f5e0ff */
[----:B------:R-:W-:Y:S01]  /*8530*/  BSSY B1, `(.L_x_32) ;  /* 0x0000016000017945 */ /* 0x000fe20003800000 */
[----:B------:R-:W-:-:S03]  /*8540*/  ISETP.GT.AND P3, PT, R0, 0x1, P5 ;  /* 0x000000010000780c */ /* 0x000fc60002f64270 */
[----:B------:R-:W-:Y:S02]  /*8550*/  IMAD.X R9, R19, 0x1, R20, P2 ;  /* 0x0000000113097824 */ /* 0x000fe400010e0614 */
[----:B------:R-:W-:-:S04]  /*8560*/  IMAD.WIDE.U32 R8, R22, UR42, R8 ;  /* 0x0000002a16087c25 */ /* 0x000fc8000f8e0008 */
[----:B------:R-:W-:Y:S01]  /*8570*/  IMAD.IADD R9, R17, 0x1, R9 ;  /* 0x0000000111097824 */ /* 0x000fe200078e0209 */
[C---:B------:R-:W-:Y:S01]  /*8580*/  LEA R234, P2, R8.reuse, R12, 0x1 ;  /* 0x0000000c08ea7211 */ /* 0x040fe200078408ff */
[----:B-1----:R-:W-:Y:S02]  /*8590*/  IMAD.U32 R11, RZ, RZ, UR8 ;  /* 0x00000008ff0b7e24 */ /* 0x002fe4000f8e00ff */
[----:B------:R-:W-:Y:S01]  /*85a0*/  IMAD.U32 R10, RZ, RZ, UR9 ;  /* 0x00000009ff0a7e24 */ /* 0x000fe2000f8e00ff */
[----:B------:R-:W-:Y:S02]  /*85b0*/  LEA.HI.X R235, R8, R13, R9, 0x1, P2 ;  /* 0x0000000d08eb7211 */ /* 0x000fe400010f0c09 */
[----:B------:R-:W-:Y:S02]  /*85c0*/  MOV R9, UR8 ;  /* 0x0000000800097c02 */ /* 0x000fe40008000f00 */
[----:B------:R-:W-:-:S05]  /*85d0*/  SHF.L.U64.HI R20, R11, 0x4, R10 ;  /* 0x000000040b147819 */ /* 0x000fca000001020a */
[----:B------:R1:W-:Y:S01]  /*85e0*/  STL [R1+0x1c8], R20 ;  /* 0x0001c81401007387 */ /* 0x0003e20000100800 */
[----:B--2---:R-:W-:-:S05]  /*85f0*/  HADD2.F32 R8, -RZ, R15.H0_H0 ;  /* 0x2000000fff087230 */ /* 0x004fca0000004100 */
[----:B------:R-:W-:-:S04]  /*8600*/  FMUL R8, R8, R16 ;  /* 0x0000001008087220 */ /* 0x000fc80000400000 */
[----:B---3--:R-:W-:Y:S01]  /*8610*/  FFMA R8, R21, R2, R8 ;  /* 0x0000000215087223 */ /* 0x008fe20000000008 */
[----:B------:R-:W-:-:S04]  /*8620*/  IMAD.SHL.U32 R21, R9, 0x10, RZ ;  /* 0x0000001009157824 */ /* 0x000fc800078e00ff */
[----:B------:R-:W-:Y:S02]  /*8630*/  F2FP.F16.F32.PACK_AB R8, RZ, R8 ;  /* 0x00000008ff08723e */ /* 0x000fe400000000ff */
[----:B------:R-:W-:-:S04]  /*8640*/  IADD3 R10, P2, R21, R4, RZ ;  /* 0x00000004150a7210 */ /* 0x000fc80007f5e0ff */
[----:B------:R-:W-:-:S05]  /*8650*/  IADD3.X R11, R20, R5, RZ, P2, !PT ;  /* 0x00000005140b7210 */ /* 0x000fca00017fe4ff */
[----:B------:R1:W-:Y:S01]  /*8660*/  @P1 STG.E.U16 desc[UR52][R10.64], R8 ;  /* 0x000000080a001986 */ /* 0x0003e2000c101534 */
[----:B------:R-:W-:Y:S05]  /*8670*/  @!P3 BRA `(.L_x_33) ;  /* 0x000000000004b947 */ /* 0x000fea0003800000 */
[----:B------:R2:W5:Y:S02]  /*8680*/  LDG.E.LTC128B.U16 R15, desc[UR52][R234.64+0x2] ;  /* 0x00000234ea0f7981 */ /* 0x000564000c1e1520 */
.L_x_33:
[----:B------:R-:W-:Y:S05]  /*8690*/  BSYNC B1 ;  /* 0x0000000000017941 */ /* 0x000fea0003800000 */
.L_x_32:
[----:B------:R-:W3:Y:S01]  /*86a0*/  LDL.LU R9, [R1+0x1cc] ;  /* 0x0001cc0001097983 */ /* 0x000ee20000300800 */
[----:B-1---5:R-:W-:Y:S01]  /*86b0*/  HADD2.F32 R8, -RZ, R15.H0_H0 ;  /* 0x2000000fff087230 */ /* 0x022fe20000004100 */
[----:B------:R-:W-:Y:S01]  /*86c0*/  ISETP.GT.AND P1, PT, R0, 0x8, P0 ;  /* 0x000000080000780c */ /* 0x000fe20000724270 */
[----:B------:R-:W-:Y:S03]  /*86d0*/  BSSY B1, `(.L_x_34) ;  /* 0x000000b000017945 */ /* 0x000fe60003800000 */
[----:B------:R-:W-:-:S04]  /*86e0*/  FMUL R8, R8, R16 ;  /* 0x0000001008087220 */ /* 0x000fc80000400000 */
[----:B---3--:R-:W-:Y:S01]  /*86f0*/  FFMA R8, R9, R2, R8 ;  /* 0x0000000209087223 */ /* 0x008fe20000000008 */
[----:B------:R-:W-:-:S04]  /*8700*/  @P3 IMAD.MOV.U32 R9, RZ, RZ, R11 ;  /* 0x000000ffff093224 */ /* 0x000fc800078e000b */
[----:B------:R-:W-:-:S04]  /*8710*/  F2FP.F16.F32.PACK_AB R8, RZ, R8 ;  /* 0x00000008ff08723e */ /* 0x000fc800000000ff */
[----:B------:R-:W-:Y:S01]  /*8720*/  PRMT R20, R8, 0x7610, R20 ;  /* 0x0000761008147816 */ /* 0x000fe20000000014 */
[----:B------:R-:W-:-:S05]  /*8730*/  @P3 IMAD.MOV.U32 R8, RZ, RZ, R10 ;  /* 0x000000ffff083224 */ /* 0x000fca00078e000a */
[----:B------:R1:W-:Y:S02]  /*8740*/  @P3 STG.E.U16 desc[UR52][R8.64+0x2], R20 ;  /* 0x0000021408003986 */ /* 0x0003e4000c101534 */
[----:B-1----:R-:W-:Y:S01]  /*8750*/  PRMT R8, R15, 0x7610, R8 ;  /* 0x000076100f087816 */ /* 0x002fe20000000008 */
[----:B------:R-:W-:Y:S06]  /*8760*/  @!P1 BRA `(.L_x_35) ;  /* 0x0000000000049947 */ /* 0x000fec0003800000 */
[----:B------:R1:W5:Y:S02]  /*8770*/  LDG.E.LTC128B.U16 R8, desc[UR52][R236.64+0x10] ;  /* 0x00001034ec087981 */ /* 0x000364000c1e1520 */
.L_x_35:
[----:B------:R-:W-:Y:S05]  /*8780*/  BSYNC B1 ;  /* 0x0000000000017941 */ /* 0x000fea0003800000 */
.L_x_34:
[----:B------:R-:W3:Y:S01]  /*8790*/  LDL.LU R15, [R1+0x1d0] ;  /* 0x0001d000010f7983 */ /* 0x000ee20000300800 */
[----:B-----5:R-:W-:Y:S01]  /*87a0*/  HADD2.F32 R9, -RZ, R8.H0_H0 ;  /* 0x20000008ff097230 */ /* 0x020fe20000004100 */
[----:B------:R-:W-:Y:S01]  /*87b0*/  ISETP.GT.AND P2, PT, R0, 0x9, P0 ;  /* 0x000000090000780c */ /* 0x000fe20000744270 */
[----:B------:R-:W-:Y:S03]  /*87c0*/  BSSY B1, `(.L_x_36) ;  /* 0x0000007000017945 */ /* 0x000fe60003800000 */
[----:B------:R-:W-:-:S04]  /*87d0*/  FMUL R9, R9, R16 ;  /* 0x0000001009097220 */ /* 0x000fc80000400000 */
[----:B---3--:R-:W-:-:S05]  /*87e0*/  FFMA R9, R15, R2, R9 ;  /* 0x000000020f097223 */ /* 0x008fca0000000009 */
[----:B------:R-:W-:-:S05]  /*87f0*/  F2FP.F16.F32.PACK_AB R9, RZ, R9 ;  /* 0x00000009ff09723e */ /* 0x000fca00000000ff */
[----:B------:R3:W-:Y:S01]  /*8800*/  @P1 STG.E.U16 desc[UR52][R4.64+0x10], R9 ;  /* 0x0000100904001986 */ /* 0x0007e2000c101534 */
[----:B------:R-:W-:Y:S05]  /*8810*/  @!P2 BRA `(.L_x_37) ;  /* 0x000000000004a947 */ /* 0x000fea0003800000 */
[----:B------:R4:W5:Y:S02]  /*8820*/  LDG.E.LTC128B.U16 R8, desc[UR52][R236.64+0x12] ;  /* 0x00001234ec087981 */ /* 0x000964000c1e1520 */
.L_x_37:
[----:B------:R-:W-:Y:S05]  /*8830*/  BSYNC B1 ;  /* 0x0000000000017941 */ /* 0x000fea0003800000 */
.L_x_36:
[----:B------:R-:W2:Y:S01]  /*8840*/  LDL.LU R15, [R1+0x1d4] ;  /* 0x0001d400010f7983 */ /* 0x000ea20000300800 */
[----:B---3-5:R-:W-:Y:S01]  /*8850*/  HADD2.F32 R9, -RZ, R8.H0_H0 ;  /* 0x20000008ff097230 */ /* 0x028fe20000004100 */
[----:B------:R-:W-:Y:S01]  /*8860*/  ISETP.GT.AND P1, PT, R0, 0x8, P5 ;  /* 0x000000080000780c */ /* 0x000fe20002f24270 */
[----:B------:R-:W-:Y:S03]  /*8870*/  BSSY B1, `(.L_x_38) ;  /* 0x0000007000017945 */ /* 0x000fe60003800000 */
[----:B------:R-:W-:-:S04]  /*8880*/  FMUL R9, R9, R16 ;  /* 0x0000001009097220 */ /* 0x000fc80000400000 */
[----:B--2---:R-:W-:-:S05]  /*8890*/  FFMA R9, R15, R2, R9 ;  /* 0x000000020f097223 */ /* 0x004fca0000000009 */
[----:B------:R-:W-:-:S05]  /*88a0*/  F2FP.F16.F32.PACK_AB R9, RZ, R9 ;  /* 0x00000009ff09723e */ /* 0x000fca00000000ff */
[----:B------:R2:W-:Y:S01]  /*88b0*/  @P2 STG.E.U16 desc[UR52][R4.64+0x12], R9 ;  /* 0x0000120904002986 */ /* 0x0005e2000c101534 */
[----:B------:R-:W-:Y:S05]  /*88c0*/  @!P1 BRA `(.L_x_39) ;  /* 0x0000000000049947 */ /* 0x000fea0003800000 */
[----:B------:R3:W5:Y:S02]  /*88d0*/  LDG.E.LTC128B.U16 R8, desc[UR52][R234.64+0x10] ;  /* 0x00001034ea087981 */ /* 0x000764000c1e1520 */
.L_x_39:
[----:B------:R-:W-:Y:S05]  /*88e0*/  BSYNC B1 ;  /* 0x0000000000017941 */ /* 0x000fea0003800000 */
.L_x_38:
[----:B------:R-:W4:Y:S01]  /*88f0*/  LDL.LU R15, [R1+0x1d8] ;  /* 0x0001d800010f7983 */ /* 0x000f220000300800 */
[----:B--2--5:R-:W-:Y:S01]  /*8900*/  HADD2.F32 R9, -RZ, R8.H0_H0 ;  /* 0x20000008ff097230 */ /* 0x024fe20000004100 */
[----:B------:R-:W-:Y:S01]  /*8910*/  ISETP.GT.AND P2, PT, R0, 0x9, P5 ;  /* 0x000000090000780c */ /* 0x000fe20002f44270 */
[----:B------:R-:W-:Y:S03]  /*8920*/  BSSY B1, `(.L_x_40) ;  /* 0x0000007000017945 */ /* 0x000fe60003800000 */
[----:B------:R-:W-:-:S04]  /*8930*/  FMUL R9, R9, R16 ;  /* 0x0000001009097220 */ /* 0x000fc80000400000 */
[----:B----4-:R-:W-:-:S05]  /*8940*/  FFMA R9, R15, R2, R9 ;  /* 0x000000020f097223 */ /* 0x010fca0000000009 */
[----:B------:R-:W-:-:S05]  /*8950*/  F2FP.F16.F32.PACK_AB R9, RZ, R9 ;  /* 0x00000009ff09723e */ /* 0x000fca00000000ff */
[----:B------:R2:W-:Y:S01]  /*8960*/  @P1 STG.E.U16 desc[UR52][R10.64+0x10], R9 ;  /* 0x000010090a001986 */ /* 0x0005e2000c101534 */
[----:B------:R-:W-:Y:S05]  /*8970*/  @!P2 BRA `(.L_x_41) ;  /* 0x000000000004a947 */ /* 0x000fea0003800000 */
[----:B------:R4:W5:Y:S02]  /*8980*/  LDG.E.LTC128B.U16 R8, desc[UR52][R234.64+0x12] ;  /* 0x00001234ea087981 */ /* 0x000964000c1e1520 */
.L_x_41:
[----:B------:R-:W-:Y:S05]  /*8990*/  BSYNC B1 ;  /* 0x0000000000017941 */ /* 0x000fea0003800000 */
.L_x_40:
[----:B------:R-:W3:Y:S01]  /*89a0*/  LDL.LU R15, [R1+0x1dc] ;  /* 0x0001dc00010f7983 */ /* 0x000ee20000300800 */
[----:B--2--5:R-:W-:Y:S01]  /*89b0*/  HADD2.F32 R9, -RZ, R8.H0_H0 ;  /* 0x20000008ff097230 */ /* 0x024fe20000004100 */
        /* <DEDUP_REMOVED lines=8> */
.L_x_43:
[----:B------:R-:W-:Y:S05]  /*8a40*/  BSYNC B1 ;  /* 0x0000000000017941 */ /* 0x000fea0003800000 */
.L_x_42:
        /* <DEDUP_REMOVED lines=10> */
.L_x_45:
[----:B------:R-:W-:Y:S05]  /*8af0*/  BSYNC B1 ;  /* 0x0000000000017941 */ /* 0x000fea0003800000 */
.L_x_44:
        /* <DEDUP_REMOVED lines=10> */
.L_x_47:
[----:B------:R-:W-:Y:S05]  /*8ba0*/  BSYNC B1 ;  /* 0x0000000000017941 */ /* 0x000fea0003800000 */
.L_x_46:
        /* <DEDUP_REMOVED lines=10> */
.L_x_49:
[----:B------:R-:W-:Y:S05]  /*8c50*/  BSYNC B1 ;  /* 0x0000000000017941 */ /* 0x000fea0003800000 */
.L_x_48:
        /* <DEDUP_REMOVED lines=10> */
.L_x_51:
[----:B------:R-:W-:Y:S05]  /*8d00*/  BSYNC B1 ;  /* 0x0000000000017941 */ /* 0x000fea0003800000 */
.L_x_50:
        /* <DEDUP_REMOVED lines=10> */
.L_x_53:
[----:B------:R-:W-:Y:S05]  /*8db0*/  BSYNC B1 ;  /* 0x0000000000017941 */ /* 0x000fea0003800000 */
.L_x_52:
        /* <DEDUP_REMOVED lines=10> */
.L_x_55:
[----:B------:R-:W-:Y:S05]  /*8e60*/  BSYNC B1 ;  /* 0x0000000000017941 */ /* 0x000fea0003800000 */
.L_x_54:
[----:B------:R-:W4:Y:S01]  /*8e70*/  LDL.LU R20, [R1+0x1f8] ;  /* 0x0001f80001147983 */ /* 0x000f220000300800 */
[----:B--2--5:R-:W-:Y:S01]  /*8e80*/  HADD2.F32 R9, -RZ, R8.H0_H0 ;  /* 0x20000008ff097230 */ /* 0x024fe20000004100 */
[----:B------:R-:W-:Y:S01]  /*8e90*/  ISETP.GT.AND P2, PT, R0, 0x19, P5 ;  /* 0x000000190000780c */ /* 0x000fe20002f44270 */
[----:B------:R-:W-:Y:S01]  /*8ea0*/  BSSY B1, `(.L_x_56) ;  /* 0x0000008000017945 */ /* 0x000fe20003800000 */
[----:B------:R-:W-:Y:S02]  /*8eb0*/  PRMT R15, R8, 0x7610, R15 ;  /* 0x00007610080f7816 */ /* 0x000fe4000000000f */
[----:B------:R-:W-:-:S04]  /*8ec0*/  FMUL R9, R9, R16 ;  /* 0x0000001009097220 */ /* 0x000fc80000400000 */
[----:B----4-:R-:W-:-:S05]  /*8ed0*/  FFMA R9, R20, R2, R9 ;  /* 0x0000000214097223 */ /* 0x010fca0000000009 */
[----:B------:R-:W-:-:S05]  /*8ee0*/  F2FP.F16.F32.PACK_AB R9, RZ, R9 ;  /* 0x00000009ff09723e */ /* 0x000fca00000000ff */
[----:B------:R2:W-:Y:S01]  /*8ef0*/  @P1 STG.E.U16 desc[UR52][R10.64+0x30], R9 ;  /* 0x000030090a001986 */ /* 0x0005e2000c101534 */
[----:B------:R-:W-:Y:S05]  /*8f00*/  @!P2 BRA `(.L_x_57) ;  /* 0x000000000004a947 */ /* 0x000fea0003800000 */
[----:B------:R4:W5:Y:S02]  /*8f10*/  LDG.E.LTC128B.U16 R15, desc[UR52][R234.64+0x32] ;  /* 0x00003234ea0f7981 */ /* 0x000964000c1e1520 */
.L_x_57:
[----:B------:R-:W-:Y:S05]  /*8f20*/  BSYNC B1 ;  /* 0x0000000000017941 */ /* 0x000fea0003800000 */
.L_x_56:
[----:B--2---:R-:W2:Y:S01]  /*8f30*/  LDL.LU R9, [R1+0x1fc] ;  /* 0x0001fc0001097983 */ /* 0x004ea20000300800 */
[----:B-----5:R-:W-:-:S05]  /*8f40*/  HADD2.F32 R8, -RZ, R15.H0_H0 ;  /* 0x2000000fff087230 */ /* 0x020fca0000004100 */
[----:B------:R-:W-:-:S04]  /*8f50*/  FMUL R8, R8, R16 ;  /* 0x0000001008087220 */ /* 0x000fc80000400000 */
[----:B--2---:R-:W-:Y:S01]  /*8f60*/  FFMA R8, R9, R2, R8 ;  /* 0x0000000209087223 */ /* 0x004fe20000000008 */
[----:B------:R-:W-:-:S04]  /*8f70*/  @P2 MOV R9, R11 ;  /* 0x0000000b00092202 */ /* 0x000fc80000000f00 */
[----:B------:R-:W-:-:S04]  /*8f80*/  F2FP.F16.F32.PACK_AB R8, RZ, R8 ;  /* 0x00000008ff08723e */ /* 0x000fc800000000ff */
[----:B------:R-:W-:Y:S01]  /*8f90*/  PRMT R20, R8, 0x7610, R20 ;  /* 0x0000761008147816 */ /* 0x000fe20000000014 */
[----:B------:R-:W-:-:S05]  /*8fa0*/  @P2 IMAD.MOV.U32 R8, RZ, RZ, R10 ;  /* 0x000000ffff082224 */ /* 0x000fca00078e000a */
[----:B------:R2:W-:Y:S04]  /*8fb0*/  @P2 STG.E.U16 desc[UR52][R8.64+0x32], R20 ;  /* 0x0000321408002986 */ /* 0x0005e8000c101534 */
[----:B--2---:R-:W2:Y:S01]  /*8fc0*/  LDL.64 R20, [R1+0x200] ;  /* 0x0002000001147983 */ /* 0x004ea20000100a00 */
[----:B------:R-:W-:Y:S02]  /*8fd0*/  IADD3 R232, P1, R14, 0x80, RZ ;  /* 0x000000800ee87810 */ /* 0x000fe40007f3e0ff */
[----:B------:R-:W-:-:S03]  /*8fe0*/  ISETP.GT.AND P4, PT, R3, 0x80, PT ;  /* 0x000000800300780c */ /* 0x000fc60003f84270 */
[----:B------:R-:W-:Y:S01]  /*8ff0*/  IMAD.X R8, RZ, RZ, UR7, P1 ;  /* 0x00000007ff087e24 */ /* 0x000fe200088e06ff */
[----:B------:R-:W-:-:S03]  /*9000*/  ISETP.GT.AND P2, PT, R0, RZ, P4 ;  /* 0x000000ff0000720c */ /* 0x000fc60002744270 */
[----:B------:R-:W-:-:S04]  /*9010*/  IMAD R8, R8, R6, RZ ;  /* 0x0000000608087224 */ /* 0x000fc800078e02ff */
[C---:B------:R-:W-:Y:S02]  /*9020*/  IMAD R233, R232.reuse, R7, R8 ;  /* 0x00000007e8e97224 */ /* 0x040fe400078e0208 */
[----:B--2---:R-:W-:-:S04]  /*9030*/  IMAD.WIDE.U32 R8, R232, R6, R20 ;  /* 0x00000006e8087225 */ /* 0x004fc800078e0014 */
[----:B------:R-:W-:Y:S01]  /*9040*/  IMAD.IADD R9, R9, 0x1, R233 ;  /* 0x0000000109097824 */ /* 0x000fe200078e02e9 */
[----:B------:R-:W-:-:S04]  /*9050*/  LEA R20, P1, R8, R12, 0x1 ;  /* 0x0000000c08147211 */ /* 0x000fc800078208ff */
[----:B------:R-:W-:-:S05]  /*9060*/  LEA.HI.X R21, R8, R13, R9, 0x1, P1 ;  /* 0x0000000d08157211 */ /* 0x000fca00008f0c09 */
[----:B------:R2:W3:Y:S04]  /*9070*/  @P2 LDG.E.LTC128B.U16 R15, desc[UR52][R20.64] ;  /* 0x00000034140f2981 */ /* 0x0004e8000c1e1520 */
[----:B------:R-:W4:Y:S01]  /*9080*/  LDL.LU R21, [R1+0x180] ;  /* 0x0001800001157983 */ /* 0x000f220000300800 */
[----:B------:R-:W-:Y:S01]  /*9090*/  IMAD.WIDE.U32 R8, R232, R6, R18 ;  /* 0x00000006e8087225 */ /* 0x000fe200078e0012 */
[----:B------:R-:W-:Y:S03]  /*90a0*/  BSSY B1, `(.L_x_58) ;  /* 0x0000017000017945 */ /* 0x000fe60003800000 */
[----:B------:R-:W-:Y:S02]  /*90b0*/  IMAD.IADD R9, R233, 0x1, R9 ;  /* 0x00000001e9097824 */ /* 0x000fe400078e0209 */
[----:B--2---:R-:W-:-:S02]  /*90c0*/  IMAD.U32 R20, RZ, RZ, UR9 ;  /* 0x00000009ff147e24 */ /* 0x004fc4000f8e00ff */
[----:B------:R-:W-:-:S05]  /*90d0*/  IMAD.WIDE.U32 R8, R22, UR42, R8 ;  /* 0x0000002a16087c25 */ /* 0x000fca000f8e0008 */
[----:B------:R-:W-:Y:S02]  /*90e0*/  IADD3 R9, R17, R9, RZ ;  /* 0x0000000911097210 */ /* 0x000fe40007ffe0ff */
[----:B------:R-:W-:-:S04]  /*90f0*/  LEA R22, P1, R8, R12, 0x1 ;  /* 0x0000000c08167211 */ /* 0x000fc800078208ff */
[----:B------:R-:W-:Y:S02]  /*9100*/  LEA.HI.X R23, R8, R13, R9, 0x1, P1 ;  /* 0x0000000d08177211 */ /* 0x000fe400008f0c09 */
[----:B------:R-:W-:Y:S01]  /*9110*/  ISETP.GT.AND P1, PT, R0, 0x1, P4 ;  /* 0x000000010000780c */ /* 0x000fe20002724270 */
[----:B---3--:R-:W-:-:S05]  /*9120*/  HADD2.F32 R8, -RZ, R15.H0_H0 ;  /* 0x2000000fff087230 */ /* 0x008fca0000004100 */
[----:B------:R-:W-:-:S04]  /*9130*/  FMUL R8, R8, R16 ;  /* 0x0000001008087220 */ /* 0x000fc80000400000 */
[----:B----4-:R-:W-:Y:S01]  /*9140*/  FFMA R9, R21, R2, R8 ;  /* 0x0000000215097223 */ /* 0x010fe20000000008 */
[----:B------:R-:W-:Y:S02]  /*9150*/  IMAD.U32 R8, RZ, RZ, UR8 ;  /* 0x00000008ff087e24 */ /* 0x000fe4000f8e00ff */
[----:B------:R-:W-:Y:S02]  /*9160*/  IMAD.U32 R21, RZ, RZ, UR8 ;  /* 0x00000008ff157e24 */ /* 0x000fe4000f8e00ff */
[----:B------:R-:W-:Y:S02]  /*9170*/  F2FP.F16.F32.PACK_AB R9, RZ, R9 ;  /* 0x00000009ff09723e */ /* 0x000fe400000000ff */
[----:B------:R-:W-:Y:S02]  /*9180*/  SHF.L.U32 R8, R8, 0x8, RZ ;  /* 0x0000000808087819 */ /* 0x000fe400000006ff */
[----:B------:R-:W-:Y:S02]  /*9190*/  SHF.L.U64.HI R21, R21, 0x8, R20 ;  /* 0x0000000815157819 */ /* 0x000fe40000010214 */
[----:B------:R-:W-:-:S02]  /*91a0*/  IADD3 R8, P3, R8, R4, RZ ;  /* 0x0000000408087210 */ /* 0x000fc40007f7e0ff */
[----:B------:R-:W-:Y:S01]  /*91b0*/  PRMT R20, R9, 0x7610, R20 ;  /* 0x0000761009147816 */ /* 0x000fe20000000014 */
[----:B------:R2:W-:Y:S02]  /*91c0*/  STL [R1+0x1d4], R21 ;  /* 0x0001d41501007387 */ /* 0x0005e40000100800 */
[----:B------:R-:W-:-:S05]  /*91d0*/  IMAD.X R9, R21, 0x1, R5, P3 ;  /* 0x0000000115097824 */ /* 0x000fca00018e0605 */
[----:B------:R2:W-:Y:S01]  /*91e0*/  @P2 STG.E.U16 desc[UR52][R8.64], R20 ;  /* 0x0000001408002986 */ /* 0x0005e2000c101534 */
[----:B------:R-:W-:Y:S05]  /*91f0*/  @!P1 BRA `(.L_x_59) ;  /* 0x0000000000049947 */ /* 0x000fea0003800000 */
[----:B------:R3:W5:Y:S02]  /*9200*/  LDG.E.LTC128B.U16 R15, desc[UR52][R22.64+0x2] ;  /* 0x00000234160f7981 */ /* 0x000764000c1e1520 */
.L_x_59:
[----:B------:R-:W-:Y:S05]  /*9210*/  BSYNC B1 ;  /* 0x0000000000017941 */ /* 0x000fea0003800000 */
.L_x_58:
[----:B--2---:R-:W2:Y:S01]  /*9220*/  LDL.LU R21, [R1+0x184] ;  /* 0x0001840001157983 */ /* 0x004ea20000300800 */
[----:B-----5:R-:W-:-:S03]  /*9230*/  HADD2.F32 R20, -RZ, R15.H0_H0 ;  /* 0x2000000fff147230 */ /* 0x020fc60000004100 */
[----:B------:R4:W-:Y:S02]  /*9240*/  STL.64 [R1+0x230], R18 ;  /* 0x0002301201007387 */ /* 0x0009e40000100a00 */
[----:B------:R-:W-:Y:S02]  /*9250*/  FMUL R20, R20, R16 ;  /* 0x0000001014147220 */ /* 0x000fe40000400000 */
[----:B----4-:R-:W4:Y:S04]  /*9260*/  LDL.64 R18, [R1+0x200] ;  /* 0x0002000001127983 */ /* 0x010f280000100a00 */
[----:B------:R-:W-:Y:S04]  /*9270*/  STL.64 [R1+0x228], R10 ;  /* 0x0002280a01007387 */ /* 0x000fe80000100a00 */
[----:B------:R-:W-:Y:S01]  /*9280*/  STL [R1+0x220], R4 ;  /* 0x0002200401007387 */ /* 0x000fe20000100800 */
[----:B--2---:R-:W-:-:S05]  /*9290*/  FFMA R21, R21, R2, R20 ;  /* 0x0000000215157223 */ /* 0x004fca0000000014 */
[----:B------:R2:W-:Y:S04]  /*92a0*/  STL [R1+0x180], R21 ;  /* 0x0001801501007387 */ /* 0x0005e80000100800 */
[----:B--2---:R-:W2:Y:S02]  /*92b0*/  LDL.64 R20, [R1+0x1c0] ;  /* 0x0001c00001147983 */ /* 0x004ea40000100a00 */
[----:B--2---:R-:W-:Y:S02]  /*92c0*/  IMAD.WIDE.U32 R20, R232, R6, R20 ;  /* 0x00000006e8147225 */ /* 0x004fe400078e0014 */
[----:B------:R-:W2:Y:S01]  /*92d0*/  LDL.LU R232, [R1+0x180] ;  /* 0x0001800001e87983 */ /* 0x000ea20000300800 */
[----:B------:R-:W-:Y:S02]  /*92e0*/  ISETP.GT.AND P3, PT, R3, 0x88, PT ;  /* 0x000000880300780c */ /* 0x000fe40003f64270 */
[----:B--2---:R-:W-:-:S04]  /*92f0*/  F2FP.F16.F32.PACK_AB R10, RZ, R232 ;  /* 0x000000e8ff0a723e */ /* 0x004fc800000000ff */
[----:B------:R-:W-:Y:S01]  /*9300*/  PRMT R11, R10, 0x7610, R11 ;  /* 0x000076100a0b7816 */ /* 0x000fe2000000000b */
[----:B------:R-:W-:Y:S02]  /*9310*/  IMAD.IADD R10, R233, 0x1, R21 ;  /* 0x00000001e90a7824 */ /* 0x000fe400078e0215 */
[----:B------:R-:W2:Y:S01]  /*9320*/  LDL.64 R232, [R1+0x210] ;  /* 0x0002100001e87983 */ /* 0x000ea20000100a00 */
[----:B------:R-:W-:Y:S02]  /*9330*/  PRMT R4, R11, 0x7610, R4 ;  /* 0x000076100b047816 */ /* 0x000fe40000000004 */
[----:B------:R-:W-:Y:S01]  /*9340*/  ISETP.GT.AND P2, PT, R0, RZ, P3 ;  /* 0x000000ff0000720c */ /* 0x000fe20001f44270 */
[----:B------:R0:W-:Y:S01]  /*9350*/  STL [R1+0x1cc], R10 ;  /* 0x0001cc0a01007387 */ /* 0x0001e20000100800 */
[----:B--2---:R-:W-:-:S05]  /*9360*/  IADD3 R232, P6, R232, R20, RZ ;  /* 0x00000014e8e87210 */ /* 0x004fca0007fde0ff */
[----:B----4-:R-:W-:Y:S01]  /*9370*/  IMAD.X R233, R10, 0x1, R19, P6 ;  /* 0x000000010ae97824 */ /* 0x010fe200030e0613 */
[C---:B0-----:R-:W-:Y:S01]  /*9380*/  LEA R10, P6, R232.reuse, R12, 0x1 ;  /* 0x0000000ce80a7211 */ /* 0x041fe200078c08ff */
[----:B------:R0:W5:Y:S03]  /*9390*/  LDL.LU.64 R18, [R1+0x230] ;  /* 0x0002300001127983 */ /* 0x0001660000300a00 */
[----:B------:R-:W-:Y:S01]  /*93a0*/  LEA.HI.X R11, R232, R13, R233, 0x1, P6 ;  /* 0x0000000de80b7211 */ /* 0x000fe200030f0ce9 */
[----:B------:R-:W-:Y:S01]  /*93b0*/  IMAD.MOV.U32 R233, RZ, RZ, R9 ;  /* 0x000000ffffe97224 */ /* 0x000fe200078e0009 */
[----:B------:R-:W-:-:S03]  /*93c0*/  MOV R232, R8 ;  /* 0x0000000800e87202 */ /* 0x000fc60000000f00 */
[----:B------:R2:W-:Y:S04]  /*93d0*/  STL.64 [R1+0x180], R10 ;  /* 0x0001800a01007387 */ /* 0x0005e80000100a00 */
[----:B------:R4:W-:Y:S04]  /*93e0*/  @P1 STG.E.U16 desc[UR52][R232.64+0x2], R4 ;  /* 0x00000204e8001986 */ /* 0x0009e8000c101534 */
[----:B--2---:R0:W5:Y:S04]  /*93f0*/  LDL.LU.64 R10, [R1+0x228] ;  /* 0x00022800010a7983 */ /* 0x0041680000300a00 */
[----:B----4-:R0:W5:Y:S01]  /*9400*/  LDL.LU R4, [R1+0x220] ;  /* 0x0002200001047983 */ /* 0x0101620000300800 */
[----:B------:R-:W-:Y:S04]  /*9410*/  BSSY B1, `(.L_x_60) ;  /* 0x0000006000017945 */ /* 0x000fe80003800000 */
[----:B------:R-:W-:Y:S05]  /*9420*/  @!P2 BRA `(.L_x_61) ;  /* 0x000000000010a947 */ /* 0x000fea0003800000 */
[----:B------:R2:W-:Y:S04]  /*9430*/  STL.64 [R1+0x220], R2 ;  /* 0x0002200201007387 */ /* 0x0005e80000100a00 */
[----:B--2---:R-:W2:Y:S04]  /*9440*/  LDL.LU.64 R2, [R1+0x180] ;  /* 0x0001800001027983 */ /* 0x004ea80000300a00 */
[----:B--2---:R2:W5:Y:S04]  /*9450*/  LDG.E.LTC128B.U16 R15, desc[UR52][R2.64] ;  /* 0x00000034020f7981 */ /* 0x004568000c1e1520 */
[----:B------:R2:W5:Y:S02]  /*9460*/  LDL.LU.64 R2, [R1+0x220] ;  /* 0x0002200001027983 */ /* 0x0005640000300a00 */
.L_x_61:
[----:B------:R-:W-:Y:S05]  /*9470*/  BSYNC B1 ;  /* 0x0000000000017941 */ /* 0x000fea0003800000 */
.L_x_60:
[----:B------:R4:W-:Y:S04]  /*9480*/  STL.64 [R1+0x228], R6 ;  /* 0x0002280601007387 */ /* 0x0009e80000100a00 */
[----:B----4-:R-:W4:Y:S01]  /*9490*/  LDL.LU R6, [R1+0x188] ;  /* 0x0001880001067983 */ /* 0x010f220000300800 */
[----:B-----5:R-:W-:Y:S02]  /*94a0*/  HADD2.F32 R21, -RZ, R15.H0_H0 ;  /* 0x2000000fff157230 */ /* 0x020fe40000004100 */
[----:B------:R-:W-:Y:S01]  /*94b0*/  IMAD.U32 R7, RZ, RZ, UR8 ;  /* 0x00000008ff077e24 */ /* 0x000fe2000f8e00ff */
[----:B------:R0:W-:Y:S02]  /*94c0*/  STL.64 [R1+0x220], R4 ;  /* 0x0002200401007387 */ /* 0x0001e40000100a00 */
[----:B------:R-:W-:Y:S01]  /*94d0*/  FMUL R21, R21, R16 ;  /* 0x0000001015157220 */ /* 0x000fe20000400000 */
[----:B------:R-:W-:Y:S01]  /*94e0*/  IMAD.SHL.U32 R7, R7, 0x10, RZ ;  /* 0x0000001007077824 */ /* 0x000fe200078e00ff */
[----:B0-----:R-:W3:Y:S04]  /*94f0*/  LDL.LU R4, [R1+0x1cc] ;  /* 0x0001cc0001047983 */ /* 0x001ee80000300800 */
[----:B------:R-:W2:Y:S01]  /*9500*/  LDL R5, [R1+0x208] ;  /* 0x0002080001057983 */ /* 0x000ea20000100800 */
[----:B----4-:R-:W-:Y:S01]  /*9510*/  FFMA R21, R6, R2, R21 ;  /* 0x0000000206157223 */ /* 0x010fe20000000015 */
[----:B------:R-:W-:-:S02]  /*9520*/  IADD3 R6, P1, R8, R7, RZ ;  /* 0x0000000708067210 */ /* 0x000fc40007f3e0ff */
[----:B------:R-:W4:Y:S02]  /*9530*/  LDL R7, [R1+0x1c8] ;  /* 0x0001c80001077983 */ /* 0x000f240000100800 */
[----:B------:R-:W-:Y:S02]  /*9540*/  F2FP.F16.F32.PACK_AB R21, RZ, R21 ;  /* 0x00000015ff15723e */ /* 0x000fe400000000ff */
[----:B----4-:R-:W-:Y:S02]  /*9550*/  IADD3.X R7, R9, R7, RZ, P1, !PT ;  /* 0x0000000709077210 */ /* 0x010fe40000ffe4ff */
[----:B------:R-:W-:-:S03]  /*9560*/  IADD3 R20, P1, R18, R20, RZ ;  /* 0x0000001412147210 */ /* 0x000fc60007f3e0ff */
[----:B------:R3:W-:Y:S02]  /*9570*/  @P2 STG.E.U16 desc[UR52][R6.64], R21 ;  /* 0x0000001506002986 */ /* 0x0007e4000c101534 */
[----:B---3--:R-:W-:Y:S02]  /*9580*/  IMAD.X R21, R19, 0x1, R4, P1 ;  /* 0x0000000113157824 */ /* 0x008fe400008e0604 */
[----:B------:R0:W5:Y:S01]  /*9590*/  LDL.LU.64 R6, [R1+0x228] ;  /* 0x0002280001067983 */ /* 0x0001620000300a00 */
[----:B--2---:R-:W-:-:S04]  /*95a0*/  IMAD.WIDE.U32 R4, R5, UR42, R20 ;  /* 0x0000002a05047c25 */ /* 0x004fc8000f8e0014 */
[----:B------:R-:W-:Y:S01]  /*95b0*/  IMAD.IADD R21, R17, 0x1, R5 ;  /* 0x0000000111157824 */ /* 0x000fe200078e0205 */
[----:B------:R-:W-:-:S04]  /*95c0*/  LEA R20, P1, R4, R12, 0x1 ;  /* 0x0000000c04147211 */ /* 0x000fc800078208ff */
[----:B------:R-:W-:Y:S02]  /*95d0*/  LEA.HI.X R21, R4, R13, R21, 0x1, P1 ;  /* 0x0000000d04157211 */ /* 0x000fe400008f0c15 */
[----:B------:R0:W5:Y:S01]  /*95e0*/  LDL.LU.64 R4, [R1+0x220] ;  /* 0x0002200001047983 */ /* 0x0001620000300a00 */
[----:B------:R-:W-:Y:S01]  /*95f0*/  ISETP.GT.AND P6, PT, R0, 0x1, P3 ;  /* 0x000000010000780c */ /* 0x000fe20001fc4270 */
[----:B------:R-:W-:-:S12]  /*9600*/  BSSY B1, `(.L_x_62) ;  /* 0x0000003000017945 */ /* 0x000fd80003800000 */
[----:B0-----:R-:W-:Y:S05]  /*9610*/  @!P6 BRA `(.L_x_63) ;  /* 0x000000000004e947 */ /* 0x001fea0003800000 */
[----:B------:R0:W5:Y:S02]  /*9620*/  LDG.E.LTC128B.U16 R15, desc[UR52][R20.64+0x2] ;  /* 0x00000234140f7981 */ /* 0x000164000c1e1520 */
.L_x_63:
[----:B------:R-:W-:Y:S05]  /*9630*/  BSYNC B1 ;  /* 0x0000000000017941 */ /* 0x000fea0003800000 */
.L_x_62:
[----:B------:R-:W-:Y:S04]  /*9640*/  STL [R1+0x238], R11 ;  /* 0x0002380b01007387 */ /* 0x000fe80000100800 */
[----:B------:R-:W-:Y:S04]  /*9650*/  STL [R1+0x234], R10 ;  /* 0x0002340a01007387 */ /* 0x000fe80000100800 */
[----:B-----5:R2:W-:Y:S04]  /*9660*/  STL [R1+0x230], R7 ;  /* 0x0002300701007387 */ /* 0x0205e80000100800 */
[----:B--2---:R-:W2:Y:S04]  /*9670*/  LDL.LU R7, [R1+0x18c] ;  /* 0x00018c0001077983 */ /* 0x004ea80000300800 */
[----:B------:R-:W-:Y:S04]  /*9680*/  STL [R1+0x22c], R6 ;  /* 0x00022c0601007387 */ /* 0x000fe80000100800 */
[----:B------:R3:W-:Y:S04]  /*9690*/  STL [R1+0x228], R5 ;  /* 0x0002280501007387 */ /* 0x0007e80000100800 */
[----:B---3--:R-:W3:Y:S01]  /*96a0*/  LDL R5, [R1+0x1c8] ;  /* 0x0001c80001057983 */ /* 0x008ee20000100800 */
[----:B------:R-:W-:-:S02]  /*96b0*/  HADD2.F32 R11, -RZ, R15.H0_H0 ;  /* 0x2000000fff0b7230 */ /* 0x000fc40000004100 */
[----:B------:R-:W-:Y:S01]  /*96c0*/  IMAD.U32 R10, RZ, RZ, UR8 ;  /* 0x00000008ff0a7e24 */ /* 0x000fe2000f8e00ff */
[----:B------:R4:W-:Y:S02]  /*96d0*/  STL [R1+0x224], R4 ;  /* 0x0002240401007387 */ /* 0x0009e40000100800 */
[----:B------:R-:W-:Y:S02]  /*96e0*/  FMUL R11, R11, R16 ;  /* 0x000000100b0b7220 */ /* 0x000fe40000400000 */
[----:B------:R-:W-:Y:S01]  /*96f0*/  SHF.L.U32 R10, R10, 0x4, RZ ;  /* 0x000000040a0a7819 */ /* 0x000fe200000006ff */
[----:B------:R1:W-:Y:S03]  /*9700*/  STL [R1+0x220], R3 ;  /* 0x0002200301007387 */ /* 0x0003e60000100800 */
[----:B------:R-:W-:Y:S01]  /*9710*/  IADD3 R8, P2, R10, R8, RZ ;  /* 0x000000080a087210 */ /* 0x000fe20007f5e0ff */
[----:B--2---:R-:W-:-:S02]  /*9720*/  FFMA R7, R7, R2, R11 ;  /* 0x0000000207077223 */ /* 0x004fc4000000000b */
[----:B------:R2:W5:Y:S03]  /*9730*/  LDL.LU R11, [R1+0x238] ;  /* 0x00023800010b7983 */ /* 0x0005660000300800 */
[----:B------:R-:W-:Y:S01]  /*9740*/  F2FP.F16.F32.PACK_AB R6, RZ, R7 ;  /* 0x00000007ff06723e */ /* 0x000fe200000000ff */
[----:B------:R2:W5:Y:S03]  /*9750*/  LDL.LU R10, [R1+0x234] ;  /* 0x00023400010a7983 */ /* 0x0005660000300800 */
[----:B----4-:R-:W-:Y:S01]  /*9760*/  PRMT R4, R6, 0x7610, R4 ;  /* 0x0000761006047816 */ /* 0x010fe20000000004 */
[----:B------:R2:W5:Y:S03]  /*9770*/  LDL.LU R7, [R1+0x230] ;  /* 0x0002300001077983 */ /* 0x0005660000300800 */
[----:B-1----:R-:W-:Y:S01]  /*9780*/  PRMT R3, R4, 0x7610, R3 ;  /* 0x0000761004037816 */ /* 0x002fe20000000003 */
[----:B------:R2:W5:Y:S01]  /*9790*/  LDL.LU R6, [R1+0x22c] ;  /* 0x00022c0001067983 */ /* 0x0005620000300800 */
[----:B------:R-:W-:Y:S01]  /*97a0*/  ISETP.GT.AND P1, PT, R0, 0x8, P4 ;  /* 0x000000080000780c */ /* 0x000fe20002724270 */
[----:B---3--:R-:W-:-:S02]  /*97b0*/  IMAD.X R9, R5, 0x1, R9, P2 ;  /* 0x0000000105097824 */ /* 0x008fc400010e0609 */
[----:B------:R2:W5:Y:S04]  /*97c0*/  LDL.LU R5, [R1+0x228] ;  /* 0x0002280001057983 */ /* 0x0005680000300800 */
[----:B------:R2:W5:Y:S04]  /*97d0*/  LDL.LU R4, [R1+0x224] ;  /* 0x0002240001047983 */ /* 0x0005680000300800 */
[----:B------:R1:W-:Y:S04]  /*97e0*/  @P6 STG.E.U16 desc[UR52][R8.64+0x2], R3 ;  /* 0x0000020308006986 */ /* 0x0003e8000c101534 */
[----:B-1----:R2:W5:Y:S01]  /*97f0*/  LDL.LU R3, [R1+0x220] ;  /* 0x0002200001037983 */ /* 0x0025620000300800 */
[----:B------:R-:W-:Y:S01]  /*9800*/  BSSY B1, `(.L_x_64) ;  /* 0x0000004000017945 */ /* 0x000fe20003800000 */
[----:B------:R-:W-:-:S03]  /*9810*/  PRMT R8, R15, 0x7610, R8 ;  /* 0x000076100f087816 */ /* 0x000fc60000000008 */
[----:B------:R-:W-:Y:S05]  /*9820*/  @!P1 BRA `(.L_x_65) ;  /* 0x0000000000049947 */ /* 0x000fea0003800000 */
[----:B------:R1:W5:Y:S02]  /*9830*/  LDG.E.LTC128B.U16 R8, desc[UR52][R22.64+0x10] ;  /* 0x0000103416087981 */ /* 0x000364000c1e1520 */
.L_x_65:
[----:B------:R-:W-:Y:S05]  /*9840*/  BSYNC B1 ;  /* 0x0000000000017941 */ /* 0x000fea0003800000 */
.L_x_64:
        /* <DEDUP_REMOVED lines=10> */
.L_x_67:
[----:B------:R-:W-:Y:S05]  /*98f0*/  BSYNC B1 ;  /* 0x0000000000017941 */ /* 0x000fea0003800000 */
.L_x_66:
[----:B------:R0:W-:Y:S04]  /*9900*/  STL [R1+0x220], R3 ;  /* 0x0002200301007387 */ /* 0x0001e80000100800 */
[----:B0-----:R-:W2:Y:S01]  /*9910*/  LDL.LU R3, [R1+0x194] ;  /* 0x0001940001037983 */ /* 0x001ea20000300800 */
[----:B---3-5:R-:W-:-:S05]  /*9920*/  HADD2.F32 R9, -RZ, R8.H0_H0 ;  /* 0x20000008ff097230 */ /* 0x028fca0000004100 */
[----:B------:R-:W-:Y:S01]  /*9930*/  FMUL R9, R9, R16 ;  /* 0x0000001009097220 */ /* 0x000fe20000400000 */
[----:B------:R-:W-:-:S03]  /*9940*/  ISETP.GT.AND P1, PT, R0, 0x8, P3 ;  /* 0x000000080000780c */ /* 0x000fc60001f24270 */
[----:B--2---:R-:W-:Y:S02]  /*9950*/  FFMA R9, R3, R2, R9 ;  /* 0x0000000203097223 */ /* 0x004fe40000000009 */
[----:B------:R0:W5:Y:S01]  /*9960*/  LDL.LU R3, [R1+0x220] ;  /* 0x0002200001037983 */ /* 0x0001620000300800 */
[----:B------:R-:W-:Y:S01]  /*9970*/  BSSY B1, `(.L_x_68) ;  /* 0x0000006000017945 */ /* 0x000fe20003800000 */
[----:B------:R-:W-:Y:S02]  /*9980*/  PRMT R15, R8, 0x7610, R15 ;  /* 0x00007610080f7816 */ /* 0x000fe4000000000f */
[----:B------:R-:W-:-:S05]  /*9990*/  F2FP.F16.F32.PACK_AB R9, RZ, R9 ;  /* 0x00000009ff09723e */ /* 0x000fca00000000ff */
[----:B------:R0:W-:Y:S01]  /*99a0*/  @P2 STG.E.U16 desc[UR52][R232.64+0x12], R9 ;  /* 0x00001209e8002986 */ /* 0x0001e2000c101534 */
[----:B------:R-:W-:Y:S05]  /*99b0*/  @!P1 BRA `(.L_x_69) ;  /* 0x0000000000049947 */ /* 0x000fea0003800000 */
[----:B------:R2:W5:Y:S02]  /*99c0*/  LDG.E.LTC128B.U16 R15, desc[UR52][R20.64+0x10] ;  /* 0x00001034140f7981 */ /* 0x000564000c1e1520 */
.L_x_69:
[----:B------:R-:W-:Y:S05]  /*99d0*/  BSYNC B1 ;  /* 0x0000000000017941 */ /* 0x000fea0003800000 */
.L_x_68:
[----:B0-----:R-:W3:Y:S01]  /*99e0*/  LDL.LU R9, [R1+0x198] ;  /* 0x0001980001097983 */ /* 0x001ee20000300800 */
[----:B-----5:R-:W-:-:S03]  /*99f0*/  HADD2.F32 R8, -RZ, R15.H0_H0 ;  /* 0x2000000fff087230 */ /* 0x020fc60000004100 */
[----:B------:R0:W-:Y:S02]  /*9a00*/  STL [R1+0x22c], R10 ;  /* 0x00022c0a01007387 */ /* 0x0001e40000100800 */
[----:B------:R-:W-:Y:S02]  /*9a10*/  FMUL R8, R8, R16 ;  /* 0x0000001008087220 */ /* 0x000fe40000400000 */
[----:B------:R1:W-:Y:S01]  /*9a20*/  STL [R1+0x228], R7 ;  /* 0x0002280701007387 */ /* 0x0003e20000100800 */
[----:B0-----:R-:W-:-:S04]  /*9a30*/  IMAD.U32 R10, RZ, RZ, UR8 ;  /* 0x00000008ff0a7e24 */ /* 0x001fc8000f8e00ff */
[----:B------:R-:W-:Y:S01]  /*9a40*/  IMAD.SHL.U32 R10, R10, 0x100, RZ ;  /* 0x000001000a0a7824 */ /* 0x000fe200078e00ff */
[----:B-1----:R-:W4:Y:S04]  /*9a50*/  LDL.LU R7, [R1+0x1d4] ;  /* 0x0001d40001077983 */ /* 0x002f280000300800 */
[----:B------:R0:W-:Y:S04]  /*9a60*/  STL [R1+0x224], R6 ;  /* 0x0002240601007387 */ /* 0x0001e80000100800 */
[----:B------:R1:W-:Y:S01]  /*9a70*/  STL [R1+0x220], R3 ;  /* 0x0002200301007387 */ /* 0x0003e20000100800 */
[----:B---3--:R-:W-:Y:S01]  /*9a80*/  FFMA R9, R9, R2, R8 ;  /* 0x0000000209097223 */ /* 0x008fe20000000008 */
[----:B------:R-:W-:-:S04]  /*9a90*/  MOV R8, UR8 ;  /* 0x0000000800087c02 */ /* 0x000fc80008000f00 */
[----:B------:R-:W-:Y:S01]  /*9aa0*/  F2FP.F16.F32.PACK_AB R9, RZ, R9 ;  /* 0x00000009ff09723e */ /* 0x000fe200000000ff */
[----:B------:R-:W-:-:S03]  /*9ab0*/  IMAD.SHL.U32 R8, R8, 0x10, RZ ;  /* 0x0000001008087824 */ /* 0x000fc600078e00ff */
[----:B0-----:R-:W-:Y:S02]  /*9ac0*/  PRMT R6, R9, 0x7610, R6 ;  /* 0x0000761009067816 */ /* 0x001fe40000000006 */
[----:B------:R-:W-:Y:S02]  /*9ad0*/  IADD3 R8, P2, P6, R8, R4, R10 ;  /* 0x0000000408087210 */ /* 0x000fe40007e5e00a */
[----:B------:R0:W5:Y:S04]  /*9ae0*/  LDL.LU R10, [R1+0x22c] ;  /* 0x00022c00010a7983 */ /* 0x0001680000300800 */
[----:B------:R-:W4:Y:S01]  /*9af0*/  LDL R9, [R1+0x1c8] ;  /* 0x0001c80001097983 */ /* 0x000f220000100800 */
[----:B-1----:R-:W-:Y:S02]  /*9b00*/  PRMT R3, R6, 0x7610, R3 ;  /* 0x0000761006037816 */ /* 0x002fe40000000003 */
[----:B----4-:R-:W-:-:S02]  /*9b10*/  IADD3.X R9, R9, R5, R7, P2, P6 ;  /* 0x0000000509097210 */ /* 0x010fc400017ec407 */
[----:B------:R0:W5:Y:S01]  /*9b20*/  LDL.LU R7, [R1+0x228] ;  /* 0x0002280001077983 */ /* 0x0001620000300800 */
[----:B------:R-:W-:-:S03]  /*9b30*/  ISETP.GT.AND P2, PT, R0, 0x9, P3 ;  /* 0x000000090000780c */ /* 0x000fc60001f44270 */
[----:B------:R0:W5:Y:S04]  /*9b40*/  LDL.LU R6, [R1+0x224] ;  /* 0x0002240001067983 */ /* 0x0001680000300800 */
[----:B------:R1:W-:Y:S04]  /*9b50*/  @P1 STG.E.U16 desc[UR52][R8.64+0x10], R3 ;  /* 0x0000100308001986 */ /* 0x0003e8000c101534 */
[----:B-1----:R0:W5:Y:S01]  /*9b60*/  LDL.LU R3, [R1+0x220] ;  /* 0x0002200001037983 */ /* 0x0021620000300800 */
[----:B------:R-:W-:Y:S04]  /*9b70*/  BSSY B1, `(.L_x_70) ;  /* 0x0000003000017945 */ /* 0x000fe80003800000 */
[----:B------:R-:W-:Y:S05]  /*9b80*/  @!P2 BRA `(.L_x_71) ;  /* 0x000000000004a947 */ /* 0x000fea0003800000 */
[----:B------:R1:W5:Y:S02]  /*9b90*/  LDG.E.LTC128B.U16 R15, desc[UR52][R20.64+0x12] ;  /* 0x00001234140f7981 */ /* 0x000364000c1e1520 */
.L_x_71:
[----:B------:R-:W-:Y:S05]  /*9ba0*/  BSYNC B1 ;  /* 0x0000000000017941 */ /* 0x000fea0003800000 */
.L_x_70:
[----:B-----5:R-:W-:Y:S04]  /*9bb0*/  STL [R1+0x230], R7 ;  /* 0x0002300701007387 */ /* 0x020fe80000100800 */
[----:B------:R3:W-:Y:S04]  /*9bc0*/  STL [R1+0x22c], R6 ;  /* 0x00022c0601007387 */ /* 0x0007e80000100800 */
[----:B---3--:R-:W3:Y:S01]  /*9bd0*/  LDL.LU R6, [R1+0x19c] ;  /* 0x00019c0001067983 */ /* 0x008ee20000300800 */
[----:B------:R-:W-:-:S03]  /*9be0*/  HADD2.F32 R7, -RZ, R15.H0_H0 ;  /* 0x2000000fff077230 */ /* 0x000fc60000004100 */
[----:B------:R4:W-:Y:S02]  /*9bf0*/  STL [R1+0x228], R5 ;  /* 0x0002280501007387 */ /* 0x0009e40000100800 */
[----:B------:R-:W-:Y:S02]  /*9c00*/  FMUL R7, R7, R16 ;  /* 0x0000001007077220 */ /* 0x000fe40000400000 */
[----:B------:R0:W-:Y:S04]  /*9c10*/  STL [R1+0x224], R4 ;  /* 0x0002240401007387 */ /* 0x0001e80000100800 */
[----:B------:R2:W-:Y:S01]  /*9c20*/  STL [R1+0x220], R3 ;  /* 0x0002200301007387 */ /* 0x0005e20000100800 */
[----:B---3--:R-:W-:-:S03]  /*9c30*/  FFMA R6, R6, R2, R7 ;  /* 0x0000000206067223 */ /* 0x008fc60000000007 */
[----:B------:R3:W5:Y:S02]  /*9c40*/  LDL.LU R7, [R1+0x230] ;  /* 0x0002300001077983 */ /* 0x0007640000300800 */
[----:B----4-:R-:W-:Y:S02]  /*9c50*/  F2FP.F16.F32.PACK_AB R5, RZ, R6 ;  /* 0x00000006ff05723e */ /* 0x010fe400000000ff */
[----:B------:R3:W5:Y:S02]  /*9c60*/  LDL.LU R6, [R1+0x22c] ;  /* 0x00022c0001067983 */ /* 0x0007640000300800 */
[----:B0-----:R-:W-:Y:S02]  /*9c70*/  PRMT R4, R5, 0x7610, R4 ;  /* 0x0000761005047816 */ /* 0x001fe40000000004 */
[----:B------:R3:W5:Y:S01]  /*9c80*/  LDL.LU R5, [R1+0x228] ;  /* 0x0002280001057983 */ /* 0x0007620000300800 */
[----:B------:R-:W-:Y:S02]  /*9c90*/  ISETP.GT.AND P1, PT, R0, 0x10, P4 ;  /* 0x000000100000780c */ /* 0x000fe40002724270 */
[----:B--2---:R-:W-:-:S02]  /*9ca0*/  PRMT R3, R4, 0x7610, R3 ;  /* 0x0000761004037816 */ /* 0x004fc40000000003 */
[----:B------:R3:W5:Y:S04]  /*9cb0*/  LDL.LU R4, [R1+0x224] ;  /* 0x0002240001047983 */ /* 0x0007680000300800 */
[----:B------:R0:W-:Y:S04]  /*9cc0*/  @P2 STG.E.U16 desc[UR52][R8.64+0x12], R3 ;  /* 0x0000120308002986 */ /* 0x0001e8000c101534 */
[----:B0-----:R3:W5:Y:S01]  /*9cd0*/  LDL.LU R3, [R1+0x220] ;  /* 0x0002200001037983 */ /* 0x0017620000300800 */
[----:B------:R-:W-:Y:S04]  /*9ce0*/  BSSY B1, `(.L_x_72) ;  /* 0x0000003000017945 */ /* 0x000fe80003800000 */
[----:B------:R-:W-:Y:S05]  /*9cf0*/  @!P1 BRA `(.L_x_73) ;  /* 0x0000000000049947 */ /* 0x000fea0003800000 */
[----:B------:R0:W5:Y:S02]  /*9d00*/  LDG.E.LTC128B.U16 R15, desc[UR52][R22.64+0x20] ;  /* 0x00002034160f7981 */ /* 0x000164000c1e1520 */
.L_x_73:
[----:B------:R-:W-:Y:S05]  /*9d10*/  BSYNC B1 ;  /* 0x0000000000017941 */ /* 0x000fea0003800000 */
.L_x_72:
[----:B-----5:R-:W-:Y:S04]  /*9d20*/  STL [R1+0x230], R7 ;  /* 0x0002300701007387 */ /* 0x020fe80000100800 */
[----:B------:R2:W-:Y:S04]  /*9d30*/  STL [R1+0x22c], R6 ;  /* 0x00022c0601007387 */ /* 0x0005e80000100800 */
[----:B--2---:R-:W2:Y:S01]  /*9d40*/  LDL.LU R6, [R1+0x1a0] ;  /* 0x0001a00001067983 */ /* 0x004ea20000300800 */
[----:B------:R-:W-:-:S03]  /*9d50*/  HADD2.F32 R7, -RZ, R15.H0_H0 ;  /* 0x2000000fff077230 */ /* 0x000fc60000004100 */
[----:B------:R4:W-:Y:S02]  /*9d60*/  STL [R1+0x228], R5 ;  /* 0x0002280501007387 */ /* 0x0009e40000100800 */
[----:B------:R-:W-:Y:S02]  /*9d70*/  FMUL R7, R7, R16 ;  /* 0x0000001007077220 */ /* 0x000fe40000400000 */
[----:B------:R1:W-:Y:S04]  /*9d80*/  STL [R1+0x224], R4 ;  /* 0x0002240401007387 */ /* 0x0003e80000100800 */
[----:B------:R3:W-:Y:S01]  /*9d90*/  STL [R1+0x220], R3 ;  /* 0x0002200301007387 */ /* 0x0007e20000100800 */
[----:B--2---:R-:W-:-:S03]  /*9da0*/  FFMA R6, R6, R2, R7 ;  /* 0x0000000206067223 */ /* 0x004fc60000000007 */
[----:B------:R2:W5:Y:S02]  /*9db0*/  LDL.LU R7, [R1+0x230] ;  /* 0x0002300001077983 */ /* 0x0005640000300800 */
[----:B----4-:R-:W-:Y:S02]  /*9dc0*/  F2FP.F16.F32.PACK_AB R5, RZ, R6 ;  /* 0x00000006ff05723e */ /* 0x010fe400000000ff */
[----:B------:R2:W5:Y:S02]  /*9dd0*/  LDL.LU R6, [R1+0x22c] ;  /* 0x00022c0001067983 */ /* 0x0005640000300800 */
[----:B-1----:R-:W-:Y:S02]  /*9de0*/  PRMT R4, R5, 0x7610, R4 ;  /* 0x0000761005047816 */ /* 0x002fe40000000004 */
[----:B------:R2:W5:Y:S01]  /*9df0*/  LDL.LU R5, [R1+0x228] ;  /* 0x0002280001057983 */ /* 0x0005620000300800 */
[----:B------:R-:W-:Y:S02]  /*9e00*/  ISETP.GT.AND P2, PT, R0, 0x11, P4 ;  /* 0x000000110000780c */ /* 0x000fe40002744270 */
[----:B---3--:R-:W-:-:S02]  /*9e10*/  PRMT R3, R4, 0x7610, R3 ;  /* 0x0000761004037816 */ /* 0x008fc40000000003 */
[----:B------:R2:W5:Y:S04]  /*9e20*/  LDL.LU R4, [R1+0x224] ;  /* 0x0002240001047983 */ /* 0x0005680000300800 */
[----:B------:R1:W-:Y:S04]  /*9e30*/  @P1 STG.E.U16 desc[UR52][R232.64+0x20], R3 ;  /* 0x00002003e8001986 */ /* 0x0003e8000c101534 */
[----:B-1----:R2:W5:Y:S01]  /*9e40*/  LDL.LU R3, [R1+0x220] ;  /* 0x0002200001037983 */ /* 0x0025620000300800 */
[----:B------:R-:W-:Y:S04]  /*9e50*/  BSSY B1, `(.L_x_74) ;  /* 0x0000003000017945 */ /* 0x000fe80003800000 */
[----:B------:R-:W-:Y:S05]  /*9e60*/  @!P2 BRA `(.L_x_75) ;  /* 0x000000000004a947 */ /* 0x000fea0003800000 */
[----:B------:R1:W5:Y:S02]  /*9e70*/  LDG.E.LTC128B.U16 R15, desc[UR52][R22.64+0x22] ;  /* 0x00002234160f7981 */ /* 0x000364000c1e1520 */
.L_x_75:
[----:B------:R-:W-:Y:S05]  /*9e80*/  BSYNC B1 ;  /* 0x0000000000017941 */ /* 0x000fea0003800000 */
.L_x_74:
        /* <DEDUP_REMOVED lines=22> */
.L_x_77:
[----:B------:R-:W-:Y:S05]  /*9ff0*/  BSYNC B1 ;  /* 0x0000000000017941 */ /* 0x000fea0003800000 */
.L_x_76:
        /* <DEDUP_REMOVED lines=22> */
.L_x_79:
[----:B------:R-:W-:Y:S05]  /*a160*/  BSYNC B1 ;  /* 0x0000000000017941 */ /* 0x000fea0003800000 */
.L_x_78:
        /* <DEDUP_REMOVED lines=22> */
.L_x_81:
[----:B------:R-:W-:Y:S05]  /*a2d0*/  BSYNC B1 ;  /* 0x0000000000017941 */ /* 0x000fea0003800000 */
.L_x_80:
        /* <DEDUP_REMOVED lines=22> */
.L_x_83:
[----:B------:R-:W-:Y:S05]  /*a440*/  BSYNC B1 ;  /* 0x0000000000017941 */ /* 0x000fea0003800000 */
.L_x_82:
        /* <DEDUP_REMOVED lines=22> */
.L_x_85:
[----:B------:R-:W-:Y:S05]  /*a5b0*/  BSYNC B1 ;  /* 0x0000000000017941 */ /* 0x000fea0003800000 */
.L_x_84:
        /* <DEDUP_REMOVED lines=8> */
[----:B------:R-:W-:Y:S01]  /*a640*/  ISETP.GT.AND P2, PT, R0, 0x19, P3 ;  /* 0x000000190000780c */ /* 0x000fe20001f44270 */
[----:B------:R-:W-:Y:S01]  /*a650*/  BSSY B1, `(.L_x_86) ;  /* 0x000000f000017945 */ /* 0x000fe20003800000 */
[----:B--2---:R-:W-:-:S02]  /*a660*/  FFMA R6, R6, R2, R7 ;  /* 0x0000000206067223 */ /* 0x004fc40000000007 */
[----:B------:R2:W5:Y:S03]  /*a670*/  LDL.LU R7, [R1+0x230] ;  /* 0x0002300001077983 */ /* 0x0005660000300800 */
[----:B----4-:R-:W-:Y:S02]  /*a680*/  F2FP.F16.F32.PACK_AB R5, RZ, R6 ;  /* 0x00000006ff05723e */ /* 0x010fe400000000ff */
[----:B------:R2:W5:Y:S02]  /*a690*/  LDL.LU R6, [R1+0x22c] ;  /* 0x00022c0001067983 */ /* 0x0005640000300800 */
[----:B-1----:R-:W-:Y:S02]  /*a6a0*/  PRMT R4, R5, 0x7610, R4 ;  /* 0x0000761005047816 */ /* 0x002fe40000000004 */
[----:B------:R2:W5:Y:S02]  /*a6b0*/  LDL.LU R5, [R1+0x228] ;  /* 0x0002280001057983 */ /* 0x0005640000300800 */
[----:B---3--:R-:W-:-:S02]  /*a6c0*/  PRMT R3, R4, 0x7610, R3 ;  /* 0x0000761004037816 */ /* 0x008fc40000000003 */
[----:B------:R2:W5:Y:S04]  /*a6d0*/  LDL.LU R4, [R1+0x224] ;  /* 0x0002240001047983 */ /* 0x0005680000300800 */
[----:B------:R1:W-:Y:S04]  /*a6e0*/  @P1 STG.E.U16 desc[UR52][R8.64+0x30], R3 ;  /* 0x0000300308001986 */ /* 0x0003e8000c101534 */
[----:B-1----:R2:W5:Y:S04]  /*a6f0*/  LDL.LU R3, [R1+0x220] ;  /* 0x0002200001037983 */ /* 0x0025680000300800 */
[----:B------:R2:W-:Y:S01]  /*a700*/  STL.S16 [R1+0x188], R15 ;  /* 0x0001880f01007387 */ /* 0x0005e20000100600 */
[----:B------:R-:W-:Y:S05]  /*a710*/  @!P2 BRA `(.L_x_87) ;  /* 0x000000000008a947 */ /* 0x000fea0003800000 */
[----:B--2---:R-:W2:Y:S04]  /*a720*/  LDG.E.LTC128B.U16 R15, desc[UR52][R20.64+0x32] ;  /* 0x00003234140f7981 */ /* 0x004ea8000c1e1520 */
[----:B--2---:R1:W-:Y:S02]  /*a730*/  STL [R1+0x188], R15 ;  /* 0x0001880f01007387 */ /* 0x0043e40000100800 */
.L_x_87:
[----:B------:R-:W-:Y:S05]  /*a740*/  BSYNC B1 ;  /* 0x0000000000017941 */ /* 0x000fea0003800000 */
.L_x_86:
[----:B------:R3:W-:Y:S04]  /*a750*/  STL.64 [R1+0x260], R32 ;  /* 0x0002602001007387 */ /* 0x0007e80000100a00 */
[----:B---3--:R-:W3:Y:S04]  /*a760*/  LDL.LU R33, [R1+0x1bc] ;  /* 0x0001bc0001217983 */ /* 0x008ee80000300800 */
[----:B------:R4:W-:Y:S04]  /*a770*/  STL [R1+0x258], R30 ;  /* 0x0002581e01007387 */ /* 0x0009e80000100800 */
[----:B----4-:R-:W4:Y:S04]  /*a780*/  LDL.LU R30, [R1+0x140] ;  /* 0x00014000011e7983 */ /* 0x010f280000300800 */
[----:B------:R-:W-:Y:S04]  /*a790*/  STL.64 [R1+0x250], R28 ;  /* 0x0002501c01007387 */ /* 0x000fe80000100a00 */
[----:B------:R-:W-:Y:S04]  /*a7a0*/  STL [R1+0x248], R25 ;  /* 0x0002481901007387 */ /* 0x000fe80000100800 */
[----:B------:R-:W-:Y:S04]  /*a7b0*/  STL.64 [R1+0x240], R26 ;  /* 0x0002401a01007387 */ /* 0x000fe80000100a00 */
[----:B------:R-:W-:Y:S04]  /*a7c0*/  STL [R1+0x23c], R24 ;  /* 0x00023c1801007387 */ /* 0x000fe80000100800 */
[----:B------:R-:W-:Y:S04]  /*a7d0*/  STL [R1+0x238], R11 ;  /* 0x0002380b01007387 */ /* 0x000fe80000100800 */
[----:B------:R0:W-:Y:S04]  /*a7e0*/  STL.64 [R1+0x230], R22 ;  /* 0x0002301601007387 */ /* 0x0001e80000100a00 */
[----:B0-----:R-:W1:Y:S04]  /*a7f0*/  LDL.LU R22, [R1+0x188] ;  /* 0x0001880001167983 */ /* 0x001e680000300800 */
[----:B------:R-:W4:Y:S04]  /*a800*/  LDL R23, [R1+0x208] ;  /* 0x0002080001177983 */ /* 0x000f280000100800 */
[----:B------:R0:W-:Y:S04]  /*a810*/  STL.64 [R1+0x228], R20 ;  /* 0x0002281401007387 */ /* 0x0001e80000100a00 */
[----:B0-----:R-:W4:Y:S01]  /*a820*/  LDL.LU.64 R20, [R1+0x200] ;  /* 0x0002000001147983 */ /* 0x001f220000300a00 */
[----:B------:R-:W-:-:S03]  /*a830*/  IADD3 R25, P1, R14, 0x100, RZ ;  /* 0x000001000e197810 */ /* 0x000fc60007f3e0ff */
[----:B------:R-:W-:Y:S02]  /*a840*/  STL [R1+0x220], R10 ;  /* 0x0002200a01007387 */ /* 0x000fe40000100800 */
[----:B------:R-:W-:Y:S02]  /*a850*/  IMAD.X R14, RZ, RZ, UR7, P1 ;  /* 0x00000007ff0e7e24 */ /* 0x000fe400088e06ff */
[----:B------:R-:W4:Y:S02]  /*a860*/  LDL.LU.64 R28, [R1+0x1c0] ;  /* 0x0001c000011c7983 */ /* 0x000f240000300a00 */
[----:B-----5:R-:W-:Y:S02]  /*a870*/  IMAD R14, R14, R6, RZ ;  /* 0x000000060e0e7224 */ /* 0x020fe400078e02ff */
[----:B------:R-:W4:Y:S02]  /*a880*/  LDL.LU.64 R26, [R1+0x210] ;  /* 0x00021000011a7983 */ /* 0x000f240000300a00 */
[----:B------:R-:W-:-:S02]  /*a890*/  IMAD R11, R25, R7, R14 ;  /* 0x00000007190b7224 */ /* 0x000fc400078e020e */
[----:B-12---:R-:W-:-:S05]  /*a8a0*/  HADD2.F32 R15, -RZ, R22.H0_H0 ;  /* 0x20000016ff0f7230 */ /* 0x006fca0000004100 */
[----:B------:R-:W-:-:S04]  /*a8b0*/  FMUL R15, R15, R16 ;  /* 0x000000100f0f7220 */ /* 0x000fc80000400000 */
[----:B---3--:R-:W-:-:S05]  /*a8c0*/  FFMA R15, R33, R2, R15 ;  /* 0x00000002210f7223 */ /* 0x008fca000000000f */
[----:B------:R-:W-:-:S05]  /*a8d0*/  F2FP.F16.F32.PACK_AB R15, RZ, R15 ;  /* 0x0000000fff0f723e */ /* 0x000fca00000000ff */
[----:B------:R0:W-:Y:S01]  /*a8e0*/  @P2 STG.E.U16 desc[UR52][R8.64+0x32], R15 ;  /* 0x0000320f08002986 */ /* 0x0001e2000c101534 */
[----:B------:R-:W-:Y:S01]  /*a8f0*/  ISETP.GT.AND P2, PT, R3, 0x100, PT ;  /* 0x000001000300780c */ /* 0x000fe20003f44270 */
[----:B----4-:R-:W-:-:S03]  /*a900*/  IMAD.WIDE.U32 R32, R25, R6, R20 ;  /* 0x0000000619207225 */ /* 0x010fc600078e0014 */
[----:B------:R-:W-:Y:S01]  /*a910*/  ISETP.GT.AND P6, PT, R0, RZ, P2 ;  /* 0x000000ff0000720c */ /* 0x000fe200017c4270 */
[----:B------:R-:W-:Y:S01]  /*a920*/  IMAD.IADD R7, R33, 0x1, R11 ;  /* 0x0000000121077824 */ /* 0x000fe200078e020b */
[----:B------:R-:W-:-:S04]  /*a930*/  LEA R14, P1, R32, R12, 0x1 ;  /* 0x0000000c200e7211 */ /* 0x000fc800078208ff */
[--C-:B0-----:R-:W-:Y:S02]  /*a940*/  LEA.HI.X R15, R32, R13, R7.reuse, 0x1, P1 ;  /* 0x0000000d200f7211 */ /* 0x101fe400008f0c07 */
[----:B------:R-:W-:Y:S01]  /*a950*/  PRMT R7, R22, 0x7610, R7 ;  /* 0x0000761016077816 */ /* 0x000fe20000000007 */
[----:B------:R-:W5:Y:S05]  /*a960*/  LDL.LU.64 R32, [R1+0x260] ;  /* 0x0002600001207983 */ /* 0x000f6a0000300a00 */
[----:B------:R0:W2:Y:S02]  /*a970*/  @P6 LDG.E.LTC128B.U16 R7, desc[UR52][R14.64] ;  /* 0x000000340e076981 */ /* 0x0000a4000c1e1520 */
[----:B0-----:R-:W-:-:S05]  /*a980*/  IMAD.WIDE.U32 R14, R25, R6, R18 ;  /* 0x00000006190e7225 */ /* 0x001fca00078e0012 */
[----:B------:R-:W-:-:S03]  /*a990*/  IADD3 R15, R11, R15, RZ ;  /* 0x0000000f0b0f7210 */ /* 0x000fc60007ffe0ff */
[----:B------:R-:W-:-:S04]  /*a9a0*/  IMAD.WIDE.U32 R22, R23, UR42, R14 ;  /* 0x0000002a17167c25 */ /* 0x000fc8000f8e000e */
[----:B------:R-:W-:Y:S02]  /*a9b0*/  IMAD.IADD R15, R17, 0x1, R23 ;  /* 0x00000001110f7824 */ /* 0x000fe400078e0217 */
[----:B------:R-:W-:Y:S01]  /*a9c0*/  IMAD.U32 R23, RZ, RZ, UR8 ;  /* 0x00000008ff177e24 */ /* 0x000fe2000f8e00ff */
[----:B--2---:R0:W-:Y:S02]  /*a9d0*/  STL [R1+0x188], R7 ;  /* 0x0001880701007387 */ /* 0x0041e40000100800 */
[----:B0-----:R-:W-:-:S05]  /*a9e0*/  HADD2.F32 R7, -RZ, R7.H0_H0 ;  /* 0x20000007ff077230 */ /* 0x001fca0000004100 */
[----:B------:R-:W-:-:S04]  /*a9f0*/  FMUL R7, R7, R16 ;  /* 0x0000001007077220 */ /* 0x000fc80000400000 */
[----:B------:R-:W-:Y:S01]  /*aa00*/  FFMA R7, R30, R2, R7 ;  /* 0x000000021e077223 */ /* 0x000fe20000000007 */
[----:B------:R-:W-:-:S04]  /*aa10*/  MOV R30, UR9 ;  /* 0x00000009001e7c02 */ /* 0x000fc80008000f00 */
[----:B------:R-:W-:Y:S02]  /*aa20*/  SHF.L.U64.HI R23, R23, 0x9, R30 ;  /* 0x0000000917177819 */ /* 0x000fe4000001021e */
[----:B------:R0:W5:Y:S04]  /*aa30*/  LDL.LU R30, [R1+0x258] ;  /* 0x00025800011e7983 */ /* 0x0001680000300800 */
[----:B------:R1:W-:Y:S04]  /*aa40*/  STL [R1+0x194], R23 ;  /* 0x0001941701007387 */ /* 0x0003e80000100800 */
[----:B-1----:R-:W2:Y:S01]  /*aa50*/  LDL R23, [R1+0x194] ;  /* 0x0001940001177983 */ /* 0x002ea20000100800 */
[----:B------:R-:W-:-:S04]  /*aa60*/  LEA R14, P1, R22, R12, 0x1 ;  /* 0x0000000c160e7211 */ /* 0x000fc800078208ff */
[----:B------:R-:W-:Y:S01]  /*aa70*/  LEA.HI.X R15, R22, R13, R15, 0x1, P1 ;  /* 0x0000000d160f7211 */ /* 0x000fe200008f0c0f */
[----:B------:R-:W-:Y:S01]  /*aa80*/  IMAD.U32 R22, RZ, RZ, UR8 ;  /* 0x00000008ff167e24 */ /* 0x000fe2000f8e00ff */
[----:B------:R-:W-:-:S03]  /*aa90*/  F2FP.F16.F32.PACK_AB R7, RZ, R7 ;  /* 0x00000007ff07723e */ /* 0x000fc600000000ff */
[----:B------:R-:W-:Y:S01]  /*aaa0*/  IMAD.SHL.U32 R22, R22, 0x200, RZ ;  /* 0x0000020016167824 */ /* 0x000fe200078e00ff */
[----:B------:R-:W-:Y:S01]  /*aab0*/  PRMT R24, R7, 0x7610, R24 ;  /* 0x0000761007187816 */ /* 0x000fe20000000018 */
[----:B------:R-:W-:Y:S02]  /*aac0*/  IMAD.WIDE.U32 R6, R25, R6, R28 ;  /* 0x0000000619067225 */ /* 0x000fe400078e001c */
[----:B------:R0:W5:Y:S01]  /*aad0*/  LDL.LU.64 R28, [R1+0x250] ;  /* 0x00025000011c7983 */ /* 0x0001620000300a00 */
[----:B------:R-:W-:Y:S02]  /*aae0*/  IADD3 R22, P1, R22, R4, RZ ;  /* 0x0000000416167210 */ /* 0x000fe40007f3e0ff */
[----:B------:R-:W-:Y:S01]  /*aaf0*/  PRMT R10, R24, 0x7610, R10 ;  /* 0x00007610180a7816 */ /* 0x000fe2000000000a */
[----:B------:R-:W-:Y:S01]  /*ab00*/  IMAD.IADD R7, R11, 0x1, R7 ;  /* 0x000000010b077824 */ /* 0x000fe200078e0207 */
[----:B------:R0:W5:Y:S01]  /*ab10*/  LDL.LU R25, [R1+0x248] ;  /* 0x0002480001197983 */ /* 0x0001620000300800 */
[----:B--2---:R-:W-:Y:S01]  /*ab20*/  IMAD.X R23, R23, 0x1, R5, P1 ;  /* 0x0000000117177824 */ /* 0x004fe200008e0605 */
[----:B------:R-:W-:-:S02]  /*ab30*/  IADD3 R24, P1, R26, R6, RZ ;  /* 0x000000061a187210 */ /* 0x000fc40007f3e0ff */
[----:B------:R0:W5:Y:S04]  /*ab40*/  LDL.LU.64 R26, [R1+0x240] ;  /* 0x00024000011a7983 */ /* 0x0001680000300a00 */
[----:B------:R1:W-:Y:S04]  /*ab50*/  STL [R1+0x18c], R24 ;  /* 0x00018c1801007387 */ /* 0x0003e80000100800 */
[----:B------:R2:W-:Y:S04]  /*ab60*/  @P6 STG.E.U16 desc[UR52][R22.64], R10 ;  /* 0x0000000a16006986 */ /* 0x0005e8000c101534 */
[----:B-1----:R0:W5:Y:S04]  /*ab70*/  LDL.LU R24, [R1+0x23c] ;  /* 0x00023c0001187983 */ /* 0x0021680000300800 */
[----:B------:R0:W5:Y:S01]  /*ab80*/  LDL.LU R11, [R1+0x238] ;  /* 0x00023800010b7983 */ /* 0x0001620000300800 */
[----:B--2---:R-:W-:-:S03]  /*ab90*/  IADD3.X R10, R7, R21, RZ, P1, !PT ;  /* 0x00000015070a7210 */ /* 0x004fc60000ffe4ff */
[----:B------:R1:W-:Y:S04]  /*aba0*/  STL.64 [R1+0x180], R22 ;  /* 0x0001801601007387 */ /* 0x0003e80000100a00 */
[----:B-1----:R0:W5:Y:S04]  /*abb0*/  LDL.LU.64 R22, [R1+0x230] ;  /* 0x0002300001167983 */ /* 0x0021680000300a00 */
[----:B------:R0:W5:Y:S04]  /*abc0*/  LDL.LU.64 R20, [R1+0x228] ;  /* 0x0002280001147983 */ /* 0x0001680000300a00 */
[----:B------:R1:W-:Y:S04]  /*abd0*/  STL [R1+0x198], R10 ;  /* 0x0001980a01007387 */ /* 0x0003e80000100800 */
[----:B-1----:R0:W5:Y:S01]  /*abe0*/  LDL.LU R10, [R1+0x220] ;  /* 0x00022000010a7983 */ /* 0x0021620000300800 */
[----:B------:R-:W-:Y:S01]  /*abf0*/  ISETP.GT.AND P6, PT, R0, 0x1, P2 ;  /* 0x000000010000780c */ /* 0x000fe200017c4270 */
[----:B------:R-:W-:Y:S01]  /*ac00*/  BSSY B1, `(.L_x_88) ;  /* 0x0000007000017945 */ /* 0x000fe20003800000 */
[----:B------:R-:W-:-:S11]  /*ac10*/  IADD3 R6, P1, R18, R6, RZ ;  /* 0x0000000612067210 */ /* 0x000fd60007f3e0ff */
[----:B0-----:R-:W-:Y:S05]  /*ac20*/  @!P6 BRA `(.L_x_89) ;  /* 0x000000000010e947 */ /* 0x001fea0003800000 */
[----:B------:R0:W-:Y:S04]  /*ac30*/  STL [R1+0x220], R0 ;  /* 0x0002200001007387 */ /* 0x0001e80000100800 */
[----:B0-----:R-:W2:Y:S04]  /*ac40*/  LDG.E.LTC128B.U16 R0, desc[UR52][R14.64+0x2] ;  /* 0x000002340e007981 */ /* 0x001ea8000c1e1520 */
[----:B--2---:R0:W-:Y:S04]  /*ac50*/  STL [R1+0x188], R0 ;  /* 0x0001880001007387 */ /* 0x0041e80000100800 */
[----:B0-----:R0:W5:Y:S02]  /*ac60*/  LDL.LU R0, [R1+0x220] ;  /* 0x0002200001007983 */ /* 0x0011640000300800 */
.L_x_89:
[----:B------:R-:W-:Y:S05]  /*ac70*/  BSYNC B1 ;  /* 0x0000000000017941 */ /* 0x000fea0003800000 */
.L_x_88:
[----:B------:R-:W2:Y:S04]  /*ac80*/  LDL R18, [R1+0x188] ;  /* 0x0001880001127983 */ /* 0x000ea80000100800 */
[----:B-----5:R1:W-:Y:S04]  /*ac90*/  STL.64 [R1+0x228], R10 ;  /* 0x0002280a01007387 */ /* 0x0203e80000100a00 */
[----:B-1----:R-:W3:Y:S04]  /*aca0*/  LDL.LU R10, [R1+0x144] ;  /* 0x00014400010a7983 */ /* 0x002ee80000300800 */
[----:B------:R-:W4:Y:S01]  /*acb0*/  LDL.LU R11, [R1+0x208] ;  /* 0x00020800010b7983 */ /* 0x000f220000300800 */
[----:B------:R-:W-:-:S03]  /*acc0*/  IMAD.X R7, R19, 0x1, R7, P1 ;  /* 0x0000000113077824 */ /* 0x000fc600008e0607 */
[----:B------:R1:W-:Y:S04]  /*acd0*/  STL.64 [R1+0x220], R8 ;  /* 0x0002200801007387 */ /* 0x0003e80000100a00 */
[----:B-1----:R-:W3:Y:S04]  /*ace0*/  LDL.64 R8, [R1+0x180] ;  /* 0x0001800001087983 */ /* 0x002ee80000100a00 */
[----:B------:R-:W3:Y:S01]  /*acf0*/  LDL.LU R19, [R1+0x18c] ;  /* 0x00018c0001137983 */ /* 0x000ee20000300800 */
[----:B--2---:R-:W-:Y:S02]  /*ad00*/  HADD2.F32 R18, -RZ, R18.H0_H0 ;  /* 0x20000012ff127230 */ /* 0x004fe40000004100 */
[----:B----4-:R-:W-:-:S02]  /*ad10*/  IMAD.WIDE.U32 R6, R11, UR42, R6 ;  /* 0x0000002a0b067c25 */ /* 0x010fc4000f8e0006 */
[----:B------:R-:W2:Y:S02]  /*ad20*/  LDL.LU R11, [R1+0x198] ;  /* 0x00019800010b7983 */ /* 0x000ea40000300800 */
[----:B------:R-:W-:-:S04]  /*ad30*/  FMUL R18, R18, R16 ;  /* 0x0000001012127220 */ /* 0x000fc80000400000 */
[----:B---3--:R-:W-:Y:S01]  /*ad40*/  FFMA R18, R10, R2, R18 ;  /* 0x000000020a127223 */ /* 0x008fe20000000012 */
[----:B------:R-:W-:Y:S01]  /*ad50*/  IMAD.IADD R17, R17, 0x1, R7 ;  /* 0x0000000111117824 */ /* 0x000fe200078e0207 */
[C---:B------:R-:W-:Y:S01]  /*ad60*/  LEA R10, P1, R19.reuse, R12, 0x1 ;  /* 0x0000000c130a7211 */ /* 0x040fe200078208ff */
[----:B------:R-:W-:Y:S02]  /*ad70*/  @P6 IMAD.MOV.U32 R7, RZ, RZ, R9 ;  /* 0x000000ffff076224 */ /* 0x000fe400078e0009 */
[----:B------:R-:W-:Y:S02]  /*ad80*/  F2FP.F16.F32.PACK_AB R18, RZ, R18 ;  /* 0x00000012ff12723e */ /* 0x000fe400000000ff */
[----:B--2---:R-:W-:Y:S02]  /*ad90*/  LEA.HI.X R11, R19, R13, R11, 0x1, P1 ;  /* 0x0000000d130b7211 */ /* 0x004fe400008f0c0b */
[----:B------:R-:W-:-:S04]  /*ada0*/  LEA R12, P1, R6, R12, 0x1 ;  /* 0x0000000c060c7211 */ /* 0x000fc800078208ff */
[----:B------:R-:W-:Y:S01]  /*adb0*/  LEA.HI.X R13, R6, R13, R17, 0x1, P1 ;  /* 0x0000000d060d7211 */ /* 0x000fe200008f0c11 */
[----:B------:R-:W-:Y:S02]  /*adc0*/  @P6 IMAD.MOV.U32 R6, RZ, RZ, R8 ;  /* 0x000000ffff066224 */ /* 0x000fe400078e0008 */
[----:B------:R-:W-:-:S03]  /*add0*/  IMAD.U32 R19, RZ, RZ, UR8 ;  /* 0x00000008ff137e24 */ /* 0x000fc6000f8e00ff */
[----:B------:R1:W-:Y:S02]  /*ade0*/  @P6 STG.E.U16 desc[UR52][R6.64+0x2], R18 ;  /* 0x0000021206006986 */ /* 0x0003e4000c101534 */
[----:B------:R-:W-:Y:S02]  /*adf0*/  SHF.L.U32 R19, R19, 0x4, RZ ;  /* 0x0000000413137819 */ /* 0x000fe400000006ff */
[----:B------:R2:W-:Y:S01]  /*ae00*/  STL.64 [R1+0x140], R10 ;  /* 0x0001400a01007387 */ /* 0x0005e20000100a00 */
[----:B-1----:R-:W-:-:S03]  /*ae10*/  IMAD.U32 R7, RZ, RZ, UR8 ;  /* 0x00000008ff077e24 */ /* 0x002fc6000f8e00ff */
[----:B--2---:R1:W5:Y:S02]  /*ae20*/  LDL.LU.64 R10, [R1+0x228] ;  /* 0x00022800010a7983 */ /* 0x0043640000300a00 */
[----:B------:R-:W-:Y:S02]  /*ae30*/  SHF.L.U32 R7, R7, 0x9, RZ ;  /* 0x0000000907077819 */ /* 0x000fe400000006ff */
[----:B------:R-:W2:Y:S02]  /*ae40*/  LDL.LU R17, [R1+0x188] ;  /* 0x0001880001117983 */ /* 0x000ea40000300800 */
[----:B------:R-:W-:Y:S02]  /*ae50*/  IADD3 R6, P1, P6, R19, R4, R7 ;  /* 0x0000000413067210 */ /* 0x000fe40007e3e007 */
[----:B------:R-:W3:Y:S04]  /*ae60*/  LDL R18, [R1+0x1c8] ;  /* 0x0001c80001127983 */ /* 0x000ee80000100800 */
[----:B------:R-:W3:Y:S02]  /*ae70*/  LDL.LU R7, [R1+0x194] ;  /* 0x0001940001077983 */ /* 0x000ee40000300800 */
[----:B---3--:R-:W-:-:S02]  /*ae80*/  IADD3.X R7, R18, R5, R7, P1, P6 ;  /* 0x0000000512077210 */ /* 0x008fc40000fec407 */
[----:B------:R-:W-:Y:S02]  /*ae90*/  IADD3 R18, P6, R8, R19, RZ ;  /* 0x0000001308127210 */ /* 0x000fe40007fde0ff */
[----:B------:R-:W3:Y:S01]  /*aea0*/  LDL R19, [R1+0x1c8] ;  /* 0x0001c80001137983 */ /* 0x000ee20000100800 */
[----:B------:R-:W-:Y:S01]  /*aeb0*/  ISETP.GT.AND P1, PT, R3, 0x108, PT ;  /* 0x000001080300780c */ /* 0x000fe20003f24270 */
[----:B------:R-:W-:Y:S01]  /*aec0*/  BSSY B1, `(.L_x_90) ;  /* 0x000000a000017945 */ /* 0x000fe20003800000 */
[----:B--2---:R-:W-:Y:S01]  /*aed0*/  PRMT R3, R17, 0x7610, R3 ;  /* 0x0000761011037816 */ /* 0x004fe20000000003 */
[----:B---3--:R-:W-:Y:S02]  /*aee0*/  IMAD.X R19, R9, 0x1, R19, P6 ;  /* 0x0000000109137824 */ /* 0x008fe400030e0613 */
[----:B------:R1:W5:Y:S01]  /*aef0*/  LDL.LU.64 R8, [R1+0x220] ;  /* 0x0002200001087983 */ /* 0x0003620000300a00 */
[----:B------:R-:W-:-:S13]  /*af00*/  ISETP.GT.AND P6, PT, R0, RZ, P1 ;  /* 0x000000ff0000720c */ /* 0x000fda0000fc4270 */
[----:B-1----:R-:W-:Y:S05]  /*af10*/  @!P6 BRA `(.L_x_91) ;  /* 0x000000000010e947 */ /* 0x002fea0003800000 */
[----:B------:R1:W-:Y:S04]  /*af20*/  STL [R1+0x220], R2 ;  /* 0x0002200201007387 */ /* 0x0003e80000100800 */
[----:B-1----:R-:W2:Y:S04]  /*af30*/  LDL.LU.64 R2, [R1+0x140] ;  /* 0x0001400001027983 */ /* 0x002ea80000300a00 */
[----:B--2---:R1:W5:Y:S04]  /*af40*/  LDG.E.LTC128B.U16 R3, desc[UR52][R2.64] ;  /* 0x0000003402037981 */ /* 0x004368000c1e1520 */
[----:B------:R1:W5:Y:S02]  /*af50*/  LDL.LU R2, [R1+0x220] ;  /* 0x0002200001027983 */ /* 0x0003640000300800 */
.L_x_91:
[----:B------:R-:W-:Y:S05]  /*af60*/  BSYNC B1 ;  /* 0x0000000000017941 */ /* 0x000fea0003800000 */
.L_x_90:
[----:B------:R2:W-:Y:S04]  /*af70*/  STL [R1+0x220], R4 ;  /* 0x0002200401007387 */ /* 0x0005e80000100800 */
[----:B--2---:R-:W2:Y:S01]  /*af80*/  LDL.LU R4, [R1+0x148] ;  /* 0x0001480001047983 */ /* 0x004ea20000300800 */
[----:B-----5:R-:W-:-:S05]  /*af90*/  HADD2.F32 R17, -RZ, R3.H0_H0 ;  /* 0x20000003ff117230 */ /* 0x020fca0000004100 */
[----:B------:R-:W-:-:S04]  /*afa0*/  FMUL R17, R17, R16 ;  /* 0x0000001011117220 */ /* 0x000fc80000400000 */
[----:B--2---:R-:W-:Y:S02]  /*afb0*/  FFMA R17, R4, R2, R17 ;  /* 0x0000000204117223 */ /* 0x004fe40000000011 */
[----:B------:R2:W5:Y:S01]  /*afc0*/  LDL.LU R4, [R1+0x220] ;  /* 0x0002200001047983 */ /* 0x0005620000300800 */
[----:B------:R-:W-:Y:S02]  /*afd0*/  BSSY B1, `(.L_x_92) ;  /* 0x0000006000017945 */ /* 0x000fe40003800000 */
[----:B------:R-:W-:-:S05]  /*afe0*/  F2FP.F16.F32.PACK_AB R17, RZ, R17 ;  /* 0x00000011ff11723e */ /* 0x000fca00000000ff */
[----:B------:R2:W-:Y:S01]  /*aff0*/  @P6 STG.E.U16 desc[UR52][R18.64], R17 ;  /* 0x0000001112006986 */ /* 0x0005e2000c101534 */
[----:B------:R-:W-:-:S13]  /*b000*/  ISETP.GT.AND P6, PT, R0, 0x1, P1 ;  /* 0x000000010000780c */ /* 0x000fda0000fc4270 */
[----:B--2---:R-:W-:Y:S05]  /*b010*/  @!P6 BRA `(.L_x_93) ;  /* 0x000000000004e947 */ /* 0x004fea0003800000 */
[----:B------:R2:W5:Y:S02]  /*b020*/  LDG.E.LTC128B.U16 R3, desc[UR52][R12.64+0x2] ;  /* 0x000002340c037981 */ /* 0x000564000c1e1520 */
.L_x_93:
[----:B------:R-:W-:Y:S05]  /*b030*/  BSYNC B1 ;  /* 0x0000000000017941 */ /* 0x000fea0003800000 */
.L_x_92:
[----:B-----5:R3:W-:Y:S04]  /*b040*/  STL [R1+0x220], R4 ;  /* 0x0002200401007387 */ /* 0x0207e80000100800 */
[----:B---3--:R-:W3:Y:S01]  /*b050*/  LDL.LU R4, [R1+0x14c] ;  /* 0x00014c0001047983 */ /* 0x008ee20000300800 */
[----:B------:R-:W-:-:S05]  /*b060*/  HADD2.F32 R17, -RZ, R3.H0_H0 ;  /* 0x20000003ff117230 */ /* 0x000fca0000004100 */
[----:B------:R-:W-:-:S04]  /*b070*/  FMUL R17, R17, R16 ;  /* 0x0000001011117220 */ /* 0x000fc80000400000 */
[----:B---3--:R-:W-:Y:S02]  /*b080*/  FFMA R17, R4, R2, R17 ;  /* 0x0000000204117223 */ /* 0x008fe40000000011 */
[----:B------:R3:W5:Y:S01]  /*b090*/  LDL.LU R4, [R1+0x220] ;  /* 0x0002200001047983 */ /* 0x0007620000300800 */
[----:B------:R-:W-:Y:S02]  /*b0a0*/  BSSY B1, `(.L_x_94) ;  /* 0x0000006000017945 */ /* 0x000fe40003800000 */
[----:B------:R-:W-:-:S05]  /*b0b0*/  F2FP.F16.F32.PACK_AB R17, RZ, R17 ;  /* 0x00000011ff11723e */ /* 0x000fca00000000ff */
[----:B------:R3:W-:Y:S01]  /*b0c0*/  @P6 STG.E.U16 desc[UR52][R18.64+0x2], R17 ;  /* 0x0000021112006986 */ /* 0x0007e2000c101534 */
[----:B------:R-:W-:-:S13]  /*b0d0*/  ISETP.GT.AND P6, PT, R0, 0x8, P2 ;  /* 0x000000080000780c */ /* 0x000fda00017c4270 */
[----:B---3--:R-:W-:Y:S05]  /*b0e0*/  @!P6 BRA `(.L_x_95) ;  /* 0x000000000004e947 */ /* 0x008fea0003800000 */
[----:B------:R3:W5:Y:S02]  /*b0f0*/  LDG.E.LTC128B.U16 R3, desc[UR52][R14.64+0x10] ;  /* 0x000010340e037981 */ /* 0x000764000c1e1520 */
.L_x_95:
[----:B------:R-:W-:Y:S05]  /*b100*/  BSYNC B1 ;  /* 0x0000000000017941 */ /* 0x000fea0003800000 */
.L_x_94:
[----:B-----5:R4:W-:Y:S04]  /*b110*/  STL [R1+0x220], R4 ;  /* 0x0002200401007387 */ /* 0x0209e80000100800 */
[----:B----4-:R-:W4:Y:S04]  /*b120*/  LDL.LU R4, [R1+0x150] ;  /* 0x0001500001047983 */ /* 0x010f280000300800 */
[----:B------:R-:W2:Y:S01]  /*b130*/  LDL.64 R18, [R1+0x180] ;  /* 0x0001800001127983 */ /* 0x000ea20000100a00 */
[----:B------:R-:W-:-:S05]  /*b140*/  HADD2.F32 R17, -RZ, R3.H0_H0 ;  /* 0x20000003ff117230 */ /* 0x000fca0000004100 */
[----:B------:R-:W-:-:S04]  /*b150*/  FMUL R17, R17, R16 ;  /* 0x0000001011117220 */ /* 0x000fc80000400000 */
[----:B----4-:R-:W-:Y:S02]  /*b160*/  FFMA R17, R4, R2, R17 ;  /* 0x0000000204117223 */ /* 0x010fe40000000011 */
[----:B------:R4:W5:Y:S01]  /*b170*/  LDL.LU R4, [R1+0x220] ;  /* 0x0002200001047983 */ /* 0x0009620000300800 */
[----:B------:R-:W-:Y:S02]  /*b180*/  BSSY B1, `(.L_x_96) ;  /* 0x0000006000017945 */ /* 0x000fe40003800000 */
[----:B------:R-:W-:-:S05]  /*b190*/  F2FP.F16.F32.PACK_AB R17, RZ, R17 ;  /* 0x00000011ff11723e */ /* 0x000fca00000000ff */
[----:B--2---:R4:W-:Y:S01]  /*b1a0*/  @P6 STG.E.U16 desc[UR52][R18.64+0x10], R17 ;  /* 0x0000101112006986 */ /* 0x0049e2000c101534 */
[----:B------:R-:W-:-:S13]  /*b1b0*/  ISETP.GT.AND P6, PT, R0, 0x9, P2 ;  /* 0x000000090000780c */ /* 0x000fda00017c4270 */
[----:B----4-:R-:W-:Y:S05]  /*b1c0*/  @!P6 BRA `(.L_x_97) ;  /* 0x000000000004e947 */ /* 0x010fea0003800000 */
[----:B------:R2:W5:Y:S02]  /*b1d0*/  LDG.E.LTC128B.U16 R3, desc[UR52][R14.64+0x12] ;  /* 0x000012340e037981 */ /* 0x000564000c1e1520 */
.L_x_97:
[----:B------:R-:W-:Y:S05]  /*b1e0*/  BSYNC B1 ;  /* 0x0000000000017941 */ /* 0x000fea0003800000 */
.L_x_96:
[----:B------:R4:W-:Y:S04]  /*b1f0*/  STL.64 [R1+0x228], R6 ;  /* 0x0002280601007387 */ /* 0x0009e80000100a00 */
[----:B----4-:R-:W4:Y:S04]  /*b200*/  LDL.LU.64 R6, [R1+0x180] ;  /* 0x0001800001067983 */ /* 0x010f280000300a00 */
[----:B-----5:R0:W-:Y:S04]  /*b210*/  STL.64 [R1+0x220], R4 ;  /* 0x0002200401007387 */ /* 0x0201e80000100a00 */
[----:B0-----:R-:W3:Y:S01]  /*b220*/  LDL.LU R5, [R1+0x154] ;  /* 0x0001540001057983 */ /* 0x001ee20000300800 */
[----:B------:R-:W-:-:S05]  /*b230*/  HADD2.F32 R17, -RZ, R3.H0_H0 ;  /* 0x20000003ff117230 */ /* 0x000fca0000004100 */
[----:B------:R-:W-:-:S04]  /*b240*/  FMUL R17, R17, R16 ;  /* 0x0000001011117220 */ /* 0x000fc80000400000 */
[----:B---3--:R-:W-:Y:S01]  /*b250*/  FFMA R17, R5, R2, R17 ;  /* 0x0000000205117223 */ /* 0x008fe20000000011 */
[----:B------:R-:W-:-:S04]  /*b260*/  IMAD.U32 R5, RZ, RZ, UR8 ;  /* 0x00000008ff057e24 */ /* 0x000fc8000f8e00ff */
[----:B------:R-:W-:Y:S01]  /*b270*/  F2FP.F16.F32.PACK_AB R17, RZ, R17 ;  /* 0x00000011ff11723e */ /* 0x000fe200000000ff */
[----:B------:R-:W-:-:S04]  /*b280*/  IMAD.SHL.U32 R5, R5, 0x10, RZ ;  /* 0x0000001005057824 */ /* 0x000fc800078e00ff */
[----:B------:R0:W-:Y:S04]  /*b290*/  @P6 STG.E.U16 desc[UR52][R18.64+0x12], R17 ;  /* 0x0000121112006986 */ /* 0x0001e8000c101534 */
[----:B0-----:R-:W3:Y:S01]  /*b2a0*/  LDL.LU R17, [R1+0x1c8] ;  /* 0x0001c80001117983 */ /* 0x001ee20000300800 */
[----:B----4-:R-:W-:-:S04]  /*b2b0*/  IADD3 R4, P6, R5, R6, RZ ;  /* 0x0000000605047210 */ /* 0x010fc80007fde0ff */
[----:B---3--:R-:W-:Y:S02]  /*b2c0*/  IADD3.X R5, R17, R7, RZ, P6, !PT ;  /* 0x0000000711057210 */ /* 0x008fe400037fe4ff */
[----:B------:R0:W5:Y:S04]  /*b2d0*/  LDL.LU.64 R6, [R1+0x228] ;  /* 0x0002280001067983 */ /* 0x0001680000300a00 */
[----:B------:R3:W-:Y:S04]  /*b2e0*/  STL.64 [R1+0x140], R4 ;  /* 0x0001400401007387 */ /* 0x0007e80000100a00 */
[----:B---3--:R0:W5:Y:S01]  /*b2f0*/  LDL.LU.64 R4, [R1+0x220] ;  /* 0x0002200001047983 */ /* 0x0081620000300a00 */
[----:B------:R-:W-:Y:S01]  /*b300*/  ISETP.GT.AND P6, PT, R0, 0x8, P1 ;  /* 0x000000080000780c */ /* 0x000fe20000fc4270 */
[----:B------:R-:W-:-:S12]  /*b310*/  BSSY B1, `(.L_x_98) ;  /* 0x0000003000017945 */ /* 0x000fd80003800000 */
[----:B0-----:R-:W-:Y:S05]  /*b320*/  @!P6 BRA `(.L_x_99) ;  /* 0x000000000004e947 */ /* 0x001fea0003800000 */
[----:B------:R0:W5:Y:S02]  /*b330*/  LDG.E.LTC128B.U16 R3, desc[UR52][R12.64+0x10] ;  /* 0x000010340c037981 */ /* 0x000164000c1e1520 */
.L_x_99:
[----:B------:R-:W-:Y:S05]  /*b340*/  BSYNC B1 ;  /* 0x0000000000017941 */ /* 0x000fea0003800000 */
.L_x_98:
[----:B-----5:R3:W-:Y:S04]  /*b350*/  STL [R1+0x228], R6 ;  /* 0x0002280601007387 */ /* 0x0207e80000100800 */
[----:B---3--:R-:W3:Y:S04]  /*b360*/  LDL.LU R6, [R1+0x158] ;  /* 0x0001580001067983 */ /* 0x008ee80000300800 */
[----:B------:R4:W-:Y:S04]  /*b370*/  STL.64 [R1+0x220], R4 ;  /* 0x0002200401007387 */ /* 0x0009e80000100a00 */
[----:B----4-:R-:W4:Y:S01]  /*b380*/  LDL.LU.64 R4, [R1+0x140] ;  /* 0x0001400001047983 */ /* 0x010f220000300a00 */
[----:B------:R-:W-:-:S05]  /*b390*/  HADD2.F32 R17, -RZ, R3.H0_H0 ;  /* 0x20000003ff117230 */ /* 0x000fca0000004100 */
[----:B------:R-:W-:-:S04]  /*b3a0*/  FMUL R17, R17, R16 ;  /* 0x0000001011117220 */ /* 0x000fc80000400000 */
[----:B---3--:R-:W-:Y:S02]  /*b3b0*/  FFMA R17, R6, R2, R17 ;  /* 0x0000000206117223 */ /* 0x008fe40000000011 */
[----:B------:R3:W5:Y:S03]  /*b3c0*/  LDL.LU R6, [R1+0x228] ;  /* 0x0002280001067983 */ /* 0x0007660000300800 */
[----:B------:R-:W-:-:S05]  /*b3d0*/  F2FP.F16.F32.PACK_AB R17, RZ, R17 ;  /* 0x00000011ff11723e */ /* 0x000fca00000000ff */
[----:B----4-:R4:W-:Y:S04]  /*b3e0*/  @P6 STG.E.U16 desc[UR52][R4.64+0x10], R17 ;  /* 0x0000101104006986 */ /* 0x0109e8000c101534 */
[----:B----4-:R3:W5:Y:S01]  /*b3f0*/  LDL.LU.64 R4, [R1+0x220] ;  /* 0x0002200001047983 */ /* 0x0107620000300a00 */
[----:B------:R-:W-:Y:S01]  /*b400*/  ISETP.GT.AND P6, PT, R0, 0x9, P1 ;  /* 0x000000090000780c */ /* 0x000fe20000fc4270 */
[----:B------:R-:W-:-:S12]  /*b410*/  BSSY B1, `(.L_x_100) ;  /* 0x0000003000017945 */ /* 0x000fd80003800000 */
[----:B---3--:R-:W-:Y:S05]  /*b420*/  @!P6 BRA `(.L_x_101) ;  /* 0x000000000004e947 */ /* 0x008fea0003800000 */
[----:B------:R3:W5:Y:S02]  /*b430*/  LDG.E.LTC128B.U16 R3, desc[UR52][R12.64+0x12] ;  /* 0x000012340c037981 */ /* 0x000764000c1e1520 */
.L_x_101:
[----:B------:R-:W-:Y:S05]  /*b440*/  BSYNC B1 ;  /* 0x0000000000017941 */ /* 0x000fea0003800000 */
.L_x_100:
[----:B-----5:R4:W-:Y:S04]  /*b450*/  STL [R1+0x220], R4 ;  /* 0x0002200401007387 */ /* 0x0209e80000100800 */
[----:B----4-:R-:W4:Y:S01]  /*b460*/  LDL.LU R4, [R1+0x15c] ;  /* 0x00015c0001047983 */ /* 0x010f220000300800 */
[----:B------:R-:W-:-:S05]  /*b470*/  HADD2.F32 R17, -RZ, R3.H0_H0 ;  /* 0x20000003ff117230 */ /* 0x000fca0000004100 */
[----:B------:R-:W-:-:S04]  /*b480*/  FMUL R17, R17, R16 ;  /* 0x0000001011117220 */ /* 0x000fc80000400000 */
[----:B----4-:R-:W-:Y:S02]  /*b490*/  FFMA R17, R4, R2, R17 ;  /* 0x0000000204117223 */ /* 0x010fe40000000011 */
[----:B------:R4:W5:Y:S01]  /*b4a0*/  LDL.LU R4, [R1+0x220] ;  /* 0x0002200001047983 */ /* 0x0009620000300800 */
[----:B------:R-:W-:Y:S02]  /*b4b0*/  BSSY B1, `(.L_x_102) ;  /* 0x0000006000017945 */ /* 0x000fe40003800000 */
[----:B------:R-:W-:-:S05]  /*b4c0*/  F2FP.F16.F32.PACK_AB R17, RZ, R17 ;  /* 0x00000011ff11723e */ /* 0x000fca00000000ff */
[----:B------:R4:W-:Y:S01]  /*b4d0*/  @P6 STG.E.U16 desc[UR52][R6.64+0x12], R17 ;  /* 0x0000121106006986 */ /* 0x0009e2000c101534 */
[----:B------:R-:W-:-:S13]  /*b4e0*/  ISETP.GT.AND P6, PT, R0, 0x10, P2 ;  /* 0x000000100000780c */ /* 0x000fda00017c4270 */
[----:B----4-:R-:W-:Y:S05]  /*b4f0*/  @!P6 BRA `(.L_x_103) ;  /* 0x000000000004e947 */ /* 0x010fea0003800000 */
[----:B------:R4:W5:Y:S02]  /*b500*/  LDG.E.LTC128B.U16 R3, desc[UR52][R14.64+0x20] ;  /* 0x000020340e037981 */ /* 0x000964000c1e1520 */
.L_x_103:
[----:B------:R-:W-:Y:S05]  /*b510*/  BSYNC B1 ;  /* 0x0000000000017941 */ /* 0x000fea0003800000 */
.L_x_102:
[----:B-----5:R0:W-:Y:S04]  /*b520*/  STL [R1+0x220], R4 ;  /* 0x0002200401007387 */ /* 0x0201e80000100800 */
[----:B0-----:R-:W2:Y:S01]  /*b530*/  LDL.LU R4, [R1+0x160] ;  /* 0x0001600001047983 */ /* 0x001ea20000300800 */
[----:B------:R-:W-:-:S05]  /*b540*/  HADD2.F32 R17, -RZ, R3.H0_H0 ;  /* 0x20000003ff117230 */ /* 0x000fca0000004100 */
[----:B------:R-:W-:-:S04]  /*b550*/  FMUL R17, R17, R16 ;  /* 0x0000001011117220 */ /* 0x000fc80000400000 */
[----:B--2---:R-:W-:Y:S02]  /*b560*/  FFMA R17, R4, R2, R17 ;  /* 0x0000000204117223 */ /* 0x004fe40000000011 */
[----:B------:R0:W5:Y:S01]  /*b570*/  LDL.LU R4, [R1+0x220] ;  /* 0x0002200001047983 */ /* 0x0001620000300800 */
[----:B------:R-:W-:Y:S02]  /*b580*/  BSSY B1, `(.L_x_104) ;  /* 0x0000006000017945 */ /* 0x000fe40003800000 */
[----:B------:R-:W-:-:S05]  /*b590*/  F2FP.F16.F32.PACK_AB R17, RZ, R17 ;  /* 0x00000011ff11723e */ /* 0x000fca00000000ff */
[----:B------:R0:W-:Y:S01]  /*b5a0*/  @P6 STG.E.U16 desc[UR52][R18.64+0x20], R17 ;  /* 0x0000201112006986 */ /* 0x0001e2000c101534 */
[----:B------:R-:W-:-:S13]  /*b5b0*/  ISETP.GT.AND P6, PT, R0, 0x11, P2 ;  /* 0x000000110000780c */ /* 0x000fda00017c4270 */
[----:B0-----:R-:W-:Y:S05]  /*b5c0*/  @!P6 BRA `(.L_x_105) ;  /* 0x000000000004e947 */ /* 0x001fea0003800000 */
[----:B------:R0:W5:Y:S02]  /*b5d0*/  LDG.E.LTC128B.U16 R3, desc[UR52][R14.64+0x22] ;  /* 0x000022340e037981 */ /* 0x000164000c1e1520 */
.L_x_105:
[----:B------:R-:W-:Y:S05]  /*b5e0*/  BSYNC B1 ;  /* 0x0000000000017941 */ /* 0x000fea0003800000 */
.L_x_104:
[----:B-----5:R2:W-:Y:S04]  /*b5f0*/  STL [R1+0x220], R4 ;  /* 0x0002200401007387 */ /* 0x0205e80000100800 */
[----:B--2---:R-:W2:Y:S01]  /*b600*/  LDL.LU R4, [R1+0x164] ;  /* 0x0001640001047983 */ /* 0x004ea20000300800 */
        /* <DEDUP_REMOVED lines=10> */
.L_x_107:
[----:B------:R-:W-:Y:S05]  /*b6b0*/  BSYNC B1 ;  /* 0x0000000000017941 */ /* 0x000fea0003800000 */
.L_x_106:
[----:B-----5:R0:W-:Y:S04]  /*b6c0*/  STL [R1+0x220], R4 ;  /* 0x0002200401007387 */ /* 0x0201e80000100800 */
[----:B0-----:R-:W3:Y:S01]  /*b6d0*/  LDL.LU R4, [R1+0x168] ;  /* 0x0001680001047983 */ /* 0x001ee20000300800 */
        /* <DEDUP_REMOVED lines=8> */
[----:B0-----:R-:W-:Y:S05]  /*b760*/  @!P6 BRA `(.L_x_109) ;  /* 0x000000000004e947 */ /* 0x001fea0003800000 */
[----:B------:R0:W5:Y:S02]  /*b770*/  LDG.E.LTC128B.U16 R3, desc[UR52][R12.64+0x22] ;  /* 0x000022340c037981 */ /* 0x000164000c1e1520 */
.L_x_109:
[----:B------:R-:W-:Y:S05]  /*b780*/  BSYNC B1 ;  /* 0x0000000000017941 */ /* 0x000fea0003800000 */
.L_x_108:
        /* <DEDUP_REMOVED lines=12> */
.L_x_111:
[----:B------:R-:W-:Y:S05]  /*b850*/  BSYNC B1 ;  /* 0x0000000000017941 */ /* 0x000fea0003800000 */
.L_x_110:
        /* <DEDUP_REMOVED lines=12> */
.L_x_113:
[----:B------:R-:W-:Y:S05]  /*b920*/  BSYNC B1 ;  /* 0x0000000000017941 */ /* 0x000fea0003800000 */
.L_x_112:
        /* <DEDUP_REMOVED lines=12> */
.L_x_115:
[----:B------:R-:W-:Y:S05]  /*b9f0*/  BSYNC B1 ;  /* 0x0000000000017941 */ /* 0x000fea0003800000 */
.L_x_114:
        /* <DEDUP_REMOVED lines=12> */
.L_x_117:
[----:B------:R-:W-:Y:S05]  /*bac0*/  BSYNC B1 ;  /* 0x0000000000017941 */ /* 0x000fea0003800000 */
.L_x_116:
        /* <DEDUP_REMOVED lines=12> */
.L_x_119:
[----:B------:R-:W-:Y:S05]  /*bb90*/  BSYNC B1 ;  /* 0x0000000000017941 */ /* 0x000fea0003800000 */
.L_x_118:
[----:B------:R0:W-:Y:S04]  /*bba0*/  STL [R1+0x220], R6 ;  /* 0x0002200601007387 */ /* 0x0001e80000100800 */
[----:B0-----:R-:W2:Y:S01]  /*bbb0*/  LDL.LU R6, [R1+0x100] ;  /* 0x0001000001067983 */ /* 0x001ea20000300800 */
        /* <DEDUP_REMOVED lines=10> */
.L_x_121:
[----:B------:R-:W-:Y:S05]  /*bc60*/  BSYNC B1 ;  /* 0x0000000000017941 */ /* 0x000fea0003800000 */
.L_x_120:
        /* <DEDUP_REMOVED lines=12> */
.L_x_123:
[----:B------:R-:W-:Y:S05]  /*bd30*/  BSYNC B1 ;  /* 0x0000000000017941 */ /* 0x000fea0003800000 */
.L_x_122:
[----:B------:R0:W-:Y:S04]  /*bd40*/  STL [R1+0x220], R4 ;  /* 0x0002200401007387 */ /* 0x0001e80000100800 */
[----:B0-----:R-:W3:Y:S01]  /*bd50*/  LDL.LU R4, [R1+0x108] ;  /* 0x0001080001047983 */ /* 0x001ee20000300800 */
[----:B-----5:R-:W-:-:S05]  /*bd60*/  HADD2.F32 R17, -RZ, R3.H0_H0 ;  /* 0x20000003ff117230 */ /* 0x020fca0000004100 */
        /* <DEDUP_REMOVED lines=9> */
.L_x_125:
[----:B------:R-:W-:Y:S05]  /*be00*/  BSYNC B1 ;  /* 0x0000000000017941 */ /* 0x000fea0003800000 */
.L_x_124:
        /* <DEDUP_REMOVED lines=12> */
.L_x_127:
[----:B------:R-:W-:Y:S05]  /*bed0*/  BSYNC B1 ;  /* 0x0000000000017941 */ /* 0x000fea0003800000 */
.L_x_126:
        /* <DEDUP_REMOVED lines=12> */
.L_x_129:
[----:B------:R-:W-:Y:S05]  /*bfa0*/  BSYNC B1 ;  /* 0x0000000000017941 */ /* 0x000fea0003800000 */
.L_x_128:
        /* <DEDUP_REMOVED lines=12> */
.L_x_131:
[----:B------:R-:W-:Y:S05]  /*c070*/  BSYNC B1 ;  /* 0x0000000000017941 */ /* 0x000fea0003800000 */
.L_x_130:
        /* <DEDUP_REMOVED lines=12> */
.L_x_133:
[----:B------:R-:W-:Y:S05]  /*c140*/  BSYNC B1 ;  /* 0x0000000000017941 */ /* 0x000fea0003800000 */
.L_x_132:
        /* <DEDUP_REMOVED lines=12> */
.L_x_135:
[----:B------:R-:W-:Y:S05]  /*c210*/  BSYNC B1 ;  /* 0x0000000000017941 */ /* 0x000fea0003800000 */
.L_x_134:
        /* <DEDUP_REMOVED lines=12> */
.L_x_137:
[----:B------:R-:W-:Y:S05]  /*c2e0*/  BSYNC B1 ;  /* 0x0000000000017941 */ /* 0x000fea0003800000 */
.L_x_136:
        /* <DEDUP_REMOVED lines=12> */
.L_x_139:
[----:B------:R-:W-:Y:S05]  /*c3b0*/  BSYNC B1 ;  /* 0x0000000000017941 */ /* 0x000fea0003800000 */
.L_x_138:
        /* <DEDUP_REMOVED lines=12> */
.L_x_141:
[----:B------:R-:W-:Y:S05]  /*c480*/  BSYNC B1 ;  /* 0x0000000000017941 */ /* 0x000fea0003800000 */
.L_x_140:
        /* <DEDUP_REMOVED lines=12> */
.L_x_143:
[----:B------:R-:W-:Y:S05]  /*c550*/  BSYNC B1 ;  /* 0x0000000000017941 */ /* 0x000fea0003800000 */
.L_x_142:
        /* <DEDUP_REMOVED lines=12> */
.L_x_145:
[----:B------:R-:W-:Y:S05]  /*c620*/  BSYNC B1 ;  /* 0x0000000000017941 */ /* 0x000fea0003800000 */
.L_x_144:
        /* <DEDUP_REMOVED lines=12> */
.L_x_147:
[----:B------:R-:W-:Y:S05]  /*c6f0*/  BSYNC B1 ;  /* 0x0000000000017941 */ /* 0x000fea0003800000 */
.L_x_146:
        /* <DEDUP_REMOVED lines=12> */
.L_x_149:
[----:B------:R-:W-:Y:S05]  /*c7c0*/  BSYNC B1 ;  /* 0x0000000000017941 */ /* 0x000fea0003800000 */
.L_x_148:
        /* <DEDUP_REMOVED lines=12> */
.L_x_151:
[----:B------:R-:W-:Y:S05]  /*c890*/  BSYNC B1 ;  /* 0x0000000000017941 */ /* 0x000fea0003800000 */
.L_x_150:
        /* <DEDUP_REMOVED lines=12> */
.L_x_153:
[----:B------:R-:W-:Y:S05]  /*c960*/  BSYNC B1 ;  /* 0x0000000000017941 */ /* 0x000fea0003800000 */
.L_x_152:
        /* <DEDUP_REMOVED lines=12> */
.L_x_155:
[----:B------:R-:W-:Y:S05]  /*ca30*/  BSYNC B1 ;  /* 0x0000000000017941 */ /* 0x000fea0003800000 */
.L_x_154:
        /* <DEDUP_REMOVED lines=12> */
.L_x_157:
[----:B------:R-:W-:Y:S05]  /*cb00*/  BSYNC B1 ;  /* 0x0000000000017941 */ /* 0x000fea0003800000 */
.L_x_156:
        /* <DEDUP_REMOVED lines=12> */
.L_x_159:
[----:B------:R-:W-:Y:S05]  /*cbd0*/  BSYNC B1 ;  /* 0x0000000000017941 */ /* 0x000fea0003800000 */
.L_x_158:
        /* <DEDUP_REMOVED lines=12> */
.L_x_161:
[----:B------:R-:W-:Y:S05]  /*cca0*/  BSYNC B1 ;  /* 0x0000000000017941 */ /* 0x000fea0003800000 */
.L_x_160:
        /* <DEDUP_REMOVED lines=12> */
.L_x_163:
[----:B------:R-:W-:Y:S05]  /*cd70*/  BSYNC B1 ;  /* 0x0000000000017941 */ /* 0x000fea0003800000 */
.L_x_162:
        /* <DEDUP_REMOVED lines=12> */
.L_x_165:
[----:B------:R-:W-:Y:S05]  /*ce40*/  BSYNC B1 ;  /* 0x0000000000017941 */ /* 0x000fea0003800000 */
.L_x_164:
        /* <DEDUP_REMOVED lines=12> */
.L_x_167:
[----:B------:R-:W-:Y:S05]  /*cf10*/  BSYNC B1 ;  /* 0x0000000000017941 */ /* 0x000fea0003800000 */
.L_x_166:
        /* <DEDUP_REMOVED lines=12> */
.L_x_169:
[----:B------:R-:W-:Y:S05]  /*cfe0*/  BSYNC B1 ;  /* 0x0000000000017941 */ /* 0x000fea0003800000 */
.L_x_168:
        /* <DEDUP_REMOVED lines=12> */
.L_x_171:
[----:B------:R-:W-:Y:S05]  /*d0b0*/  BSYNC B1 ;  /* 0x0000000000017941 */ /* 0x000fea0003800000 */
.L_x_170:
        /* <DEDUP_REMOVED lines=12> */
.L_x_173:
[----:B------:R-:W-:Y:S05]  /*d180*/  BSYNC B1 ;  /* 0x0000000000017941 */ /* 0x000fea0003800000 */
.L_x_172:
        /* <DEDUP_REMOVED lines=12> */
.L_x_175:
[----:B------:R-:W-:Y:S05]  /*d250*/  BSYNC B1 ;  /* 0x0000000000017941 */ /* 0x000fea0003800000 */
.L_x_174:
        /* <DEDUP_REMOVED lines=12> */
.L_x_177:
[----:B------:R-:W-:Y:S05]  /*d320*/  BSYNC B1 ;  /* 0x0000000000017941 */ /* 0x000fea0003800000 */
.L_x_176:
        /* <DEDUP_REMOVED lines=12> */
.L_x_179:
[----:B------:R-:W-:Y:S05]  /*d3f0*/  BSYNC B1 ;  /* 0x0000000000017941 */ /* 0x000fea0003800000 */
.L_x_178:
        /* <DEDUP_REMOVED lines=12> */
.L_x_181:
[----:B------:R-:W-:Y:S05]  /*d4c0*/  BSYNC B1 ;  /* 0x0000000000017941 */ /* 0x000fea0003800000 */
.L_x_180:
        /* <DEDUP_REMOVED lines=12> */
.L_x_183:
[----:B------:R-:W-:Y:S05]  /*d590*/  BSYNC B1 ;  /* 0x0000000000017941 */ /* 0x000fea0003800000 */
.L_x_182:
        /* <DEDUP_REMOVED lines=12> */
.L_x_185:
[----:B------:R-:W-:Y:S05]  /*d660*/  BSYNC B1 ;  /* 0x0000000000017941 */ /* 0x000fea0003800000 */
.L_x_184:
        /* <DEDUP_REMOVED lines=12> */
.L_x_187:
[----:B------:R-:W-:Y:S05]  /*d730*/  BSYNC B1 ;  /* 0x0000000000017941 */ /* 0x000fea0003800000 */
.L_x_186:
        /* <DEDUP_REMOVED lines=12> */
.L_x_189:
[----:B------:R-:W-:Y:S05]  /*d800*/  BSYNC B1 ;  /* 0x0000000000017941 */ /* 0x000fea0003800000 */
.L_x_188:
        /* <DEDUP_REMOVED lines=12> */
.L_x_191:
[----:B------:R-:W-:Y:S05]  /*d8d0*/  BSYNC B1 ;  /* 0x0000000000017941 */ /* 0x000fea0003800000 */
.L_x_190:
        /* <DEDUP_REMOVED lines=12> */
.L_x_193:
[----:B------:R-:W-:Y:S05]  /*d9a0*/  BSYNC B1 ;  /* 0x0000000000017941 */ /* 0x000fea0003800000 */
.L_x_192:
        /* <DEDUP_REMOVED lines=12> */
.L_x_195:
[----:B------:R-:W-:Y:S05]  /*da70*/  BSYNC B1 ;  /* 0x0000000000017941 */ /* 0x000fea0003800000 */
.L_x_194:
        /* <DEDUP_REMOVED lines=12> */
.L_x_197:
[----:B------:R-:W-:Y:S05]  /*db40*/  BSYNC B1 ;  /* 0x0000000000017941 */ /* 0x000fea0003800000 */
.L_x_196:
        /* <DEDUP_REMOVED lines=12> */
.L_x_199:
[----:B------:R-:W-:Y:S05]  /*dc10*/  BSYNC B1 ;  /* 0x0000000000017941 */ /* 0x000fea0003800000 */
.L_x_198:
        /* <DEDUP_REMOVED lines=12> */
.L_x_201:
[----:B------:R-:W-:Y:S05]  /*dce0*/  BSYNC B1 ;  /* 0x0000000000017941 */ /* 0x000fea0003800000 */
.L_x_200:
        /* <DEDUP_REMOVED lines=12> */
.L_x_203:
[----:B------:R-:W-:Y:S05]  /*ddb0*/  BSYNC B1 ;  /* 0x0000000000017941 */ /* 0x000fea0003800000 */
.L_x_202:
        /* <DEDUP_REMOVED lines=12> */
.L_x_205:
[----:B------:R-:W-:Y:S05]  /*de80*/  BSYNC B1 ;  /* 0x0000000000017941 */ /* 0x000fea0003800000 */
.L_x_204:
        /* <DEDUP_REMOVED lines=12> */
.L_x_207:
[----:B------:R-:W-:Y:S05]  /*df50*/  BSYNC B1 ;  /* 0x0000000000017941 */ /* 0x000fea0003800000 */
.L_x_206:
        /* <DEDUP_REMOVED lines=12> */
.L_x_209:
[----:B------:R-:W-:Y:S05]  /*e020*/  BSYNC B1 ;  /* 0x0000000000017941 */ /* 0x000fea0003800000 */
.L_x_208:
        /* <DEDUP_REMOVED lines=12> */
.L_x_211:
[----:B------:R-:W-:Y:S05]  /*e0f0*/  BSYNC B1 ;  /* 0x0000000000017941 */ /* 0x000fea0003800000 */
.L_x_210:
        /* <DEDUP_REMOVED lines=12> */
.L_x_213:
[----:B------:R-:W-:Y:S05]  /*e1c0*/  BSYNC B1 ;  /* 0x0000000000017941 */ /* 0x000fea0003800000 */
.L_x_212:
        /* <DEDUP_REMOVED lines=12> */
.L_x_215:
[----:B------:R-:W-:Y:S05]  /*e290*/  BSYNC B1 ;  /* 0x0000000000017941 */ /* 0x000fea0003800000 */
.L_x_214:
        /* <DEDUP_REMOVED lines=12> */
.L_x_217:
[----:B------:R-:W-:Y:S05]  /*e360*/  BSYNC B1 ;  /* 0x0000000000017941 */ /* 0x000fea0003800000 */
.L_x_216:
        /* <DEDUP_REMOVED lines=12> */
.L_x_219:
[----:B------:R-:W-:Y:S05]  /*e430*/  BSYNC B1 ;  /* 0x0000000000017941 */ /* 0x000fea0003800000 */
.L_x_218:
        /* <DEDUP_REMOVED lines=12> */
.L_x_221:
[----:B------:R-:W-:Y:S05]  /*e500*/  BSYNC B1 ;  /* 0x0000000000017941 */ /* 0x000fea0003800000 */
.L_x_220:
        /* <DEDUP_REMOVED lines=12> */
.L_x_223:
[----:B------:R-:W-:Y:S05]  /*e5d0*/  BSYNC B1 ;  /* 0x0000000000017941 */ /* 0x000fea0003800000 */
.L_x_222:
        /* <DEDUP_REMOVED lines=12> */
.L_x_225:
[----:B------:R-:W-:Y:S05]  /*e6a0*/  BSYNC B1 ;  /* 0x0000000000017941 */ /* 0x000fea0003800000 */
.L_x_224:
        /* <DEDUP_REMOVED lines=12> */
.L_x_227:
[----:B------:R-:W-:Y:S05]  /*e770*/  BSYNC B1 ;  /* 0x0000000000017941 */ /* 0x000fea0003800000 */
.L_x_226:
        /* <DEDUP_REMOVED lines=12> */
.L_x_229:
[----:B------:R-:W-:Y:S05]  /*e840*/  BSYNC B1 ;  /* 0x0000000000017941 */ /* 0x000fea0003800000 */
.L_x_228:
        /* <DEDUP_REMOVED lines=12> */
.L_x_231:
[----:B------:R-:W-:Y:S05]  /*e910*/  BSYNC B1 ;  /* 0x0000000000017941 */ /* 0x000fea0003800000 */
.L_x_230:
        /* <DEDUP_REMOVED lines=12> */
.L_x_233:
[----:B------:R-:W-:Y:S05]  /*e9e0*/  BSYNC B1 ;  /* 0x0000000000017941 */ /* 0x000fea0003800000 */
.L_x_232:
        /* <DEDUP_REMOVED lines=12> */
.L_x_235:
[----:B------:R-:W-:Y:S05]  /*eab0*/  BSYNC B1 ;  /* 0x0000000000017941 */ /* 0x000fea0003800000 */
.L_x_234:
        /* <DEDUP_REMOVED lines=12> */
.L_x_237:
[----:B------:R-:W-:Y:S05]  /*eb80*/  BSYNC B1 ;  /* 0x0000000000017941 */ /* 0x000fea0003800000 */
.L_x_236:
        /* <DEDUP_REMOVED lines=12> */
.L_x_239:
[----:B------:R-:W-:Y:S05]  /*ec50*/  BSYNC B1 ;  /* 0x0000000000017941 */ /* 0x000fea0003800000 */
.L_x_238:
        /* <DEDUP_REMOVED lines=12> */
.L_x_241:
[----:B------:R-:W-:Y:S05]  /*ed20*/  BSYNC B1 ;  /* 0x0000000000017941 */ /* 0x000fea0003800000 */
.L_x_240:
        /* <DEDUP_REMOVED lines=12> */
.L_x_243:
[----:B------:R-:W-:Y:S05]  /*edf0*/  BSYNC B1 ;  /* 0x0000000000017941 */ /* 0x000fea0003800000 */
.L_x_242:
        /* <DEDUP_REMOVED lines=12> */
.L_x_245:
[----:B------:R-:W-:Y:S05]  /*eec0*/  BSYNC B1 ;  /* 0x0000000000017941 */ /* 0x000fea0003800000 */
.L_x_244:
        /* <DEDUP_REMOVED lines=12> */
.L_x_247:
[----:B------:R-:W-:Y:S05]  /*ef90*/  BSYNC B1 ;  /* 0x0000000000017941 */ /* 0x000fea0003800000 */
.L_x_246:
[----:B-----5:R0:W-:Y:S04]  /*efa0*/  STL [R1+0x220], R4 ;  /* 0x0002200401007387 */ /* 0x0201e80000100800 */
[----:B0-----:R-:W2:Y:S01]  /*efb0*/  LDL.LU R4, [R1] ;  /* 0x0000000001047983 */ /* 0x001ea20000300800 */
        /* <DEDUP_REMOVED lines=10> */
.L_x_249:
[----:B------:R-:W-:Y:S05]  /*f060*/  BSYNC B1 ;  /* 0x0000000000017941 */ /* 0x000fea0003800000 */
.L_x_248:
        /* <DEDUP_REMOVED lines=12> */
.L_x_251:
[----:B------:R-:W-:Y:S05]  /*f130*/  BSYNC B1 ;  /* 0x0000000000017941 */ /* 0x000fea0003800000 */
.L_x_250:
        /* <DEDUP_REMOVED lines=12> */
.L_x_253:
[----:B------:R-:W-:Y:S05]  /*f200*/  BSYNC B1 ;  /* 0x0000000000017941 */ /* 0x000fea0003800000 */
.L_x_252:
        /* <DEDUP_REMOVED lines=12> */
.L_x_255:
[----:B------:R-:W-:Y:S05]  /*f2d0*/  BSYNC B1 ;  /* 0x0000000000017941 */ /* 0x000fea0003800000 */
.L_x_254:
        /* <DEDUP_REMOVED lines=12> */
.L_x_257:
[----:B------:R-:W-:Y:S05]  /*f3a0*/  BSYNC B1 ;  /* 0x0000000000017941 */ /* 0x000fea0003800000 */
.L_x_256:
        /* <DEDUP_REMOVED lines=12> */
.L_x_259:
[----:B------:R-:W-:Y:S05]  /*f470*/  BSYNC B1 ;  /* 0x0000000000017941 */ /* 0x000fea0003800000 */
.L_x_258:
        /* <DEDUP_REMOVED lines=12> */
.L_x_261:
[----:B------:R-:W-:Y:S05]  /*f540*/  BSYNC B1 ;  /* 0x0000000000017941 */ /* 0x000fea0003800000 */
.L_x_260:
        /* <DEDUP_REMOVED lines=12> */
.L_x_263:
[----:B------:R-:W-:Y:S05]  /*f610*/  BSYNC B1 ;  /* 0x0000000000017941 */ /* 0x000fea0003800000 */
.L_x_262:
        /* <DEDUP_REMOVED lines=12> */
.L_x_265:
[----:B------:R-:W-:Y:S05]  /*f6e0*/  BSYNC B1 ;  /* 0x0000000000017941 */ /* 0x000fea0003800000 */
.L_x_264:
        /* <DEDUP_REMOVED lines=12> */
.L_x_267:
[----:B------:R-:W-:Y:S05]  /*f7b0*/  BSYNC B1 ;  /* 0x0000000000017941 */ /* 0x000fea0003800000 */
.L_x_266:
        /* <DEDUP_REMOVED lines=12> */
.L_x_269:
[----:B------:R-:W-:Y:S05]  /*f880*/  BSYNC B1 ;  /* 0x0000000000017941 */ /* 0x000fea0003800000 */
.L_x_268:
        /* <DEDUP_REMOVED lines=12> */
.L_x_271:
[----:B------:R-:W-:Y:S05]  /*f950*/  BSYNC B1 ;  /* 0x0000000000017941 */ /* 0x000fea0003800000 */
.L_x_270:
        /* <DEDUP_REMOVED lines=12> */
.L_x_273:
[----:B------:R-:W-:Y:S05]  /*fa20*/  BSYNC B1 ;  /* 0x0000000000017941 */ /* 0x000fea0003800000 */
.L_x_272:
        /* <DEDUP_REMOVED lines=12> */
.L_x_275:
[----:B------:R-:W-:Y:S05]  /*faf0*/  BSYNC B1 ;  /* 0x0000000000017941 */ /* 0x000fea0003800000 */
.L_x_274:
        /* <DEDUP_REMOVED lines=12> */
.L_x_277:
[----:B------:R-:W-:Y:S05]  /*fbc0*/  BSYNC B1 ;  /* 0x0000000000017941 */ /* 0x000fea0003800000 */
.L_x_276:
        /* <DEDUP_REMOVED lines=12> */
.L_x_279:
[----:B------:R-:W-:Y:S05]  /*fc90*/  BSYNC B1 ;  /* 0x0000000000017941 */ /* 0x000fea0003800000 */
.L_x_278:
[----:B-----5:R-:W-:Y:S01]  /*fca0*/  HADD2.F32 R17, -RZ, R3.H0_H0 ;  /* 0x20000003ff117230 */ /* 0x020fe20000004100 */
[----:B------:R-:W-:Y:S04]  /*fcb0*/  BSSY B1, `(.L_x_280) ;  /* 0x0000008000017945 */ /* 0x000fe80003800000 */
[----:B------:R-:W-:-:S04]  /*fcc0*/  FMUL R17, R17, R16 ;  /* 0x0000001011117220 */ /* 0x000fc80000400000 */
[----:B------:R-:W-:-:S05]  /*fcd0*/  FFMA R17, R216, R2, R17 ;  /* 0x00000002d8117223 */ /* 0x000fca0000000011 */
[----:B------:R-:W-:-:S05]  /*fce0*/  F2FP.F16.F32.PACK_AB R17, RZ, R17 ;  /* 0x00000011ff11723e */ /* 0x000fca00000000ff */
[----:B------:R0:W-:Y:S01]  /*fcf0*/  @P6 STG.E.U16 desc[UR52][R18.64+0x80], R17 ;  /* 0x0000801112006986 */ /* 0x0001e2000c101534 */
[----:B------:R-:W-:-:S13]  /*fd00*/  ISETP.GT.AND P6, PT, R0, 0x41, P2 ;  /* 0x000000410000780c */ /* 0x000fda00017c4270 */
[----:B0-----:R-:W-:Y:S05]  /*fd10*/  @!P6 BRA `(.L_x_281) ;  /* 0x000000000004e947 */ /* 0x001fea0003800000 */
[----:B------:R0:W5:Y:S02]  /*fd20*/  LDG.E.LTC128B.U16 R3, desc[UR52][R14.64+0x82] ;  /* 0x000082340e037981 */ /* 0x000164000c1e1520 */
.L_x_281:
[----:B------:R-:W-:Y:S05]  /*fd30*/  BSYNC B1 ;  /* 0x0000000000017941 */ /* 0x000fea0003800000 */
.L_x_280:
        /* <DEDUP_REMOVED lines=9> */
.L_x_283:
[----:B------:R-:W-:Y:S05]  /*fdd0*/  BSYNC B1 ;  /* 0x0000000000017941 */ /* 0x000fea0003800000 */
.L_x_282:
        /* <DEDUP_REMOVED lines=9> */
.L_x_285:
[----:B------:R-:W-:Y:S05]  /*fe70*/  BSYNC B1 ;  /* 0x0000000000017941 */ /* 0x000fea0003800000 */
.L_x_284:
        /* <DEDUP_REMOVED lines=9> */
.L_x_287:
[----:B------:R-:W-:Y:S05]  /*ff10*/  BSYNC B1 ;  /* 0x0000000000017941 */ /* 0x000fea0003800000 */
.L_x_286:
        /* <DEDUP_REMOVED lines=9> */
.L_x_289:
[----:B------:R-:W-:Y:S05]  /*ffb0*/  BSYNC B1 ;  /* 0x0000000000017941 */ /* 0x000fea0003800000 */
.L_x_288:
        /* <DEDUP_REMOVED lines=9> */
.L_x_291:
[----:B------:R-:W-:Y:S05]  /*10050*/  BSYNC B1 ;  /* 0x0000000000017941 */ /* 0x000fea0003800000 */
.L_x_290:
        /* <DEDUP_REMOVED lines=9> */
.L_x_293:
[----:B------:R-:W-:Y:S05]  /*100f0*/  BSYNC B1 ;  /* 0x0000000000017941 */ /* 0x000fea0003800000 */
.L_x_292:
        /* <DEDUP_REMOVED lines=9> */
.L_x_295:
[----:B------:R-:W-:Y:S05]  /*10190*/  BSYNC B1 ;  /* 0x0000000000017941 */ /* 0x000fea0003800000 */
.L_x_294:
        /* <DEDUP_REMOVED lines=9> */
.L_x_297:
[----:B------:R-:W-:Y:S05]  /*10230*/  BSYNC B1 ;  /* 0x0000000000017941 */ /* 0x000fea0003800000 */
.L_x_296:
        /* <DEDUP_REMOVED lines=9> */
.L_x_299:
[----:B------:R-:W-:Y:S05]  /*102d0*/  BSYNC B1 ;  /* 0x0000000000017941 */ /* 0x000fea0003800000 */
.L_x_298:
        /* <DEDUP_REMOVED lines=9> */
.L_x_301:
[----:B------:R-:W-:Y:S05]  /*10370*/  BSYNC B1 ;  /* 0x0000000000017941 */ /* 0x000fea0003800000 */
.L_x_300:
        /* <DEDUP_REMOVED lines=9> */
.L_x_303:
[----:B------:R-:W-:Y:S05]  /*10410*/  BSYNC B1 ;  /* 0x0000000000017941 */ /* 0x000fea0003800000 */
.L_x_302:
        /* <DEDUP_REMOVED lines=9> */
.L_x_305:
[----:B------:R-:W-:Y:S05]  /*104b0*/  BSYNC B1 ;  /* 0x0000000000017941 */ /* 0x000fea0003800000 */
.L_x_304:
        /* <DEDUP_REMOVED lines=9> */
.L_x_307:
[----:B------:R-:W-:Y:S05]  /*10550*/  BSYNC B1 ;  /* 0x0000000000017941 */ /* 0x000fea0003800000 */
.L_x_306:
        /* <DEDUP_REMOVED lines=9> */
.L_x_309:
[----:B------:R-:W-:Y:S05]  /*105f0*/  BSYNC B1 ;  /* 0x0000000000017941 */ /* 0x000fea0003800000 */
.L_x_308:
        /* <DEDUP_REMOVED lines=9> */
.L_x_311:
[----:B------:R-:W-:Y:S05]  /*10690*/  BSYNC B1 ;  /* 0x0000000000017941 */ /* 0x000fea0003800000 */
.L_x_310:
        /* <DEDUP_REMOVED lines=9> */
.L_x_313:
[----:B------:R-:W-:Y:S05]  /*10730*/  BSYNC B1 ;  /* 0x0000000000017941 */ /* 0x000fea0003800000 */
.L_x_312:
        /* <DEDUP_REMOVED lines=9> */
.L_x_315:
[----:B------:R-:W-:Y:S05]  /*107d0*/  BSYNC B1 ;  /* 0x0000000000017941 */ /* 0x000fea0003800000 */
.L_x_314:
        /* <DEDUP_REMOVED lines=9> */
.L_x_317:
[----:B------:R-:W-:Y:S05]  /*10870*/  BSYNC B1 ;  /* 0x0000000000017941 */ /* 0x000fea0003800000 */
.L_x_316:
        /* <DEDUP_REMOVED lines=9> */
.L_x_319:
[----:B------:R-:W-:Y:S05]  /*10910*/  BSYNC B1 ;  /* 0x0000000000017941 */ /* 0x000fea0003800000 */
.L_x_318:
        /* <DEDUP_REMOVED lines=9> */
.L_x_321:
[----:B------:R-:W-:Y:S05]  /*109b0*/  BSYNC B1 ;  /* 0x0000000000017941 */ /* 0x000fea0003800000 */
.L_x_320:
        /* <DEDUP_REMOVED lines=9> */
.L_x_323:
[----:B------:R-:W-:Y:S05]  /*10a50*/  BSYNC B1 ;  /* 0x0000000000017941 */ /* 0x000fea0003800000 */
.L_x_322:
        /* <DEDUP_REMOVED lines=9> */
.L_x_325:
[----:B------:R-:W-:Y:S05]  /*10af0*/  BSYNC B1 ;  /* 0x0000000000017941 */ /* 0x000fea0003800000 */
.L_x_324:
        /* <DEDUP_REMOVED lines=9> */
.L_x_327:
[----:B------:R-:W-:Y:S05]  /*10b90*/  BSYNC B1 ;  /* 0x0000000000017941 */ /* 0x000fea0003800000 */
.L_x_326:
        /* <DEDUP_REMOVED lines=9> */
.L_x_329:
[----:B------:R-:W-:Y:S05]  /*10c30*/  BSYNC B1 ;  /* 0x0000000000017941 */ /* 0x000fea0003800000 */
.L_x_328:
        /* <DEDUP_REMOVED lines=9> */
.L_x_331:
[----:B------:R-:W-:Y:S05]  /*10cd0*/  BSYNC B1 ;  /* 0x0000000000017941 */ /* 0x000fea0003800000 */
.L_x_330:
        /* <DEDUP_REMOVED lines=9> */
.L_x_333:
[----:B------:R-:W-:Y:S05]  /*10d70*/  BSYNC B1 ;  /* 0x0000000000017941 */ /* 0x000fea0003800000 */
.L_x_332:
        /* <DEDUP_REMOVED lines=9> */
.L_x_335:
[----:B------:R-:W-:Y:S05]  /*10e10*/  BSYNC B1 ;  /* 0x0000000000017941 */ /* 0x000fea0003800000 */
.L_x_334:
        /* <DEDUP_REMOVED lines=9> */
.L_x_337:
[----:B------:R-:W-:Y:S05]  /*10eb0*/  BSYNC B1 ;  /* 0x0000000000017941 */ /* 0x000fea0003800000 */
.L_x_336:
        /* <DEDUP_REMOVED lines=9> */
.L_x_339:
[----:B------:R-:W-:Y:S05]  /*10f50*/  BSYNC B1 ;  /* 0x0000000000017941 */ /* 0x000fea0003800000 */
.L_x_338:
        /* <DEDUP_REMOVED lines=9> */
.L_x_341:
[----:B------:R-:W-:Y:S05]  /*10ff0*/  BSYNC B1 ;  /* 0x0000000000017941 */ /* 0x000fea0003800000 */
.L_x_340:
        /* <DEDUP_REMOVED lines=9> */
.L_x_343:
[----:B------:R-:W-:Y:S05]  /*11090*/  BSYNC B1 ;  /* 0x0000000000017941 */ /* 0x000fea0003800000 */
.L_x_342:
        /* <DEDUP_REMOVED lines=9> */
.L_x_345:
[----:B------:R-:W-:Y:S05]  /*11130*/  BSYNC B1 ;  /* 0x0000000000017941 */ /* 0x000fea0003800000 */
.L_x_344:
        /* <DEDUP_REMOVED lines=9> */
.L_x_347:
[----:B------:R-:W-:Y:S05]  /*111d0*/  BSYNC B1 ;  /* 0x0000000000017941 */ /* 0x000fea0003800000 */
.L_x_346:
        /* <DEDUP_REMOVED lines=9> */
.L_x_349:
[----:B------:R-:W-:Y:S05]  /*11270*/  BSYNC B1 ;  /* 0x0000000000017941 */ /* 0x000fea0003800000 */
.L_x_348:
        /* <DEDUP_REMOVED lines=9> */
.L_x_351:
[----:B------:R-:W-:Y:S05]  /*11310*/  BSYNC B1 ;  /* 0x0000000000017941 */ /* 0x000fea0003800000 */
.L_x_350:
        /* <DEDUP_REMOVED lines=9> */
.L_x_353:
[----:B------:R-:W-:Y:S05]  /*113b0*/  BSYNC B1 ;  /* 0x0000000000017941 */ /* 0x000fea0003800000 */
.L_x_352:
        /* <DEDUP_REMOVED lines=9> */
.L_x_355:
[----:B------:R-:W-:Y:S05]  /*11450*/  BSYNC B1 ;  /* 0x0000000000017941 */ /* 0x000fea0003800000 */
.L_x_354:
        /* <DEDUP_REMOVED lines=9> */
.L_x_357:
[----:B------:R-:W-:Y:S05]  /*114f0*/  BSYNC B1 ;  /* 0x0000000000017941 */ /* 0x000fea0003800000 */
.L_x_356:
        /* <DEDUP_REMOVED lines=9> */
.L_x_359:
[----:B------:R-:W-:Y:S05]  /*11590*/  BSYNC B1 ;  /* 0x0000000000017941 */ /* 0x000fea0003800000 */
.L_x_358:
        /* <DEDUP_REMOVED lines=9> */
.L_x_361:
[----:B------:R-:W-:Y:S05]  /*11630*/  BSYNC B1 ;  /* 0x0000000000017941 */ /* 0x000fea0003800000 */
.L_x_360:
        /* <DEDUP_REMOVED lines=9> */
.L_x_363:
[----:B------:R-:W-:Y:S05]  /*116d0*/  BSYNC B1 ;  /* 0x0000000000017941 */ /* 0x000fea0003800000 */
.L_x_362:
        /* <DEDUP_REMOVED lines=9> */
.L_x_365:
[----:B------:R-:W-:Y:S05]  /*11770*/  BSYNC B1 ;  /* 0x0000000000017941 */ /* 0x000fea0003800000 */
.L_x_364:
        /* <DEDUP_REMOVED lines=9> */
.L_x_367:
[----:B------:R-:W-:Y:S05]  /*11810*/  BSYNC B1 ;  /* 0x0000000000017941 */ /* 0x000fea0003800000 */
.L_x_366:
        /* <DEDUP_REMOVED lines=9> */
.L_x_369:
[----:B------:R-:W-:Y:S05]  /*118b0*/  BSYNC B1 ;  /* 0x0000000000017941 */ /* 0x000fea0003800000 */
.L_x_368:
        /* <DEDUP_REMOVED lines=9> */
.L_x_371:
[----:B------:R-:W-:Y:S05]  /*11950*/  BSYNC B1 ;  /* 0x0000000000017941 */ /* 0x000fea0003800000 */
.L_x_370:
        /* <DEDUP_REMOVED lines=9> */
.L_x_373:
[----:B------:R-:W-:Y:S05]  /*119f0*/  BSYNC B1 ;  /* 0x0000000000017941 */ /* 0x000fea0003800000 */
.L_x_372:
        /* <DEDUP_REMOVED lines=9> */
.L_x_375:
[----:B------:R-:W-:Y:S05]  /*11a90*/  BSYNC B1 ;  /* 0x0000000000017941 */ /* 0x000fea0003800000 */
.L_x_374:
        /* <DEDUP_REMOVED lines=9> */
.L_x_377:
[----:B------:R-:W-:Y:S05]  /*11b30*/  BSYNC B1 ;  /* 0x0000000000017941 */ /* 0x000fea0003800000 */
.L_x_376:
        /* <DEDUP_REMOVED lines=9> */
.L_x_379:
[----:B------:R-:W-:Y:S05]  /*11bd0*/  BSYNC B1 ;  /* 0x0000000000017941 */ /* 0x000fea0003800000 */
.L_x_378:
        /* <DEDUP_REMOVED lines=9> */
.L_x_381:
[----:B------:R-:W-:Y:S05]  /*11c70*/  BSYNC B1 ;  /* 0x0000000000017941 */ /* 0x000fea0003800000 */
.L_x_380:
        /* <DEDUP_REMOVED lines=9> */
.L_x_383:
[----:B------:R-:W-:Y:S05]  /*11d10*/  BSYNC B1 ;  /* 0x0000000000017941 */ /* 0x000fea0003800000 */
.L_x_382:
        /* <DEDUP_REMOVED lines=9> */
.L_x_385:
[----:B------:R-:W-:Y:S05]  /*11db0*/  BSYNC B1 ;  /* 0x0000000000017941 */ /* 0x000fea0003800000 */
.L_x_384:
        /* <DEDUP_REMOVED lines=9> */
.L_x_387:
[----:B------:R-:W-:Y:S05]  /*11e50*/  BSYNC B1 ;  /* 0x0000000000017941 */ /* 0x000fea0003800000 */
.L_x_386:
        /* <DEDUP_REMOVED lines=9> */
.L_x_389:
[----:B------:R-:W-:Y:S05]  /*11ef0*/  BSYNC B1 ;  /* 0x0000000000017941 */ /* 0x000fea0003800000 */
.L_x_388:
        /* <DEDUP_REMOVED lines=9> */
.L_x_391:
[----:B------:R-:W-:Y:S05]  /*11f90*/  BSYNC B1 ;  /* 0x0000000000017941 */ /* 0x000fea0003800000 */
.L_x_390:
        /* <DEDUP_REMOVED lines=9> */
.L_x_393:
[----:B------:R-:W-:Y:S05]  /*12030*/  BSYNC B1 ;  /* 0x0000000000017941 */ /* 0x000fea0003800000 */
.L_x_392:
        /* <DEDUP_REMOVED lines=9> */
.L_x_395:
[----:B------:R-:W-:Y:S05]  /*120d0*/  BSYNC B1 ;  /* 0x0000000000017941 */ /* 0x000fea0003800000 */
.L_x_394:
        /* <DEDUP_REMOVED lines=9> */
.L_x_397:
[----:B------:R-:W-:Y:S05]  /*12170*/  BSYNC B1 ;  /* 0x0000000000017941 */ /* 0x000fea0003800000 */
.L_x_396:
        /* <DEDUP_REMOVED lines=9> */
.L_x_399:
[----:B------:R-:W-:Y:S05]  /*12210*/  BSYNC B1 ;  /* 0x0000000000017941 */ /* 0x000fea0003800000 */
.L_x_398:
        /* <DEDUP_REMOVED lines=9> */
.L_x_401:
[----:B------:R-:W-:Y:S05]  /*122b0*/  BSYNC B1 ;  /* 0x0000000000017941 */ /* 0x000fea0003800000 */
.L_x_400:
        /* <DEDUP_REMOVED lines=9> */
.L_x_403:
[----:B------:R-:W-:Y:S05]  /*12350*/  BSYNC B1 ;  /* 0x0000000000017941 */ /* 0x000fea0003800000 */
.L_x_402:
        /* <DEDUP_REMOVED lines=9> */
.L_x_405:
[----:B------:R-:W-:Y:S05]  /*123f0*/  BSYNC B1 ;  /* 0x0000000000017941 */ /* 0x000fea0003800000 */
.L_x_404:
        /* <DEDUP_REMOVED lines=9> */
.L_x_407:
[----:B------:R-:W-:Y:S05]  /*12490*/  BSYNC B1 ;  /* 0x0000000000017941 */ /* 0x000fea0003800000 */
.L_x_406:
        /* <DEDUP_REMOVED lines=9> */
.L_x_409:
[----:B------:R-:W-:Y:S05]  /*12530*/  BSYNC B1 ;  /* 0x0000000000017941 */ /* 0x000fea0003800000 */
.L_x_408:
        /* <DEDUP_REMOVED lines=9> */
.L_x_411:
[----:B------:R-:W-:Y:S05]  /*125d0*/  BSYNC B1 ;  /* 0x0000000000017941 */ /* 0x000fea0003800000 */
.L_x_410:
        /* <DEDUP_REMOVED lines=9> */
.L_x_413:
[----:B------:R-:W-:Y:S05]  /*12670*/  BSYNC B1 ;  /* 0x0000000000017941 */ /* 0x000fea0003800000 */
.L_x_412:
        /* <DEDUP_REMOVED lines=9> */
.L_x_415:
[----:B------:R-:W-:Y:S05]  /*12710*/  BSYNC B1 ;  /* 0x0000000000017941 */ /* 0x000fea0003800000 */
.L_x_414:
        /* <DEDUP_REMOVED lines=9> */
.L_x_417:
[----:B------:R-:W-:Y:S05]  /*127b0*/  BSYNC B1 ;  /* 0x0000000000017941 */ /* 0x000fea0003800000 */
.L_x_416:
        /* <DEDUP_REMOVED lines=9> */
.L_x_419:
[----:B------:R-:W-:Y:S05]  /*12850*/  BSYNC B1 ;  /* 0x0000000000017941 */ /* 0x000fea0003800000 */
.L_x_418:
        /* <DEDUP_REMOVED lines=9> */
.L_x_421:
[----:B------:R-:W-:Y:S05]  /*128f0*/  BSYNC B1 ;  /* 0x0000000000017941 */ /* 0x000fea0003800000 */
.L_x_420:
        /* <DEDUP_REMOVED lines=9> */
.L_x_423:
[----:B------:R-:W-:Y:S05]  /*12990*/  BSYNC B1 ;  /* 0x0000000000017941 */ /* 0x000fea0003800000 */
.L_x_422:
        /* <DEDUP_REMOVED lines=9> */
.L_x_425:
[----:B------:R-:W-:Y:S05]  /*12a30*/  BSYNC B1 ;  /* 0x0000000000017941 */ /* 0x000fea0003800000 */
.L_x_424:
        /* <DEDUP_REMOVED lines=9> */
.L_x_427:
[----:B------:R-:W-:Y:S05]  /*12ad0*/  BSYNC B1 ;  /* 0x0000000000017941 */ /* 0x000fea0003800000 */
.L_x_426:
        /* <DEDUP_REMOVED lines=9> */
.L_x_429:
[----:B------:R-:W-:Y:S05]  /*12b70*/  BSYNC B1 ;  /* 0x0000000000017941 */ /* 0x000fea0003800000 */
.L_x_428:
        /* <DEDUP_REMOVED lines=9> */
.L_x_431:
[----:B------:R-:W-:Y:S05]  /*12c10*/  BSYNC B1 ;  /* 0x0000000000017941 */ /* 0x000fea0003800000 */
.L_x_430:
        /* <DEDUP_REMOVED lines=9> */
.L_x_433:
[----:B------:R-:W-:Y:S05]  /*12cb0*/  BSYNC B1 ;  /* 0x0000000000017941 */ /* 0x000fea0003800000 */
.L_x_432:
        /* <DEDUP_REMOVED lines=9> */
.L_x_435:
[----:B------:R-:W-:Y:S05]  /*12d50*/  BSYNC B1 ;  /* 0x0000000000017941 */ /* 0x000fea0003800000 */
.L_x_434:
        /* <DEDUP_REMOVED lines=9> */
.L_x_437:
[----:B------:R-:W-:Y:S05]  /*12df0*/  BSYNC B1 ;  /* 0x0000000000017941 */ /* 0x000fea0003800000 */
.L_x_436:
        /* <DEDUP_REMOVED lines=9> */
.L_x_439:
[----:B------:R-:W-:Y:S05]  /*12e90*/  BSYNC B1 ;  /* 0x0000000000017941 */ /* 0x000fea0003800000 */
.L_x_438:
        /* <DEDUP_REMOVED lines=9> */
.L_x_441:
[----:B------:R-:W-:Y:S05]  /*12f30*/  BSYNC B1 ;  /* 0x0000000000017941 */ /* 0x000fea0003800000 */
.L_x_440:
        /* <DEDUP_REMOVED lines=9> */
.L_x_443:
[----:B------:R-:W-:Y:S05]  /*12fd0*/  BSYNC B1 ;  /* 0x0000000000017941 */ /* 0x000fea0003800000 */
.L_x_442:
        /* <DEDUP_REMOVED lines=9> */
.L_x_445:
[----:B------:R-:W-:Y:S05]  /*13070*/  BSYNC B1 ;  /* 0x0000000000017941 */ /* 0x000fea0003800000 */
.L_x_444:
        /* <DEDUP_REMOVED lines=9> */
.L_x_447:
[----:B------:R-:W-:Y:S05]  /*13110*/  BSYNC B1 ;  /* 0x0000000000017941 */ /* 0x000fea0003800000 */
.L_x_446:
        /* <DEDUP_REMOVED lines=9> */
.L_x_449:
[----:B------:R-:W-:Y:S05]  /*131b0*/  BSYNC B1 ;  /* 0x0000000000017941 */ /* 0x000fea0003800000 */
.L_x_448:
        /* <DEDUP_REMOVED lines=9> */
.L_x_451:
[----:B------:R-:W-:Y:S05]  /*13250*/  BSYNC B1 ;  /* 0x0000000000017941 */ /* 0x000fea0003800000 */
.L_x_450:
        /* <DEDUP_REMOVED lines=9> */
.L_x_453:
[----:B------:R-:W-:Y:S05]  /*132f0*/  BSYNC B1 ;  /* 0x0000000000017941 */ /* 0x000fea0003800000 */
.L_x_452:
        /* <DEDUP_REMOVED lines=9> */
.L_x_455:
[----:B------:R-:W-:Y:S05]  /*13390*/  BSYNC B1 ;  /* 0x0000000000017941 */ /* 0x000fea0003800000 */
.L_x_454:
        /* <DEDUP_REMOVED lines=9> */
.L_x_457:
[----:B------:R-:W-:Y:S05]  /*13430*/  BSYNC B1 ;  /* 0x0000000000017941 */ /* 0x000fea0003800000 */
.L_x_456:
        /* <DEDUP_REMOVED lines=9> */
.L_x_459:
[----:B------:R-:W-:Y:S05]  /*134d0*/  BSYNC B1 ;  /* 0x0000000000017941 */ /* 0x000fea0003800000 */
.L_x_458:
        /* <DEDUP_REMOVED lines=9> */
.L_x_461:
[----:B------:R-:W-:Y:S05]  /*13570*/  BSYNC B1 ;  /* 0x0000000000017941 */ /* 0x000fea0003800000 */
.L_x_460:
        /* <DEDUP_REMOVED lines=9> */
.L_x_463:
[----:B------:R-:W-:Y:S05]  /*13610*/  BSYNC B1 ;  /* 0x0000000000017941 */ /* 0x000fea0003800000 */
.L_x_462:
        /* <DEDUP_REMOVED lines=9> */
.L_x_465:
[----:B------:R-:W-:Y:S05]  /*136b0*/  BSYNC B1 ;  /* 0x0000000000017941 */ /* 0x000fea0003800000 */
.L_x_464:
        /* <DEDUP_REMOVED lines=9> */
.L_x_467:
[----:B------:R-:W-:Y:S05]  /*13750*/  BSYNC B1 ;  /* 0x0000000000017941 */ /* 0x000fea0003800000 */
.L_x_466:
        /* <DEDUP_REMOVED lines=9> */
.L_x_469:
[----:B------:R-:W-:Y:S05]  /*137f0*/  BSYNC B1 ;  /* 0x0000000000017941 */ /* 0x000fea0003800000 */
.L_x_468:
        /* <DEDUP_REMOVED lines=9> */
.L_x_471:
[----:B------:R-:W-:Y:S05]  /*13890*/  BSYNC B1 ;  /* 0x0000000000017941 */ /* 0x000fea0003800000 */
.L_x_470:
        /* <DEDUP_REMOVED lines=9> */
.L_x_473:
[----:B------:R-:W-:Y:S05]  /*13930*/  BSYNC B1 ;  /* 0x0000000000017941 */ /* 0x000fea0003800000 */
.L_x_472:
        /* <DEDUP_REMOVED lines=9> */
.L_x_475:
[----:B------:R-:W-:Y:S05]  /*139d0*/  BSYNC B1 ;  /* 0x0000000000017941 */ /* 0x000fea0003800000 */
.L_x_474:
        /* <DEDUP_REMOVED lines=9> */
.L_x_477:
[----:B------:R-:W-:Y:S05]  /*13a70*/  BSYNC B1 ;  /* 0x0000000000017941 */ /* 0x000fea0003800000 */
.L_x_476:
        /* <DEDUP_REMOVED lines=9> */
.L_x_479:
[----:B------:R-:W-:Y:S05]  /*13b10*/  BSYNC B1 ;  /* 0x0000000000017941 */ /* 0x000fea0003800000 */
.L_x_478:
        /* <DEDUP_REMOVED lines=9> */
.L_x_481:
[----:B------:R-:W-:Y:S05]  /*13bb0*/  BSYNC B1 ;  /* 0x0000000000017941 */ /* 0x000fea0003800000 */
.L_x_480:
        /* <DEDUP_REMOVED lines=9> */
.L_x_483:
[----:B------:R-:W-:Y:S05]  /*13c50*/  BSYNC B1 ;  /* 0x0000000000017941 */ /* 0x000fea0003800000 */
.L_x_482:
        /* <DEDUP_REMOVED lines=9> */
.L_x_485:
[----:B------:R-:W-:Y:S05]  /*13cf0*/  BSYNC B1 ;  /* 0x0000000000017941 */ /* 0x000fea0003800000 */
.L_x_484:
        /* <DEDUP_REMOVED lines=9> */
.L_x_487:
[----:B------:R-:W-:Y:S05]  /*13d90*/  BSYNC B1 ;  /* 0x0000000000017941 */ /* 0x000fea0003800000 */
.L_x_486:
        /* <DEDUP_REMOVED lines=9> */
.L_x_489:
[----:B------:R-:W-:Y:S05]  /*13e30*/  BSYNC B1 ;  /* 0x0000000000017941 */ /* 0x000fea0003800000 */
.L_x_488:
        /* <DEDUP_REMOVED lines=9> */
.L_x_491:
[----:B------:R-:W-:Y:S05]  /*13ed0*/  BSYNC B1 ;  /* 0x0000000000017941 */ /* 0x000fea0003800000 */
.L_x_490:
        /* <DEDUP_REMOVED lines=9> */
.L_x_493:
[----:B------:R-:W-:Y:S05]  /*13f70*/  BSYNC B1 ;  /* 0x0000000000017941 */ /* 0x000fea0003800000 */
.L_x_492:
        /* <DEDUP_REMOVED lines=9> */
.L_x_495:
[----:B------:R-:W-:Y:S05]  /*14010*/  BSYNC B1 ;  /* 0x0000000000017941 */ /* 0x000fea0003800000 */
.L_x_494:
        /* <DEDUP_REMOVED lines=9> */
.L_x_497:
[----:B------:R-:W-:Y:S05]  /*140b0*/  BSYNC B1 ;  /* 0x0000000000017941 */ /* 0x000fea0003800000 */
.L_x_496:
        /* <DEDUP_REMOVED lines=9> */
.L_x_499:
[----:B------:R-:W-:Y:S05]  /*14150*/  BSYNC B1 ;  /* 0x0000000000017941 */ /* 0x000fea0003800000 */
.L_x_498:
        /* <DEDUP_REMOVED lines=9> */
.L_x_501:
[----:B------:R-:W-:Y:S05]  /*141f0*/  BSYNC B1 ;  /* 0x0000000000017941 */ /* 0x000fea0003800000 */
.L_x_500:
        /* <DEDUP_REMOVED lines=9> */
.L_x_503:
[----:B------:R-:W-:Y:S05]  /*14290*/  BSYNC B1 ;  /* 0x0000000000017941 */ /* 0x000fea0003800000 */
.L_x_502:
        /* <DEDUP_REMOVED lines=9> */
.L_x_505:
[----:B------:R-:W-:Y:S05]  /*14330*/  BSYNC B1 ;  /* 0x0000000000017941 */ /* 0x000fea0003800000 */
.L_x_504:
        /* <DEDUP_REMOVED lines=9> */
.L_x_507:
[----:B------:R-:W-:Y:S05]  /*143d0*/  BSYNC B1 ;  /* 0x0000000000017941 */ /* 0x000fea0003800000 */
.L_x_506:
        /* <DEDUP_REMOVED lines=9> */
.L_x_509:
[----:B------:R-:W-:Y:S05]  /*14470*/  BSYNC B1 ;  /* 0x0000000000017941 */ /* 0x000fea0003800000 */
.L_x_508:
        /* <DEDUP_REMOVED lines=9> */
.L_x_511:
[----:B------:R-:W-:Y:S05]  /*14510*/  BSYNC B1 ;  /* 0x0000000000017941 */ /* 0x000fea0003800000 */
.L_x_510:
        /* <DEDUP_REMOVED lines=9> */
.L_x_513:
[----:B------:R-:W-:Y:S05]  /*145b0*/  BSYNC B1 ;  /* 0x0000000000017941 */ /* 0x000fea0003800000 */
.L_x_512:
        /* <DEDUP_REMOVED lines=9> */
.L_x_515:
[----:B------:R-:W-:Y:S05]  /*14650*/  BSYNC B1 ;  /* 0x0000000000017941 */ /* 0x000fea0003800000 */
.L_x_514:
        /* <DEDUP_REMOVED lines=9> */
.L_x_517:
[----:B------:R-:W-:Y:S05]  /*146f0*/  BSYNC B1 ;  /* 0x0000000000017941 */ /* 0x000fea0003800000 */
.L_x_516:
        /* <DEDUP_REMOVED lines=9> */
.L_x_519:
[----:B------:R-:W-:Y:S05]  /*14790*/  BSYNC B1 ;  /* 0x0000000000017941 */ /* 0x000fea0003800000 */
.L_x_518:
        /* <DEDUP_REMOVED lines=9> */
.L_x_521:
[----:B------:R-:W-:Y:S05]  /*14830*/  BSYNC B1 ;  /* 0x0000000000017941 */ /* 0x000fea0003800000 */
.L_x_520:
        /* <DEDUP_REMOVED lines=9> */
.L_x_523:
[----:B------:R-:W-:Y:S05]  /*148d0*/  BSYNC B1 ;  /* 0x0000000000017941 */ /* 0x000fea0003800000 */
.L_x_522:
        /* <DEDUP_REMOVED lines=9> */
.L_x_525:
[----:B------:R-:W-:Y:S05]  /*14970*/  BSYNC B1 ;  /* 0x0000000000017941 */ /* 0x000fea0003800000 */
.L_x_524:
        /* <DEDUP_REMOVED lines=9> */
.L_x_527:
[----:B------:R-:W-:Y:S05]  /*14a10*/  BSYNC B1 ;  /* 0x0000000000017941 */ /* 0x000fea0003800000 */
.L_x_526:
        /* <DEDUP_REMOVED lines=9> */
.L_x_529:
[----:B------:R-:W-:Y:S05]  /*14ab0*/  BSYNC B1 ;  /* 0x0000000000017941 */ /* 0x000fea0003800000 */
.L_x_528:
        /* <DEDUP_REMOVED lines=9> */
.L_x_531:
[----:B------:R-:W-:Y:S05]  /*14b50*/  BSYNC B1 ;  /* 0x0000000000017941 */ /* 0x000fea0003800000 */
.L_x_530:
        /* <DEDUP_REMOVED lines=9> */
.L_x_533:
[----:B------:R-:W-:Y:S05]  /*14bf0*/  BSYNC B1 ;  /* 0x0000000000017941 */ /* 0x000fea0003800000 */
.L_x_532:
        /* <DEDUP_REMOVED lines=9> */
.L_x_535:
[----:B------:R-:W-:Y:S05]  /*14c90*/  BSYNC B1 ;  /* 0x0000000000017941 */ /* 0x000fea0003800000 */
.L_x_534:
        /* <DEDUP_REMOVED lines=9> */
.L_x_537:
[----:B------:R-:W-:Y:S05]  /*14d30*/  BSYNC B1 ;  /* 0x0000000000017941 */ /* 0x000fea0003800000 */
.L_x_536:
        /* <DEDUP_REMOVED lines=9> */
.L_x_539:
[----:B------:R-:W-:Y:S05]  /*14dd0*/  BSYNC B1 ;  /* 0x0000000000017941 */ /* 0x000fea0003800000 */
.L_x_538:
        /* <DEDUP_REMOVED lines=9> */
.L_x_541:
[----:B------:R-:W-:Y:S05]  /*14e70*/  BSYNC B1 ;  /* 0x0000000000017941 */ /* 0x000fea0003800000 */
.L_x_540:
        /* <DEDUP_REMOVED lines=9> */
.L_x_543:
[----:B------:R-:W-:Y:S05]  /*14f10*/  BSYNC B1 ;  /* 0x0000000000017941 */ /* 0x000fea0003800000 */
.L_x_542:
        /* <DEDUP_REMOVED lines=9> */
.L_x_545:
[----:B------:R-:W-:Y:S05]  /*14fb0*/  BSYNC B1 ;  /* 0x0000000000017941 */ /* 0x000fea0003800000 */
.L_x_544:
        /* <DEDUP_REMOVED lines=9> */
.L_x_547:
[----:B------:R-:W-:Y:S05]  /*15050*/  BSYNC B1 ;  /* 0x0000000000017941 */ /* 0x000fea0003800000 */
.L_x_546:
        /* <DEDUP_REMOVED lines=9> */
.L_x_549:
[----:B------:R-:W-:Y:S05]  /*150f0*/  BSYNC B1 ;  /* 0x0000000000017941 */ /* 0x000fea0003800000 */
.L_x_548:
        /* <DEDUP_REMOVED lines=9> */
.L_x_551:
[----:B------:R-:W-:Y:S05]  /*15190*/  BSYNC B1 ;  /* 0x0000000000017941 */ /* 0x000fea0003800000 */
.L_x_550:
        /* <DEDUP_REMOVED lines=9> */
.L_x_553:
[----:B------:R-:W-:Y:S05]  /*15230*/  BSYNC B1 ;  /* 0x0000000000017941 */ /* 0x000fea0003800000 */
.L_x_552:
        /* <DEDUP_REMOVED lines=9> */
.L_x_555:
[----:B------:R-:W-:Y:S05]  /*152d0*/  BSYNC B1 ;  /* 0x0000000000017941 */ /* 0x000fea0003800000 */
.L_x_554:
        /* <DEDUP_REMOVED lines=9> */
.L_x_557:
[----:B------:R-:W-:Y:S05]  /*15370*/  BSYNC B1 ;  /* 0x0000000000017941 */ /* 0x000fea0003800000 */
.L_x_556:
        /* <DEDUP_REMOVED lines=9> */
.L_x_559:
[----:B------:R-:W-:Y:S05]  /*15410*/  BSYNC B1 ;  /* 0x0000000000017941 */ /* 0x000fea0003800000 */
.L_x_558:
        /* <DEDUP_REMOVED lines=9> */
.L_x_561:
[----:B------:R-:W-:Y:S05]  /*154b0*/  BSYNC B1 ;  /* 0x0000000000017941 */ /* 0x000fea0003800000 */
.L_x_560:
        /* <DEDUP_REMOVED lines=9> */
.L_x_563:
[----:B------:R-:W-:Y:S05]  /*15550*/  BSYNC B1 ;  /* 0x0000000000017941 */ /* 0x000fea0003800000 */
.L_x_562:
        /* <DEDUP_REMOVED lines=9> */
.L_x_565:
[----:B------:R-:W-:Y:S05]  /*155f0*/  BSYNC B1 ;  /* 0x0000000000017941 */ /* 0x000fea0003800000 */
.L_x_564:
        /* <DEDUP_REMOVED lines=9> */
.L_x_567:
[----:B------:R-:W-:Y:S05]  /*15690*/  BSYNC B1 ;  /* 0x0000000000017941 */ /* 0x000fea0003800000 */
.L_x_566:
        /* <DEDUP_REMOVED lines=9> */
.L_x_569:
[----:B------:R-:W-:Y:S05]  /*15730*/  BSYNC B1 ;  /* 0x0000000000017941 */ /* 0x000fea0003800000 */
.L_x_568:
        /* <DEDUP_REMOVED lines=9> */
.L_x_571:
[----:B------:R-:W-:Y:S05]  /*157d0*/  BSYNC B1 ;  /* 0x0000000000017941 */ /* 0x000fea0003800000 */
.L_x_570:
        /* <DEDUP_REMOVED lines=9> */
.L_x_573:
[----:B------:R-:W-:Y:S05]  /*15870*/  BSYNC B1 ;  /* 0x0000000000017941 */ /* 0x000fea0003800000 */
.L_x_572:
        /* <DEDUP_REMOVED lines=9> */
.L_x_575:
[----:B------:R-:W-:Y:S05]  /*15910*/  BSYNC B1 ;  /* 0x0000000000017941 */ /* 0x000fea0003800000 */
.L_x_574:
        /* <DEDUP_REMOVED lines=9> */
.L_x_577:
[----:B------:R-:W-:Y:S05]  /*159b0*/  BSYNC B1 ;  /* 0x0000000000017941 */ /* 0x000fea0003800000 */
.L_x_576:
        /* <DEDUP_REMOVED lines=9> */
.L_x_579:
[----:B------:R-:W-:Y:S05]  /*15a50*/  BSYNC B1 ;  /* 0x0000000000017941 */ /* 0x000fea0003800000 */
.L_x_578:
        /* <DEDUP_REMOVED lines=9> */
.L_x_581:
[----:B------:R-:W-:Y:S05]  /*15af0*/  BSYNC B1 ;  /* 0x0000000000017941 */ /* 0x000fea0003800000 */
.L_x_580:
        /* <DEDUP_REMOVED lines=9> */
.L_x_583:
[----:B------:R-:W-:Y:S05]  /*15b90*/  BSYNC B1 ;  /* 0x0000000000017941 */ /* 0x000fea0003800000 */
.L_x_582:
        /* <DEDUP_REMOVED lines=9> */
.L_x_585:
[----:B------:R-:W-:Y:S05]  /*15c30*/  BSYNC B1 ;  /* 0x0000000000017941 */ /* 0x000fea0003800000 */
.L_x_584:
        /* <DEDUP_REMOVED lines=9> */
.L_x_587:
[----:B------:R-:W-:Y:S05]  /*15cd0*/  BSYNC B1 ;  /* 0x0000000000017941 */ /* 0x000fea0003800000 */
.L_x_586:
        /* <DEDUP_REMOVED lines=9> */
.L_x_589:
[----:B------:R-:W-:Y:S05]  /*15d70*/  BSYNC B1 ;  /* 0x0000000000017941 */ /* 0x000fea0003800000 */
.L_x_588:
        /* <DEDUP_REMOVED lines=9> */
.L_x_591:
[----:B------:R-:W-:Y:S05]  /*15e10*/  BSYNC B1 ;  /* 0x0000000000017941 */ /* 0x000fea0003800000 */
.L_x_590:
        /* <DEDUP_REMOVED lines=9> */
.L_x_593:
[----:B------:R-:W-:Y:S05]  /*15eb0*/  BSYNC B1 ;  /* 0x0000000000017941 */ /* 0x000fea0003800000 */
.L_x_592:
        /* <DEDUP_REMOVED lines=9> */
.L_x_595:
[----:B------:R-:W-:Y:S05]  /*15f50*/  BSYNC B1 ;  /* 0x0000000000017941 */ /* 0x000fea0003800000 */
.L_x_594:
        /* <DEDUP_REMOVED lines=9> */
.L_x_597:
[----:B------:R-:W-:Y:S05]  /*15ff0*/  BSYNC B1 ;  /* 0x0000000000017941 */ /* 0x000fea0003800000 */
.L_x_596:
        /* <DEDUP_REMOVED lines=9> */
.L_x_599:
[----:B------:R-:W-:Y:S05]  /*16090*/  BSYNC B1 ;  /* 0x0000000000017941 */ /* 0x000fea0003800000 */
.L_x_598:
        /* <DEDUP_REMOVED lines=9> */
.L_x_601:
[----:B------:R-:W-:Y:S05]  /*16130*/  BSYNC B1 ;  /* 0x0000000000017941 */ /* 0x000fea0003800000 */
.L_x_600:
        /* <DEDUP_REMOVED lines=9> */
.L_x_603:
[----:B------:R-:W-:Y:S05]  /*161d0*/  BSYNC B1 ;  /* 0x0000000000017941 */ /* 0x000fea0003800000 */
.L_x_602:
        /* <DEDUP_REMOVED lines=9> */
.L_x_605:
[----:B------:R-:W-:Y:S05]  /*16270*/  BSYNC B1 ;  /* 0x0000000000017941 */ /* 0x000fea0003800000 */
.L_x_604:
        /* <DEDUP_REMOVED lines=9> */
.L_x_607:
[----:B------:R-:W-:Y:S05]  /*16310*/  BSYNC B1 ;  /* 0x0000000000017941 */ /* 0x000fea0003800000 */
.L_x_606:
        /* <DEDUP_REMOVED lines=9> */
.L_x_609:
[----:B------:R-:W-:Y:S05]  /*163b0*/  BSYNC B1 ;  /* 0x0000000000017941 */ /* 0x000fea0003800000 */
.L_x_608:
        /* <DEDUP_REMOVED lines=9> */
.L_x_611:
[----:B------:R-:W-:Y:S05]  /*16450*/  BSYNC B1 ;  /* 0x0000000000017941 */ /* 0x000fea0003800000 */
.L_x_610:
        /* <DEDUP_REMOVED lines=9> */
.L_x_613:
[----:B------:R-:W-:Y:S05]  /*164f0*/  BSYNC B1 ;  /* 0x0000000000017941 */ /* 0x000fea0003800000 */
.L_x_612:
        /* <DEDUP_REMOVED lines=9> */
.L_x_615:
[----:B------:R-:W-:Y:S05]  /*16590*/  BSYNC B1 ;  /* 0x0000000000017941 */ /* 0x000fea0003800000 */
.L_x_614:
        /* <DEDUP_REMOVED lines=9> */
.L_x_617:
[----:B------:R-:W-:Y:S05]  /*16630*/  BSYNC B1 ;  /* 0x0000000000017941 */ /* 0x000fea0003800000 */
.L_x_616:
        /* <DEDUP_REMOVED lines=9> */
.L_x_619:
[----:B------:R-:W-:Y:S05]  /*166d0*/  BSYNC B1 ;  /* 0x0000000000017941 */ /* 0x000fea0003800000 */
.L_x_618:
        /* <DEDUP_REMOVED lines=9> */
.L_x_621:
[----:B------:R-:W-:Y:S05]  /*16770*/  BSYNC B1 ;  /* 0x0000000000017941 */ /* 0x000fea0003800000 */
.L_x_620:
        /* <DEDUP_REMOVED lines=9> */
.L_x_623:
[----:B------:R-:W-:Y:S05]  /*16810*/  BSYNC B1 ;  /* 0x0000000000017941 */ /* 0x000fea0003800000 */
.L_x_622:
[----:B-----5:R-:W-:Y:S01]  /*16820*/  HADD2.F32 R17, -RZ, R3.H0_H0 ;  /* 0x20000003ff117230 */ /* 0x020fe20000004100 */
[----:B------:R-:W-:Y:S01]  /*16830*/  ISETP.GT.AND P0, PT, R0, 0xd9, P0 ;  /* 0x000000d90000780c */ /* 0x000fe20000704270 */
[----:B------:R-:W-:Y:S03]  /*16840*/  BSSY B1, `(.L_x_624) ;  /* 0x0000007000017945 */ /* 0x000fe60003800000 */
[----:B------:R-:W-:-:S04]  /*16850*/  FMUL R17, R17, R16 ;  /* 0x0000001011117220 */ /* 0x000fc80000400000 */
[----:B------:R-:W-:-:S05]  /*16860*/  FFMA R17, R68, R2, R17 ;  /* 0x0000000244117223 */ /* 0x000fca0000000011 */
[----:B------:R-:W-:-:S05]  /*16870*/  F2FP.F16.F32.PACK_AB R17, RZ, R17 ;  /* 0x00000011ff11723e */ /* 0x000fca00000000ff */
[----:B------:R0:W-:Y:S01]  /*16880*/  @P6 STG.E.U16 desc[UR52][R4.64+0x1b0], R17 ;  /* 0x0001b01104006986 */ /* 0x0001e2000c101534 */
[----:B------:R-:W-:Y:S05]  /*16890*/  @!P0 BRA `(.L_x_625) ;  /* 0x0000000000048947 */ /* 0x000fea0003800000 */
[----:B------:R0:W5:Y:S02]  /*168a0*/  LDG.E.LTC128B.U16 R3, desc[UR52][R236.64+0x1b2] ;  /* 0x0001b234ec037981 */ /* 0x000164000c1e1520 */
.L_x_625:
[----:B------:R-:W-:Y:S05]  /*168b0*/  BSYNC B1 ;  /* 0x0000000000017941 */ /* 0x000fea0003800000 */
.L_x_624:
[----:B0----5:R-:W-:Y:S01]  /*168c0*/  HADD2.F32 R17, -RZ, R3.H0_H0 ;  /* 0x20000003ff117230 */ /* 0x021fe20000004100 */
        /* <DEDUP_REMOVED lines=8> */
.L_x_627:
[----:B------:R-:W-:Y:S05]  /*16950*/  BSYNC B1 ;  /* 0x0000000000017941 */ /* 0x000fea0003800000 */
.L_x_626:
[----:B0----5:R-:W-:Y:S01]  /*16960*/  HADD2.F32 R5, -RZ, R3.H0_H0 ;  /* 0x20000003ff057230 */ /* 0x021fe20000004100 */
[----:B------:R-:W-:Y:S01]  /*16970*/  ISETP.GT.AND P5, PT, R0, 0xd9, P5 ;  /* 0x000000d90000780c */ /* 0x000fe20002fa4270 */
[----:B------:R-:W-:Y:S01]  /*16980*/  @P6 IMAD.MOV.U32 R4, RZ, RZ, R10 ;  /* 0x000000ffff046224 */ /* 0x000fe200078e000a */
[----:B------:R-:W-:Y:S02]  /*16990*/  BSSY B1, `(.L_x_628) ;  /* 0x0000009000017945 */ /* 0x000fe40003800000 */
[----:B------:R-:W-:-:S04]  /*169a0*/  FMUL R5, R5, R16 ;  /* 0x0000001005057220 */ /* 0x000fc80000400000 */
[----:B------:R-:W-:-:S05]  /*169b0*/  FFMA R5, R70, R2, R5 ;  /* 0x0000000246057223 */ /* 0x000fca0000000005 */
[----:B------:R-:W-:-:S04]  /*169c0*/  F2FP.F16.F32.PACK_AB R5, RZ, R5 ;  /* 0x00000005ff05723e */ /* 0x000fc800000000ff */
[----:B------:R-:W-:Y:S01]  /*169d0*/  PRMT R17, R5, 0x7610, R17 ;  /* 0x0000761005117816 */ /* 0x000fe20000000011 */
[----:B------:R-:W-:-:S05]  /*169e0*/  @P6 IMAD.MOV.U32 R5, RZ, RZ, R11 ;  /* 0x000000ffff056224 */ /* 0x000fca00078e000b */
[----:B------:R0:W-:Y:S01]  /*169f0*/  @P6 STG.E.U16 desc[UR52][R4.64+0x1b0], R17 ;  /* 0x0001b01104006986 */ /* 0x0001e2000c101534 */
[----:B------:R-:W-:Y:S05]  /*16a00*/  @!P5 BRA `(.L_x_629) ;  /* 0x000000000004d947 */ /* 0x000fea0003800000 */
[----:B------:R0:W5:Y:S02]  /*16a10*/  LDG.E.LTC128B.U16 R3, desc[UR52][R234.64+0x1b2] ;  /* 0x0001b234ea037981 */ /* 0x000164000c1e1520 */
.L_x_629:
[----:B------:R-:W-:Y:S05]  /*16a20*/  BSYNC B1 ;  /* 0x0000000000017941 */ /* 0x000fea0003800000 */
.L_x_628:
        /* <DEDUP_REMOVED lines=9> */
.L_x_631:
[----:B------:R-:W-:Y:S05]  /*16ac0*/  BSYNC B1 ;  /* 0x0000000000017941 */ /* 0x000fea0003800000 */
.L_x_630:
        /* <DEDUP_REMOVED lines=9> */
.L_x_633:
[----:B------:R-:W-:Y:S05]  /*16b60*/  BSYNC B1 ;  /* 0x0000000000017941 */ /* 0x000fea0003800000 */
.L_x_632:
        /* <DEDUP_REMOVED lines=9> */
.L_x_635:
[----:B------:R-:W-:Y:S05]  /*16c00*/  BSYNC B1 ;  /* 0x0000000000017941 */ /* 0x000fea0003800000 */
.L_x_634:
[----:B-----5:R-:W-:Y:S01]  /*16c10*/  HADD2.F32 R5, -RZ, R3.H0_H0 ;  /* 0x20000003ff057230 */ /* 0x020fe20000004100 */
[----:B------:R-:W-:Y:S01]  /*16c20*/  ISETP.GT.AND P5, PT, R0, 0xc1, P3 ;  /* 0x000000c10000780c */ /* 0x000fe20001fa4270 */
[----:B0-----:R-:W-:Y:S01]  /*16c30*/  @P0 IMAD.MOV.U32 R4, RZ, RZ, R8 ;  /* 0x000000ffff040224 */ /* 0x001fe200078e0008 */
[----:B------:R-:W-:Y:S02]  /*16c40*/  BSSY B1, `(.L_x_636) ;  /* 0x0000009000017945 */ /* 0x000fe40003800000 */
[----:B------:R-:W-:-:S04]  /*16c50*/  FMUL R5, R5, R16 ;  /* 0x0000001005057220 */ /* 0x000fc80000400000 */
[----:B------:R-:W-:-:S05]  /*16c60*/  FFMA R5, R42, R2, R5 ;  /* 0x000000022a057223 */ /* 0x000fca0000000005 */
[----:B------:R-:W-:-:S04]  /*16c70*/  F2FP.F16.F32.PACK_AB R5, RZ, R5 ;  /* 0x00000005ff05723e */ /* 0x000fc800000000ff */
[----:B------:R-:W-:Y:S02]  /*16c80*/  PRMT R10, R5, 0x7610, R10 ;  /* 0x00007610050a7816 */ /* 0x000fe4000000000a */
[----:B------:R-:W-:-:S05]  /*16c90*/  @P0 MOV R5, R9 ;  /* 0x0000000900050202 */ /* 0x000fca0000000f00 */
[----:B------:R0:W-:Y:S01]  /*16ca0*/  @P0 STG.E.U16 desc[UR52][R4.64+0x180], R10 ;  /* 0x0001800a04000986 */ /* 0x0001e2000c101534 */
[----:B------:R-:W-:Y:S05]  /*16cb0*/  @!P5 BRA `(.L_x_637) ;  /* 0x000000000004d947 */ /* 0x000fea0003800000 */
[----:B------:R0:W5:Y:S02]  /*16cc0*/  LDG.E.LTC128B.U16 R3, desc[UR52][R20.64+0x182] ;  /* 0x0001823414037981 */ /* 0x000164000c1e1520 */
.L_x_637:
[----:B------:R-:W-:Y:S05]  /*16cd0*/  BSYNC B1 ;  /* 0x0000000000017941 */ /* 0x000fea0003800000 */
.L_x_636:
[----:B0----5:R-:W-:Y:S01]  /*16ce0*/  HADD2.F32 R5, -RZ, R3.H0_H0 ;  /* 0x20000003ff057230 */ /* 0x021fe20000004100 */
[----:B------:R-:W-:Y:S01]  /*16cf0*/  ISETP.GT.AND P0, PT, R0, 0xc8, P4 ;  /* 0x000000c80000780c */ /* 0x000fe20002704270 */
[----:B------:R-:W-:Y:S03]  /*16d00*/  BSSY B1, `(.L_x_638) ;  /* 0x000000a000017945 */ /* 0x000fe60003800000 */
[----:B------:R-:W-:Y:S01]  /*16d10*/  FMUL R4, R5, R16 ;  /* 0x0000001005047220 */ /* 0x000fe20000400000 */
[----:B------:R-:W-:-:S03]  /*16d20*/  @P5 IMAD.MOV.U32 R5, RZ, RZ, R9 ;  /* 0x000000ffff055224 */ /* 0x000fc600078e0009 */
[----:B------:R-:W-:-:S05]  /*16d30*/  FFMA R4, R43, R2, R4 ;  /* 0x000000022b047223 */ /* 0x000fca0000000004 */
[----:B------:R-:W-:-:S04]  /*16d40*/  F2FP.F16.F32.PACK_AB R4, RZ, R4 ;  /* 0x00000004ff04723e */ /* 0x000fc800000000ff */
[----:B------:R-:W-:Y:S01]  /*16d50*/  PRMT R10, R4, 0x7610, R10 ;  /* 0x00007610040a7816 */ /* 0x000fe2000000000a */
[----:B------:R-:W-:-:S05]  /*16d60*/  @P5 IMAD.MOV.U32 R4, RZ, RZ, R8 ;  /* 0x000000ffff045224 */ /* 0x000fca00078e0008 */
[----:B------:R0:W-:Y:S01]  /*16d70*/  @P5 STG.E.U16 desc[UR52][R4.64+0x182], R10 ;  /* 0x0001820a04005986 */ /* 0x0001e2000c101534 */
[----:B------:R-:W-:Y:S05]  /*16d80*/  @!P0 BRA `(.L_x_639) ;  /* 0x0000000000048947 */ /* 0x000fea0003800000 */
[----:B------:R0:W5:Y:S02]  /*16d90*/  LDG.E.LTC128B.U16 R3, desc[UR52][R22.64+0x190] ;  /* 0x0001903416037981 */ /* 0x000164000c1e1520 */
.L_x_639:
[----:B------:R-:W-:Y:S05]  /*16da0*/  BSYNC B1 ;  /* 0x0000000000017941 */ /* 0x000fea0003800000 */
.L_x_638:
        /* <DEDUP_REMOVED lines=9> */
.L_x_641:
[----:B------:R-:W-:Y:S05]  /*16e40*/  BSYNC B1 ;  /* 0x0000000000017941 */ /* 0x000fea0003800000 */
.L_x_640:
        /* <DEDUP_REMOVED lines=9> */
.L_x_643:
[----:B------:R-:W-:Y:S05]  /*16ee0*/  BSYNC B1 ;  /* 0x0000000000017941 */ /* 0x000fea0003800000 */
.L_x_642:
        /* <DEDUP_REMOVED lines=12> */
.L_x_645:
[----:B------:R-:W-:Y:S05]  /*16fb0*/  BSYNC B1 ;  /* 0x0000000000017941 */ /* 0x000fea0003800000 */
.L_x_644:
        /* <DEDUP_REMOVED lines=12> */
.L_x_647:
[----:B------:R-:W-:Y:S05]  /*17080*/  BSYNC B1 ;  /* 0x0000000000017941 */ /* 0x000fea0003800000 */
.L_x_646:
        /* <DEDUP_REMOVED lines=9> */
.L_x_649:
[----:B------:R-:W-:Y:S05]  /*17120*/  BSYNC B1 ;  /* 0x0000000000017941 */ /* 0x000fea0003800000 */
.L_x_648:
        /* <DEDUP_REMOVED lines=9> */
.L_x_651:
[----:B------:R-:W-:Y:S05]  /*171c0*/  BSYNC B1 ;  /* 0x0000000000017941 */ /* 0x000fea0003800000 */
.L_x_650:
        /* <DEDUP_REMOVED lines=12> */
.L_x_653:
[----:B------:R-:W-:Y:S05]  /*17290*/  BSYNC B1 ;  /* 0x0000000000017941 */ /* 0x000fea0003800000 */
.L_x_652:
        /* <DEDUP_REMOVED lines=12> */
.L_x_655:
[----:B------:R-:W-:Y:S05]  /*17360*/  BSYNC B1 ;  /* 0x0000000000017941 */ /* 0x000fea0003800000 */
.L_x_654:
        /* <DEDUP_REMOVED lines=9> */
.L_x_657:
[----:B------:R-:W-:Y:S05]  /*17400*/  BSYNC B1 ;  /* 0x0000000000017941 */ /* 0x000fea0003800000 */
.L_x_656:
        /* <DEDUP_REMOVED lines=9> */
.L_x_659:
[----:B------:R-:W-:Y:S05]  /*174a0*/  BSYNC B1 ;  /* 0x0000000000017941 */ /* 0x000fea0003800000 */
.L_x_658:
        /* <DEDUP_REMOVED lines=12> */
.L_x_661:
[----:B------:R-:W-:Y:S05]  /*17570*/  BSYNC B1 ;  /* 0x0000000000017941 */ /* 0x000fea0003800000 */
.L_x_660:
        /* <DEDUP_REMOVED lines=9> */
.L_x_663:
[----:B------:R-:W-:Y:S05]  /*17610*/  BSYNC B1 ;  /* 0x0000000000017941 */ /* 0x000fea0003800000 */
.L_x_662:
        /* <DEDUP_REMOVED lines=9> */
.L_x_665:
[----:B------:R-:W-:Y:S05]  /*176b0*/  BSYNC B1 ;  /* 0x0000000000017941 */ /* 0x000fea0003800000 */
.L_x_664:
        /* <DEDUP_REMOVED lines=9> */
.L_x_667:
[----:B------:R-:W-:Y:S05]  /*17750*/  BSYNC B1 ;  /* 0x0000000000017941 */ /* 0x000fea0003800000 */
.L_x_666:
[----:B-----5:R-:W-:Y:S01]  /*17760*/  HADD2.F32 R5, -RZ, R3.H0_H0 ;  /* 0x20000003ff057230 */ /* 0x020fe20000004100 */
[----:B------:R-:W-:Y:S01]  /*17770*/  ISETP.GT.AND P3, PT, R0, 0xc1, P1 ;  /* 0x000000c10000780c */ /* 0x000fe20000f64270 */
[----:B0-----:R-:W-:Y:S01]  /*17780*/  @P0 IMAD.MOV.U32 R4, RZ, RZ, R6 ;  /* 0x000000ffff040224 */ /* 0x001fe200078e0006 */
        /* <DEDUP_REMOVED lines=9> */
.L_x_669:
[----:B------:R-:W-:Y:S05]  /*17820*/  BSYNC B1 ;  /* 0x0000000000017941 */ /* 0x000fea0003800000 */
.L_x_668:
[----:B0----5:R-:W-:Y:S01]  /*17830*/  HADD2.F32 R5, -RZ, R3.H0_H0 ;  /* 0x20000003ff057230 */ /* 0x021fe20000004100 */
[----:B------:R-:W-:Y:S01]  /*17840*/  ISETP.GT.AND P0, PT, R0, 0xc8, P2 ;  /* 0x000000c80000780c */ /* 0x000fe20001704270 */
[----:B------:R-:W-:Y:S03]  /*17850*/  BSSY B1, `(.L_x_670) ;  /* 0x000000a000017945 */ /* 0x000fe60003800000 */
[----:B------:R-:W-:Y:S01]  /*17860*/  FMUL R4, R5, R16 ;  /* 0x0000001005047220 */ /* 0x000fe20000400000 */
[----:B------:R-:W-:-:S03]  /*17870*/  @P3 MOV R5, R7 ;  /* 0x0000000700053202 */ /* 0x000fc60000000f00 */
[----:B------:R-:W-:-:S05]  /*17880*/  FFMA R4, R27, R2, R4 ;  /* 0x000000021b047223 */ /* 0x000fca0000000004 */
[----:B------:R-:W-:-:S04]  /*17890*/  F2FP.F16.F32.PACK_AB R4, RZ, R4 ;  /* 0x00000004ff04723e */ /* 0x000fc800000000ff */
[----:B------:R-:W-:Y:S01]  /*178a0*/  PRMT R8, R4, 0x7610, R8 ;  /* 0x0000761004087816 */ /* 0x000fe20000000008 */
[----:B------:R-:W-:-:S05]  /*178b0*/  @P3 IMAD.MOV.U32 R4, RZ, RZ, R6 ;  /* 0x000000ffff043224 */ /* 0x000fca00078e0006 */
[----:B------:R0:W-:Y:S01]  /*178c0*/  @P3 STG.E.U16 desc[UR52][R4.64+0x182], R8 ;  /* 0x0001820804003986 */ /* 0x0001e2000c101534 */
[----:B------:R-:W-:Y:S05]  /*178d0*/  @!P0 BRA `(.L_x_671) ;  /* 0x0000000000048947 */ /* 0x000fea0003800000 */
[----:B------:R0:W5:Y:S02]  /*178e0*/  LDG.E.LTC128B.U16 R3, desc[UR52][R14.64+0x190] ;  /* 0x000190340e037981 */ /* 0x000164000c1e1520 */
.L_x_671:
[----:B------:R-:W-:Y:S05]  /*178f0*/  BSYNC B1 ;  /* 0x0000000000017941 */ /* 0x000fea0003800000 */
.L_x_670:
        /* <DEDUP_REMOVED lines=9> */
.L_x_673:
[----:B------:R-:W-:Y:S05]  /*17990*/  BSYNC B1 ;  /* 0x0000000000017941 */ /* 0x000fea0003800000 */
.L_x_672:
        /* <DEDUP_REMOVED lines=9> */
.L_x_675:
[----:B------:R-:W-:Y:S05]  /*17a30*/  BSYNC B1 ;  /* 0x0000000000017941 */ /* 0x000fea0003800000 */
.L_x_674:
        /* <DEDUP_REMOVED lines=12> */
.L_x_677:
[----:B------:R-:W-:Y:S05]  /*17b00*/  BSYNC B1 ;  /* 0x0000000000017941 */ /* 0x000fea0003800000 */
.L_x_676:
        /* <DEDUP_REMOVED lines=12> */
.L_x_679:
[----:B------:R-:W-:Y:S05]  /*17bd0*/  BSYNC B1 ;  /* 0x0000000000017941 */ /* 0x000fea0003800000 */
.L_x_678:
        /* <DEDUP_REMOVED lines=9> */
.L_x_681:
[----:B------:R-:W-:Y:S05]  /*17c70*/  BSYNC B1 ;  /* 0x0000000000017941 */ /* 0x000fea0003800000 */
.L_x_680:
        /* <DEDUP_REMOVED lines=9> */
.L_x_683:
[----:B------:R-:W-:Y:S05]  /*17d10*/  BSYNC B1 ;  /* 0x0000000000017941 */ /* 0x000fea0003800000 */
.L_x_682:
        /* <DEDUP_REMOVED lines=12> */
.L_x_685:
[----:B------:R-:W-:Y:S05]  /*17de0*/  BSYNC B1 ;  /* 0x0000000000017941 */ /* 0x000fea0003800000 */
.L_x_684:
        /* <DEDUP_REMOVED lines=12> */
.L_x_687:
[----:B------:R-:W-:Y:S05]  /*17eb0*/  BSYNC B1 ;  /* 0x0000000000017941 */ /* 0x000fea0003800000 */
.L_x_686:
        /* <DEDUP_REMOVED lines=9> */
.L_x_689:
[----:B------:R-:W-:Y:S05]  /*17f50*/  BSYNC B1 ;  /* 0x0000000000017941 */ /* 0x000fea0003800000 */
.L_x_688:
        /* <DEDUP_REMOVED lines=9> */
.L_x_691:
[----:B------:R-:W-:Y:S05]  /*17ff0*/  BSYNC B1 ;  /* 0x0000000000017941 */ /* 0x000fea0003800000 */
.L_x_690:
        /* <DEDUP_REMOVED lines=12> */
.L_x_693:
[----:B------:R-:W-:Y:S05]  /*180c0*/  BSYNC B1 ;  /* 0x0000000000017941 */ /* 0x000fea0003800000 */
.L_x_692:
[----:B------:R-:W-:Y:S05]  /*180d0*/  @!P1 BRA `(.L_x_694) ;  /* 0x00000064008c9947 */ /* 0x000fea0003800000 */
[----:B-----5:R-:W-:-:S05]  /*180e0*/  HADD2.F32 R3, -RZ, R3.H0_H0 ;  /* 0x20000003ff037230 */ /* 0x020fca0000004100 */
[----:B------:R-:W-:-:S04]  /*180f0*/  FMUL R0, R3, R16 ;  /* 0x0000001003007220 */ /* 0x000fc80000400000 */
[----:B------:R-:W-:-:S05]  /*18100*/  FFMA R0, R39, R2, R0 ;  /* 0x0000000227007223 */ /* 0x000fca0000000000 */
[----:B------:R-:W-:-:S05]  /*18110*/  F2FP.F16.F32.PACK_AB R0, RZ, R0 ;  /* 0x00000000ff00723e */ /* 0x000fca00000000ff */
[----:B------:R0:W-:Y:S01]  /*18120*/  STG.E.U16 desc[UR52][R6.64+0x1b2], R0 ;  /* 0x0001b20006007986 */ /* 0x0001e2000c101534 */
[----:B------:R-:W-:Y:S05]  /*18130*/  BRA `(.L_x_694) ;  /* 0x0000006400747947 */ /* 0x000fea0003800000 */
.L_x_29:
[----:B------:R-:W2:Y:S01]  /*18140*/  LDL.LU R4, [R1+0x1c4] ;  /* 0x0001c40001047983 */ /* 0x000ea20000300800 */
[----:B------:R-:W-:-:S03]  /*18150*/  ULDC.64 UR4, c[0x0][0x5c0] ;  /* 0x0001700000047ab9 */ /* 0x000fc60000000a00 */
[----:B------:R-:W3:Y:S04]  /*18160*/  LDL.LU R5, [R1+0x1c0] ;  /* 0x0001c00001057983 */ /* 0x000ee80000300800 */
[----:B------:R-:W4:Y:S04]  /*18170*/  LDL.LU R7, [R1+0x1c8] ;  /* 0x0001c80001077983 */ /* 0x000f280000300800 */
[----:B------:R-:W5:Y:S04]  /*18180*/  LDL.LU R6, [R1+0x1cc] ;  /* 0x0001cc0001067983 */ /* 0x000f680000300800 */
[----:B------:R-:W5:Y:S04]  /*18190*/  LDL.LU R235, [R1+0x1d4] ;  /* 0x0001d40001eb7983 */ /* 0x000f680000300800 */
[----:B------:R-:W5:Y:S04]  /*181a0*/  LDL.LU R234, [R1+0x1d8] ;  /* 0x0001d80001ea7983 */ /* 0x000f680000300800 */
[----:B------:R-:W5:Y:S01]  /*181b0*/  LDL.LU R233, [R1+0x1dc] ;  /* 0x0001dc0001e97983 */ /* 0x000f620000300800 */
[----:B------:R-:W-:-:S03]  /*181c0*/  LEA R12, P1, R8, UR4, 0x1 ;  /* 0x00000004080c7c11 */ /* 0x000fc6000f8208ff */
[----:B------:R-:W5:Y:S04]  /*181d0*/  LDL.LU R232, [R1+0x1e0] ;  /* 0x0001e00001e87983 */ /* 0x000f680000300800 */
[----:B------:R-:W5:Y:S04]  /*181e0*/  LDL.LU R23, [R1+0x1e4] ;  /* 0x0001e40001177983 */ /* 0x000f680000300800 */
[----:B------:R-:W5:Y:S04]  /*181f0*/  LDL.LU R22, [R1+0x1e8] ;  /* 0x0001e80001167983 */ /* 0x000f680000300800 */
[----:B------:R-:W5:Y:S01]  /*18200*/  LDL.LU R20, [R1+0x1ec] ;  /* 0x0001ec0001147983 */ /* 0x000f620000300800 */
[----:B------:R-:W-:-:S03]  /*18210*/  LEA.HI.X R13, R8, UR5, R21, 0x1, P1 ;  /* 0x00000005080d7c11 */ /* 0x000fc600088f0c15 */
[----:B------:R-:W5:Y:S04]  /*18220*/  LDL.LU R19, [R1+0x1f0] ;  /* 0x0001f00001137983 */ /* 0x000f680000300800 */
[----:B------:R-:W5:Y:S04]  /*18230*/  LDL.LU R18, [R1+0x1f4] ;  /* 0x0001f40001127983 */ /* 0x000f680000300800 */
[----:B------:R-:W5:Y:S04]  /*18240*/  LDL.LU R17, [R1+0x1f8] ;  /* 0x0001f80001117983 */ /* 0x000f680000300800 */
[----:B------:R-:W5:Y:S04]  /*18250*/  LDL.LU R14, [R1+0x1fc] ;  /* 0x0001fc00010e7983 */ /* 0x000f680000300800 */
[----:B------:R-:W5:Y:S01]  /*18260*/  LDL.LU R21, [R1+0x1d0] ;  /* 0x0001d00001157983 */ /* 0x000f620000300800 */
[C---:B------:R-:W-:Y:S01]  /*18270*/  ISETP.GT.AND P1, PT, R0.reuse, 0x1, P0 ;  /* 0x000000010000780c */ /* 0x040fe20000724270 */
[----:B------:R-:W-:Y:S01]  /*18280*/  USHF.L.U32 UR11, UR8, 0x4, URZ ;  /* 0x00000004080b7899 */ /* 0x000fe2000800063f */
[----:B------:R-:W-:Y:S01]  /*18290*/  ISETP.GT.AND P5, PT, R3, 0x8, PT ;  /* 0x000000080300780c */ /* 0x000fe20003fa4270 */
[----:B------:R-:W-:Y:S01]  /*182a0*/  USHF.L.U64.HI UR5, UR8, 0x4, UR9 ;  /* 0x0000000408057899 */ /* 0x000fe20008010209 */
[----:B------:R-:W-:-:S02]  /*182b0*/  ISETP.GT.AND P3, PT, R0, 0x8, P0 ;  /* 0x000000080000780c */ /* 0x000fc40000764270 */
[----:B------:R-:W-:Y:S01]  /*182c0*/  ISETP.GT.AND P4, PT, R0, 0x9, P0 ;  /* 0x000000090000780c */ /* 0x000fe20000784270 */
[-C--:B--2---:R-:W-:Y:S01]  /*182d0*/  FMUL R4, R4, R2.reuse ;  /* 0x0000000204047220 */ /* 0x084fe20000400000 */
[----:B---3--:R-:W-:-:S04]  /*182e0*/  FMUL R5, R5, R2 ;  /* 0x0000000205057220 */ /* 0x008fc80000400000 */
[----:B------:R-:W-:Y:S01]  /*182f0*/  F2FP.F16.F32.PACK_AB R4, RZ, R4 ;  /* 0x00000004ff04723e */ /* 0x000fe200000000ff */
[----:B----4-:R-:W-:Y:S01]  /*18300*/  FMUL R8, R7, R2 ;  /* 0x0000000207087220 */ /* 0x010fe20000400000 */
[----:B------:R-:W-:-:S03]  /*18310*/  F2FP.F16.F32.PACK_AB R5, RZ, R5 ;  /* 0x00000005ff05723e */ /* 0x000fc600000000ff */
[----:B------:R0:W-:Y:S01]  /*18320*/  @P1 STG.E.U16 desc[UR52][R12.64+0x2], R4 ;  /* 0x000002040c001986 */ /* 0x0001e2000c101534 */
[----:B------:R-:W-:Y:S01]  /*18330*/  ISETP.GT.AND P1, PT, R0, RZ, P5 ;  /* 0x000000ff0000720c */ /* 0x000fe20002f24270 */
[----:B-----5:R-:W-:Y:S01]  /*18340*/  FMUL R9, R6, R2 ;  /* 0x0000000206097220 */ /* 0x020fe20000400000 */
[----:B------:R-:W-:Y:S01]  /*18350*/  F2FP.F16.F32.PACK_AB R8, RZ, R8 ;  /* 0x00000008ff08723e */ /* 0x000fe200000000ff */
[----:B------:R-:W-:Y:S01]  /*18360*/  @P2 STG.E.U16 desc[UR52][R12.64], R5 ;  /* 0x000000050c002986 */ /* 0x000fe2000c101534 */
[----:B------:R-:W-:Y:S02]  /*18370*/  IADD3 R6, P2, R12, UR11, RZ ;  /* 0x0000000b0c067c10 */ /* 0x000fe4000ff5e0ff */
[----:B------:R-:W-:Y:S02]  /*18380*/  F2FP.F16.F32.PACK_AB R9, RZ, R9 ;  /* 0x00000009ff09723e */ /* 0x000fe400000000ff */
[----:B------:R-:W-:Y:S02]  /*18390*/  IADD3.X R7, R13, UR5, RZ, P2, !PT ;  /* 0x000000050d077c10 */ /* 0x000fe400097fe4ff */
[----:B------:R-:W-:Y:S01]  /*183a0*/  ISETP.GT.AND P2, PT, R0, 0x9, P5 ;  /* 0x000000090000780c */ /* 0x000fe20002f44270 */
[----:B0-----:R-:W-:-:S02]  /*183b0*/  FMUL R4, R235, R2 ;  /* 0x00000002eb047220 */ /* 0x001fc40000400000 */
[----:B------:R0:W-:Y:S01]  /*183c0*/  @P1 STG.E.U16 desc[UR52][R6.64], R8 ;  /* 0x0000000806001986 */ /* 0x0001e2000c101534 */
[----:B------:R-:W-:Y:S02]  /*183d0*/  ISETP.GT.AND P1, PT, R0, 0x1, P5 ;  /* 0x000000010000780c */ /* 0x000fe40002f24270 */
[----:B------:R-:W-:-:S04]  /*183e0*/  F2FP.F16.F32.PACK_AB R4, RZ, R4 ;  /* 0x00000004ff04723e */ /* 0x000fc800000000ff */
[----:B------:R-:W-:Y:S01]  /*183f0*/  PRMT R10, R4, 0x7610, R10 ;  /* 0x00007610040a7816 */ /* 0x000fe2000000000a */
[----:B0-----:R-:W-:-:S06]  /*18400*/  FMUL R8, R233, R2 ;  /* 0x00000002e9087220 */ /* 0x001fcc0000400000 */
[----:B------:R0:W-:Y:S01]  /*18410*/  @P1 STG.E.U16 desc[UR52][R6.64+0x2], R9 ;  /* 0x0000020906001986 */ /* 0x0001e2000c101534 */
[C---:B------:R-:W-:Y:S02]  /*18420*/  ISETP.GT.AND P1, PT, R0.reuse, 0x8, P5 ;  /* 0x000000080000780c */ /* 0x040fe40002f24270 */
[----:B------:R-:W-:Y:S01]  /*18430*/  F2FP.F16.F32.PACK_AB R4, RZ, R8 ;  /* 0x00000008ff04723e */ /* 0x000fe200000000ff */
[----:B------:R1:W-:Y:S01]  /*18440*/  @P4 STG.E.U16 desc[UR52][R12.64+0x12], R10 ;  /* 0x0000120a0c004986 */ /* 0x0003e2000c101534 */
[----:B------:R-:W-:Y:S02]  /*18450*/  ISETP.GT.AND P4, PT, R0, 0x11, P0 ;  /* 0x000000110000780c */ /* 0x000fe40000784270 */
[----:B------:R-:W-:Y:S01]  /*18460*/  PRMT R8, R4, 0x7610, R8 ;  /* 0x0000761004087816 */ /* 0x000fe20000000008 */
[-C--:B------:R-:W-:Y:S01]  /*18470*/  FMUL R4, R23, R2.reuse ;  /* 0x0000000217047220 */ /* 0x080fe20000400000 */
[----:B0-----:R-:W-:-:S04]  /*18480*/  FMUL R9, R234, R2 ;  /* 0x00000002ea097220 */ /* 0x001fc80000400000 */
[----:B------:R-:W-:-:S04]  /*18490*/  F2FP.F16.F32.PACK_AB R4, RZ, R4 ;  /* 0x00000004ff04723e */ /* 0x000fc800000000ff */
[----:B-1----:R-:W-:Y:S01]  /*184a0*/  PRMT R10, R4, 0x7610, R10 ;  /* 0x00007610040a7816 */ /* 0x002fe2000000000a */
[----:B------:R-:W-:-:S05]  /*184b0*/  FMUL R5, R21, R2 ;  /* 0x0000000215057220 */ /* 0x000fca0000400000 */
[----:B------:R-:W-:-:S04]  /*184c0*/  F2FP.F16.F32.PACK_AB R5, RZ, R5 ;  /* 0x00000005ff05723e */ /* 0x000fc800000000ff */
[----:B------:R-:W-:Y:S02]  /*184d0*/  PRMT R11, R5, 0x7610, R11 ;  /* 0x00007610050b7816 */ /* 0x000fe4000000000b */
[----:B------:R-:W-:-:S03]  /*184e0*/  F2FP.F16.F32.PACK_AB R5, RZ, R9 ;  /* 0x00000009ff05723e */ /* 0x000fc600000000ff */
[----:B------:R0:W-:Y:S01]  /*184f0*/  @P3 STG.E.U16 desc[UR52][R12.64+0x10], R11 ;  /* 0x0000100b0c003986 */ /* 0x0001e2000c101534 */
[----:B------:R-:W-:Y:S01]  /*18500*/  PRMT R9, R5, 0x7610, R9 ;  /* 0x0000761005097816 */ /* 0x000fe20000000009 */
[-C--:B------:R-:W-:Y:S01]  /*18510*/  FMUL R5, R232, R2.reuse ;  /* 0x00000002e8057220 */ /* 0x080fe20000400000 */
[C---:B------:R-:W-:Y:S01]  /*18520*/  ISETP.GT.AND P3, PT, R0.reuse, 0x10, P0 ;  /* 0x000000100000780c */ /* 0x040fe20000764270 */
[----:B------:R1:W-:Y:S01]  /*18530*/  @P2 STG.E.U16 desc[UR52][R6.64+0x12], R8 ;  /* 0x0000120806002986 */ /* 0x0003e2000c101534 */
[C---:B------:R-:W-:Y:S02]  /*18540*/  ISETP.GT.AND P2, PT, R0.reuse, 0x11, P5 ;  /* 0x000000110000780c */ /* 0x040fe40002f44270 */
[----:B------:R-:W-:Y:S01]  /*18550*/  F2FP.F16.F32.PACK_AB R5, RZ, R5 ;  /* 0x00000005ff05723e */ /* 0x000fe200000000ff */
[----:B------:R2:W-:Y:S01]  /*18560*/  @P1 STG.E.U16 desc[UR52][R6.64+0x10], R9 ;  /* 0x0000100906001986 */ /* 0x0005e2000c101534 */
[----:B------:R-:W-:Y:S02]  /*18570*/  ISETP.GT.AND P1, PT, R0, 0x10, P5 ;  /* 0x000000100000780c */ /* 0x000fe40002f24270 */
[----:B0-----:R-:W-:Y:S01]  /*18580*/  PRMT R11, R5, 0x7610, R11 ;  /* 0x00007610050b7816 */ /* 0x001fe2000000000b */
[----:B------:R-:W-:Y:S01]  /*18590*/  @P4 STG.E.U16 desc[UR52][R12.64+0x22], R10 ;  /* 0x0000220a0c004986 */ /* 0x000fe2000c101534 */
[----:B-1----:R-:W-:-:S03]  /*185a0*/  FMUL R8, R20, R2 ;  /* 0x0000000214087220 */ /* 0x002fc60000400000 */
[----:B------:R0:W-:Y:S01]  /*185b0*/  @P3 STG.E.U16 desc[UR52][R12.64+0x20], R11 ;  /* 0x0000200b0c003986 */ /* 0x0001e2000c101534 */
[-C--:B--2---:R-:W-:Y:S01]  /*185c0*/  FMUL R9, R22, R2.reuse ;  /* 0x0000000216097220 */ /* 0x084fe20000400000 */
[C---:B------:R-:W-:Y:S02]  /*185d0*/  ISETP.GT.AND P3, PT, R0.reuse, 0x18, P0 ;  /* 0x000000180000780c */ /* 0x040fe40000764270 */
[----:B------:R-:W-:Y:S02]  /*185e0*/  ISETP.GT.AND P4, PT, R0, 0x19, P0 ;  /* 0x000000190000780c */ /* 0x000fe40000784270 */
[----:B------:R-:W-:Y:S01]  /*185f0*/  F2FP.F16.F32.PACK_AB R5, RZ, R9 ;  /* 0x00000009ff05723e */ /* 0x000fe200000000ff */
[----:B------:R-:W-:Y:S01]  /*18600*/  FMUL R9, R19, R2 ;  /* 0x0000000213097220 */ /* 0x000fe20000400000 */
[----:B------:R-:W-:Y:S01]  /*18610*/  F2FP.F16.F32.PACK_AB R4, RZ, R8 ;  /* 0x00000008ff04723e */ /* 0x000fe200000000ff */
[----:B------:R-:W-:Y:S01]  /*18620*/  FMUL R8, R18, R2 ;  /* 0x0000000212087220 */ /* 0x000fe20000400000 */
[----:B0-----:R-:W2:Y:S02]  /*18630*/  LDL.LU R11, [R1+0x18c] ;  /* 0x00018c00010b7983 */ /* 0x001ea40000300800 */
[----:B------:R-:W-:-:S02]  /*18640*/  F2FP.F16.F32.PACK_AB R9, RZ, R9 ;  /* 0x00000009ff09723e */ /* 0x000fc400000000ff */
[----:B------:R-:W3:Y:S01]  /*18650*/  LDL.LU R21, [R1+0x190] ;  /* 0x0001900001157983 */ /* 0x000ee20000300800 */
[----:B------:R-:W-:-:S03]  /*18660*/  F2FP.F16.F32.PACK_AB R8, RZ, R8 ;  /* 0x00000008ff08723e */ /* 0x000fc600000000ff */
[----:B------:R-:W4:Y:S04]  /*18670*/  LDL.LU R235, [R1+0x194] ;  /* 0x0001940001eb7983 */ /* 0x000f280000300800 */
[----:B------:R-:W5:Y:S04]  /*18680*/  LDL.LU R234, [R1+0x198] ;  /* 0x0001980001ea7983 */ /* 0x000f680000300800 */
[----:B------:R-:W5:Y:S04]  /*18690*/  LDL.LU R233, [R1+0x19c] ;  /* 0x00019c0001e97983 */ /* 0x000f680000300800 */
[----:B------:R-:W5:Y:S04]  /*186a0*/  LDL.LU R232, [R1+0x1a0] ;  /* 0x0001a00001e87983 */ /* 0x000f680000300800 */
[----:B------:R-:W5:Y:S04]  /*186b0*/  LDL.LU R23, [R1+0x1a4] ;  /* 0x0001a40001177983 */ /* 0x000f680000300800 */
[----:B------:R-:W5:Y:S04]  /*186c0*/  LDL.LU R22, [R1+0x1a8] ;  /* 0x0001a80001167983 */ /* 0x000f680000300800 */
[----:B------:R-:W5:Y:S04]  /*186d0*/  LDL.LU R20, [R1+0x1ac] ;  /* 0x0001ac0001147983 */ /* 0x000f680000300800 */
[----:B------:R0:W-:Y:S04]  /*186e0*/  @P1 STG.E.U16 desc[UR52][R6.64+0x20], R5 ;  /* 0x0000200506001986 */ /* 0x0001e8000c101534 */
[----:B------:R-:W5:Y:S04]  /*186f0*/  LDL.LU R19, [R1+0x1b0] ;  /* 0x0001b00001137983 */ /* 0x000f680000300800 */
[----:B------:R1:W-:Y:S01]  /*18700*/  @P2 STG.E.U16 desc[UR52][R6.64+0x22], R4 ;  /* 0x0000220406002986 */ /* 0x0003e2000c101534 */
[----:B0-----:R-:W-:-:S03]  /*18710*/  FMUL R5, R17, R2 ;  /* 0x0000000211057220 */ /* 0x001fc60000400000 */
[----:B------:R-:W3:Y:S04]  /*18720*/  LDL.LU R18, [R1+0x1b4] ;  /* 0x0001b40001127983 */ /* 0x000ee80000300800 */
[----:B------:R-:W5:Y:S01]  /*18730*/  LDL.LU R17, [R1+0x1b8] ;  /* 0x0001b80001117983 */ /* 0x000f620000300800 */
[----:B-1----:R-:W-:-:S03]  /*18740*/  FMUL R4, R14, R2 ;  /* 0x000000020e047220 */ /* 0x002fc60000400000 */
[----:B------:R0:W-:Y:S04]  /*18750*/  @P3 STG.E.U16 desc[UR52][R12.64+0x30], R9 ;  /* 0x000030090c003986 */ /* 0x0001e8000c101534 */
[----:B------:R-:W5:Y:S04]  /*18760*/  LDL.LU R14, [R1+0x1bc] ;  /* 0x0001bc00010e7983 */ /* 0x000f680000300800 */
[----:B------:R1:W-:Y:S04]  /*18770*/  @P4 STG.E.U16 desc[UR52][R12.64+0x32], R8 ;  /* 0x000032080c004986 */ /* 0x0003e8000c101534 */
[----:B0-----:R-:W2:Y:S04]  /*18780*/  LDL.LU R9, [R1+0x188] ;  /* 0x0001880001097983 */ /* 0x001ea80000300800 */
[----:B-1----:R-:W4:Y:S01]  /*18790*/  LDL.LU R8, [R1+0x180] ;  /* 0x0001800001087983 */ /* 0x002f220000300800 */
[----:B------:R-:W-:-:S02]  /*187a0*/  ISETP.GT.AND P1, PT, R0, 0x18, P5 ;  /* 0x000000180000780c */ /* 0x000fc40002f24270 */
[----:B------:R-:W-:Y:S02]  /*187b0*/  ISETP.GT.AND P2, PT, R0, 0x19, P5 ;  /* 0x000000190000780c */ /* 0x000fe40002f44270 */
[----:B------:R-:W-:Y:S02]  /*187c0*/  F2FP.F16.F32.PACK_AB R5, RZ, R5 ;  /* 0x00000005ff05723e */ /* 0x000fe400000000ff */
[----:B------:R-:W-:-:S07]  /*187d0*/  F2FP.F16.F32.PACK_AB R4, RZ, R4 ;  /* 0x00000004ff04723e */ /* 0x000fce00000000ff */
[----:B------:R-:W-:Y:S01]  /*187e0*/  @P1 STG.E.U16 desc[UR52][R6.64+0x30], R5 ;  /* 0x0000300506001986 */ /* 0x000fe2000c101534 */
[----:B------:R-:W-:-:S03]  /*187f0*/  ISETP.GT.AND P1, PT, R3, 0x80, PT ;  /* 0x000000800300780c */ /* 0x000fc60003f24270 */
[----:B------:R0:W-:Y:S01]  /*18800*/  @P2 STG.E.U16 desc[UR52][R6.64+0x32], R4 ;  /* 0x0000320406002986 */ /* 0x0001e2000c101534 */
[----:B------:R-:W-:Y:S01]  /*18810*/  ISETP.GT.AND P2, PT, R0, RZ, P1 ;  /* 0x000000ff0000720c */ /* 0x000fe20000f44270 */
[----:B------:R-:W-:Y:S01]  /*18820*/  UIMAD UR4, UR9, 0xf0, URZ ;  /* 0x000000f0090478a4 */ /* 0x000fe2000f8e023f */
[----:B0-----:R-:W-:-:S04]  /*18830*/  IMAD.U32 R4, RZ, RZ, UR8 ;  /* 0x00000008ff047e24 */ /* 0x001fc8000f8e00ff */
[----:B------:R-:W-:-:S05]  /*18840*/  IMAD.WIDE.U32 R4, R4, 0xf0, R6 ;  /* 0x000000f004047825 */ /* 0x000fca00078e0006 */
[----:B------:R-:W-:Y:S01]  /*18850*/  IADD3 R5, R5, UR4, RZ ;  /* 0x0000000405057c10 */ /* 0x000fe2000fffe0ff */
[----:B----4-:R-:W-:-:S05]  /*18860*/  FMUL R8, R8, R2 ;  /* 0x0000000208087220 */ /* 0x010fca0000400000 */
[----:B------:R-:W-:-:S05]  /*18870*/  F2FP.F16.F32.PACK_AB R8, RZ, R8 ;  /* 0x00000008ff08723e */ /* 0x000fca00000000ff */
[----:B------:R0:W-:Y:S04]  /*18880*/  @P2 STG.E.U16 desc[UR52][R4.64], R8 ;  /* 0x0000000804002986 */ /* 0x0001e8000c101534 */
[----:B0-----:R-:W4:Y:S01]  /*18890*/  LDL.LU R8, [R1+0x184] ;  /* 0x0001840001087983 */ /* 0x001f220000300800 */
[----:B------:R-:W-:Y:S02]  /*188a0*/  ISETP.GT.AND P2, PT, R0, 0x1, P1 ;  /* 0x000000010000780c */ /* 0x000fe40000f44270 */
[----:B------:R-:W-:Y:S01]  /*188b0*/  ISETP.GT.AND P4, PT, R3, 0x88, PT ;  /* 0x000000880300780c */ /* 0x000fe20003f84270 */
[----:B--2---:R-:W-:-:S05]  /*188c0*/  FMUL R9, R9, R2 ;  /* 0x0000000209097220 */ /* 0x004fca0000400000 */
[----:B------:R-:W-:-:S04]  /*188d0*/  F2FP.F16.F32.PACK_AB R9, RZ, R9 ;  /* 0x00000009ff09723e */ /* 0x000fc800000000ff */
[----:B------:R-:W-:Y:S01]  /*188e0*/  PRMT R10, R9, 0x7610, R10 ;  /* 0x00007610090a7816 */ /* 0x000fe2000000000a */
[----:B----4-:R-:W-:-:S05]  /*188f0*/  FMUL R8, R8, R2 ;  /* 0x0000000208087220 */ /* 0x010fca0000400000 */
[----:B------:R-:W-:-:S05]  /*18900*/  F2FP.F16.F32.PACK_AB R8, RZ, R8 ;  /* 0x00000008ff08723e */ /* 0x000fca00000000ff */
[----:B------:R0:W-:Y:S01]  /*18910*/  @P2 STG.E.U16 desc[UR52][R4.64+0x2], R8 ;  /* 0x0000020804002986 */ /* 0x0001e2000c101534 */
[----:B------:R-:W-:Y:S02]  /*18920*/  ISETP.GT.AND P2, PT, R0, RZ, P4 ;  /* 0x000000ff0000720c */ /* 0x000fe40002744270 */
[----:B0-----:R-:W-:-:S04]  /*18930*/  IADD3 R8, P3, R4, UR11, RZ ;  /* 0x0000000b04087c10 */ /* 0x001fc8000ff7e0ff */
[----:B------:R-:W-:-:S07]  /*18940*/  IADD3.X R9, R5, UR5, RZ, P3, !PT ;  /* 0x0000000505097c10 */ /* 0x000fce0009ffe4ff */
[----:B------:R0:W-:Y:S02]  /*18950*/  @P2 STG.E.U16 desc[UR52][R8.64], R10 ;  /* 0x0000000a08002986 */ /* 0x0001e4000c101534 */
[-C--:B0-----:R-:W-:Y:S01]  /*18960*/  FMUL R10, R11, R2.reuse ;  /* 0x000000020b0a7220 */ /* 0x081fe20000400000 */
[----:B---3--:R-:W-:Y:S02]  /*18970*/  FMUL R11, R18, R2 ;  /* 0x00000002120b7220 */ /* 0x008fe40000400000 */
[----:B------:R-:W2:Y:S01]  /*18980*/  LDL.LU R18, [R1+0x140] ;  /* 0x0001400001127983 */ /* 0x000ea20000300800 */
[----:B------:R-:W-:Y:S02]  /*18990*/  ISETP.GT.AND P2, PT, R0, 0x1, P4 ;  /* 0x000000010000780c */ /* 0x000fe40002744270 */
[----:B------:R-:W-:-:S11]  /*189a0*/  F2FP.F16.F32.PACK_AB R10, RZ, R10 ;  /* 0x0000000aff0a723e */ /* 0x000fd600000000ff */
[----:B------:R0:W-:Y:S01]  /*189b0*/  @P2 STG.E.U16 desc[UR52][R8.64+0x2], R10 ;  /* 0x0000020a08002986 */ /* 0x0001e2000c101534 */
[----:B------:R-:W-:Y:S01]  /*189c0*/  ISETP.GT.AND P2, PT, R0, 0x8, P1 ;  /* 0x000000080000780c */ /* 0x000fe20000f44270 */
[----:B0-----:R-:W-:-:S05]  /*189d0*/  FMUL R10, R21, R2 ;  /* 0x00000002150a7220 */ /* 0x001fca0000400000 */
[----:B------:R-:W-:-:S07]  /*189e0*/  F2FP.F16.F32.PACK_AB R10, RZ, R10 ;  /* 0x0000000aff0a723e */ /* 0x000fce00000000ff */
[----:B------:R0:W-:Y:S01]  /*189f0*/  @P2 STG.E.U16 desc[UR52][R4.64+0x10], R10 ;  /* 0x0000100a04002986 */ /* 0x0001e2000c101534 */
[----:B------:R-:W-:Y:S01]  /*18a00*/  ISETP.GT.AND P2, PT, R0, 0x9, P1 ;  /* 0x000000090000780c */ /* 0x000fe20000f44270 */
[----:B0-----:R-:W-:-:S05]  /*18a10*/  FMUL R10, R235, R2 ;  /* 0x00000002eb0a7220 */ /* 0x001fca0000400000 */
[----:B------:R-:W-:-:S07]  /*18a20*/  F2FP.F16.F32.PACK_AB R10, RZ, R10 ;  /* 0x0000000aff0a723e */ /* 0x000fce00000000ff */
[----:B------:R5:W-:Y:S01]  /*18a30*/  @P2 STG.E.U16 desc[UR52][R4.64+0x12], R10 ;  /* 0x0000120a04002986 */ /* 0x000be2000c101534 */
[----:B------:R-:W-:Y:S01]  /*18a40*/  ISETP.GT.AND P2, PT, R0, 0x8, P4 ;  /* 0x000000080000780c */ /* 0x000fe20002744270 */
[----:B-----5:R-:W-:-:S05]  /*18a50*/  FMUL R10, R234, R2 ;  /* 0x00000002ea0a7220 */ /* 0x020fca0000400000 */
[----:B------:R-:W-:-:S07]  /*18a60*/  F2FP.F16.F32.PACK_AB R10, RZ, R10 ;  /* 0x0000000aff0a723e */ /* 0x000fce00000000ff */
        /* <DEDUP_REMOVED lines=21> */
[C---:B------:R-:W-:Y:S01]  /*18bc0*/  ISETP.GT.AND P2, PT, R0.reuse, 0x18, P1 ;  /* 0x000000180000780c */ /* 0x040fe20000f44270 */
[-C--:B0-----:R-:W-:Y:S01]  /*18bd0*/  FMUL R10, R19, R2.reuse ;  /* 0x00000002130a7220 */ /* 0x081fe20000400000 */
[----:B------:R-:W-:Y:S01]  /*18be0*/  ISETP.GT.AND P3, PT, R0, 0x18, P4 ;  /* 0x000000180000780c */ /* 0x000fe20002764270 */
[----:B------:R-:W-:Y:S01]  /*18bf0*/  FMUL R14, R14, R2 ;  /* 0x000000020e0e7220 */ /* 0x000fe20000400000 */
[----:B------:R-:W-:Y:S01]  /*18c00*/  F2FP.F16.F32.PACK_AB R11, RZ, R11 ;  /* 0x0000000bff0b723e */ /* 0x000fe200000000ff */
[----:B------:R-:W-:Y:S01]  /*18c10*/  USHF.L.U32 UR13, UR8, 0x8, URZ ;  /* 0x00000008080d7899 */ /* 0x000fe2000800063f */
[----:B------:R-:W-:Y:S01]  /*18c20*/  F2FP.F16.F32.PACK_AB R10, RZ, R10 ;  /* 0x0000000aff0a723e */ /* 0x000fe200000000ff */
[----:B------:R-:W-:Y:S01]  /*18c30*/  USHF.L.U64.HI UR12, UR8, 0x8, UR9 ;  /* 0x00000008080c7899 */ /* 0x000fe20008010209 */
[C---:B------:R-:W-:Y:S01]  /*18c40*/  ISETP.GT.AND P6, PT, R0.reuse, 0x19, P4 ;  /* 0x000000190000780c */ /* 0x040fe200027c4270 */
[----:B------:R-:W3:Y:S04]  /*18c50*/  LDL.LU R19, [R1+0x144] ;  /* 0x0001440001137983 */ /* 0x000ee80000300800 */
[----:B------:R0:W-:Y:S01]  /*18c60*/  @P2 STG.E.U16 desc[UR52][R4.64+0x30], R10 ;  /* 0x0000300a04002986 */ /* 0x0001e2000c101534 */
[----:B------:R-:W-:-:S02]  /*18c70*/  ISETP.GT.AND P2, PT, R0, 0x19, P1 ;  /* 0x000000190000780c */ /* 0x000fc40000f44270 */
[----:B------:R-:W-:Y:S01]  /*18c80*/  PRMT R15, R11, 0x7610, R15 ;  /* 0x000076100b0f7816 */ /* 0x000fe2000000000f */
[----:B------:R-:W4:Y:S01]  /*18c90*/  LDL.LU R21, [R1+0x160] ;  /* 0x0001600001157983 */ /* 0x000f220000300800 */
[----:B------:R-:W-:-:S03]  /*18ca0*/  F2FP.F16.F32.PACK_AB R11, RZ, R14 ;  /* 0x0000000eff0b723e */ /* 0x000fc600000000ff */
[----:B------:R-:W5:Y:S01]  /*18cb0*/  LDL.LU R235, [R1+0x164] ;  /* 0x0001640001eb7983 */ /* 0x000f620000300800 */
[----:B0-----:R-:W-:-:S03]  /*18cc0*/  FMUL R10, R17, R2 ;  /* 0x00000002110a7220 */ /* 0x001fc60000400000 */
[----:B------:R-:W5:Y:S02]  /*18cd0*/  LDL.LU R234, [R1+0x168] ;  /* 0x0001680001ea7983 */ /* 0x000f640000300800 */
[----:B------:R-:W-:Y:S02]  /*18ce0*/  F2FP.F16.F32.PACK_AB R10, RZ, R10 ;  /* 0x0000000aff0a723e */ /* 0x000fe400000000ff */
[----:B------:R0:W-:Y:S02]  /*18cf0*/  @P2 STG.E.U16 desc[UR52][R4.64+0x32], R15 ;  /* 0x0000320f04002986 */ /* 0x0001e4000c101534 */
[----:B------:R-:W-:Y:S01]  /*18d00*/  PRMT R14, R10, 0x7610, R14 ;  /* 0x000076100a0e7816 */ /* 0x000fe2000000000e */
[----:B------:R-:W-:Y:S01]  /*18d10*/  IMAD.U32 R17, RZ, RZ, UR5 ;  /* 0x00000005ff117e24 */ /* 0x000fe2000f8e00ff */
[----:B------:R-:W-:Y:S01]  /*18d20*/  PRMT R10, R11, 0x7610, R10 ;  /* 0x000076100b0a7816 */ /* 0x000fe2000000000a */
[----:B------:R-:W5:Y:S01]  /*18d30*/  LDL.LU R233, [R1+0x16c] ;  /* 0x00016c0001e97983 */ /* 0x000f620000300800 */
[----:B------:R-:W-:-:S03]  /*18d40*/  IMAD.U32 R11, RZ, RZ, UR8 ;  /* 0x00000008ff0b7e24 */ /* 0x000fc6000f8e00ff */
[----:B------:R1:W-:Y:S01]  /*18d50*/  @P3 STG.E.U16 desc[UR52][R8.64+0x30], R14 ;  /* 0x0000300e08003986 */ /* 0x0003e2000c101534 */
[----:B0-----:R-:W-:-:S03]  /*18d60*/  IMAD.MOV.U32 R15, RZ, RZ, R7 ;  /* 0x000000ffff0f7224 */ /* 0x001fc600078e0007 */
[----:B------:R0:W-:Y:S04]  /*18d70*/  @P6 STG.E.U16 desc[UR52][R8.64+0x32], R10 ;  /* 0x0000320a08006986 */ /* 0x0001e8000c101534 */
[----:B------:R-:W5:Y:S01]  /*18d80*/  LDL.LU R232, [R1+0x170] ;  /* 0x0001700001e87983 */ /* 0x000f620000300800 */
[----:B-1----:R-:W-:-:S03]  /*18d90*/  MOV R14, R6 ;  /* 0x00000006000e7202 */ /* 0x002fc60000000f00 */
[----:B------:R-:W5:Y:S01]  /*18da0*/  LDL.LU R23, [R1+0x174] ;  /* 0x0001740001177983 */ /* 0x000f620000300800 */
[----:B0-----:R-:W-:-:S03]  /*18db0*/  IMAD.U32 R10, RZ, RZ, UR11 ;  /* 0x0000000bff0a7e24 */ /* 0x001fc6000f8e00ff */
[----:B------:R-:W5:Y:S01]  /*18dc0*/  LDL.LU R22, [R1+0x178] ;  /* 0x0001780001167983 */ /* 0x000f620000300800 */
[----:B------:R-:W-:Y:S01]  /*18dd0*/  IMAD.WIDE.U32 R8, R11, 0xf0, R14 ;  /* 0x000000f00b087825 */ /* 0x000fe200078e000e */
[----:B------:R-:W-:-:S03]  /*18de0*/  IADD3 R6, P2, P3, R10, UR13, R4 ;  /* 0x0000000d0a067c10 */ /* 0x000fc6000fb5e004 */
[----:B------:R-:W-:Y:S01]  /*18df0*/  IMAD.U32 R11, RZ, RZ, UR5 ;  /* 0x00000005ff0b7e24 */ /* 0x000fe2000f8e00ff */
[----:B------:R-:W5:Y:S01]  /*18e00*/  LDL.LU R20, [R1+0x17c] ;  /* 0x00017c0001147983 */ /* 0x000f620000300800 */
[----:B------:R-:W-:Y:S01]  /*18e10*/  VIADD R9, R9, UR4 ;  /* 0x0000000409097c36 */ /* 0x000fe20008000000 */
[----:B------:R-:W-:Y:S02]  /*18e20*/  IADD3.X R7, R17, UR12, R5, P2, P3 ;  /* 0x0000000c11077c10 */ /* 0x000fe400097e6405 */
[----:B------:R-:W-:-:S04]  /*18e30*/  IADD3 R10, P2, P3, R10, UR13, R8 ;  /* 0x0000000d0a0a7c10 */ /* 0x000fc8000fb5e008 */
[----:B------:R-:W-:Y:S02]  /*18e40*/  IADD3.X R11, R11, UR12, R9, P2, P3 ;  /* 0x0000000c0b0b7c10 */ /* 0x000fe400097e6409 */
[----:B------:R-:W-:-:S04]  /*18e50*/  ISETP.GT.AND P3, PT, R3, 0x100, PT ;  /* 0x000001000300780c */ /* 0x000fc80003f64270 */
[----:B------:R-:W-:Y:S02]  /*18e60*/  ISETP.GT.AND P2, PT, R0, RZ, P3 ;  /* 0x000000ff0000720c */ /* 0x000fe40001f44270 */
[----:B------:R-:W-:-:S04]  /*18e70*/  IADD3 R4, P6, R4, UR13, RZ ;  /* 0x0000000d04047c10 */ /* 0x000fc8000ffde0ff */
[----:B------:R-:W-:Y:S01]  /*18e80*/  IADD3.X R5, R5, UR12, RZ, P6, !PT ;  /* 0x0000000c05057c10 */ /* 0x000fe2000b7fe4ff */
[----:B--2---:R-:W-:-:S05]  /*18e90*/  FMUL R18, R18, R2 ;  /* 0x0000000212127220 */ /* 0x004fca0000400000 */
[----:B------:R-:W-:-:S05]  /*18ea0*/  F2FP.F16.F32.PACK_AB R18, RZ, R18 ;  /* 0x00000012ff12723e */ /* 0x000fca00000000ff */
[----:B------:R0:W-:Y:S01]  /*18eb0*/  @P2 STG.E.U16 desc[UR52][R4.64], R18 ;  /* 0x0000001204002986 */ /* 0x0001e2000c101534 */
[----:B------:R-:W-:-:S03]  /*18ec0*/  ISETP.GT.AND P2, PT, R3, 0x108, PT ;  /* 0x000001080300780c */ /* 0x000fc60003f44270 */
[----:B------:R-:W2:Y:S01]  /*18ed0*/  LDL.LU R3, [R1+0x148] ;  /* 0x0001480001037983 */ /* 0x000ea20000300800 */
[----:B------:R-:W-:Y:S01]  /*18ee0*/  ISETP.GT.AND P6, PT, R0, 0x1, P3 ;  /* 0x000000010000780c */ /* 0x000fe20001fc4270 */
[----:B---3--:R-:W-:-:S05]  /*18ef0*/  FMUL R17, R19, R2 ;  /* 0x0000000213117220 */ /* 0x008fca0000400000 */
[----:B------:R-:W-:-:S07]  /*18f00*/  F2FP.F16.F32.PACK_AB R17, RZ, R17 ;  /* 0x00000011ff11723e */ /* 0x000fce00000000ff */
[----:B------:R-:W-:Y:S01]  /*18f10*/  @P6 STG.E.U16 desc[UR52][R4.64+0x2], R17 ;  /* 0x0000021104006986 */ /* 0x000fe2000c101534 */
[----:B0-----:R-:W-:-:S04]  /*18f20*/  IADD3 R18, P6, R4, UR11, RZ ;  /* 0x0000000b04127c10 */ /* 0x001fc8000ffde0ff */
[----:B------:R-:W-:Y:S02]  /*18f30*/  IADD3.X R19, R5, UR5, RZ, P6, !PT ;  /* 0x0000000505137c10 */ /* 0x000fe4000b7fe4ff */
[----:B------:R-:W-:Y:S01]  /*18f40*/  ISETP.GT.AND P6, PT, R0, RZ, P2 ;  /* 0x000000ff0000720c */ /* 0x000fe200017c4270 */
[----:B--2---:R-:W-:-:S05]  /*18f50*/  FMUL R3, R3, R2 ;  /* 0x0000000203037220 */ /* 0x004fca0000400000 */
[----:B------:R-:W-:-:S07]  /*18f60*/  F2FP.F16.F32.PACK_AB R3, RZ, R3 ;  /* 0x00000003ff03723e */ /* 0x000fce00000000ff */
[----:B------:R0:W-:Y:S04]  /*18f70*/  @P6 STG.E.U16 desc[UR52][R18.64], R3 ;  /* 0x0000000312006986 */ /* 0x0001e8000c101534 */
[----:B0-----:R-:W2:Y:S01]  /*18f80*/  LDL.LU R3, [R1+0x14c] ;  /* 0x00014c0001037983 */ /* 0x001ea20000300800 */
[----:B------:R-:W-:Y:S01]  /*18f90*/  ISETP.GT.AND P6, PT, R0, 0x1, P2 ;  /* 0x000000010000780c */ /* 0x000fe200017c4270 */
[----:B--2---:R-:W-:-:S05]  /*18fa0*/  FMUL R3, R3, R2 ;  /* 0x0000000203037220 */ /* 0x004fca0000400000 */
[----:B------:R-:W-:-:S07]  /*18fb0*/  F2FP.F16.F32.PACK_AB R3, RZ, R3 ;  /* 0x00000003ff03723e */ /* 0x000fce00000000ff */
[----:B------:R0:W-:Y:S04]  /*18fc0*/  @P6 STG.E.U16 desc[UR52][R18.64+0x2], R3 ;  /* 0x0000020312006986 */ /* 0x0001e8000c101534 */
[----:B0-----:R-:W2:Y:S04]  /*18fd0*/  LDL.LU R18, [R1+0x150] ;  /* 0x0001500001127983 */ /* 0x001ea80000300800 */
[----:B------:R-:W3:Y:S01]  /*18fe0*/  LDL.LU R19, [R1+0x154] ;  /* 0x0001540001137983 */ /* 0x000ee20000300800 */
[----:B------:R-:W-:Y:S01]  /*18ff0*/  ISETP.GT.AND P6, PT, R0, 0x8, P3 ;  /* 0x000000080000780c */ /* 0x000fe20001fc4270 */
[----:B--2---:R-:W-:-:S05]  /*19000*/  FMUL R3, R18, R2 ;  /* 0x0000000212037220 */ /* 0x004fca0000400000 */
[----:B------:R-:W-:-:S07]  /*19010*/  F2FP.F16.F32.PACK_AB R3, RZ, R3 ;  /* 0x00000003ff03723e */ /* 0x000fce00000000ff */
[----:B------:R3:W-:Y:S01]  /*19020*/  @P6 STG.E.U16 desc[UR52][R4.64+0x10], R3 ;  /* 0x0000100304006986 */ /* 0x0007e2000c101534 */
[----:B------:R-:W-:Y:S01]  /*19030*/  ISETP.GT.AND P6, PT, R0, 0x9, P3 ;  /* 0x000000090000780c */ /* 0x000fe20001fc4270 */
[----:B---3--:R-:W-:-:S05]  /*19040*/  FMUL R3, R19, R2 ;  /* 0x0000000213037220 */ /* 0x008fca0000400000 */
[----:B------:R-:W-:-:S07]  /*19050*/  F2FP.F16.F32.PACK_AB R3, RZ, R3 ;  /* 0x00000003ff03723e */ /* 0x000fce00000000ff */
[----:B------:R0:W-:Y:S04]  /*19060*/  @P6 STG.E.U16 desc[UR52][R4.64+0x12], R3 ;  /* 0x0000120304006986 */ /* 0x0001e8000c101534 */
[----:B0-----:R-:W2:Y:S01]  /*19070*/  LDL.LU R3, [R1+0x158] ;  /* 0x0001580001037983 */ /* 0x001ea20000300800 */
[----:B------:R-:W-:-:S04]  /*19080*/  IADD3 R18, P6, R4, UR11, RZ ;  /* 0x0000000b04127c10 */ /* 0x000fc8000ffde0ff */
[----:B------:R-:W-:Y:S02]  /*19090*/  IADD3.X R19, R5, UR5, RZ, P6, !PT ;  /* 0x0000000505137c10 */ /* 0x000fe4000b7fe4ff */
[----:B------:R-:W-:Y:S01]  /*190a0*/  ISETP.GT.AND P6, PT, R0, 0x8, P2 ;  /* 0x000000080000780c */ /* 0x000fe200017c4270 */
[----:B--2---:R-:W-:-:S05]  /*190b0*/  FMUL R3, R3, R2 ;  /* 0x0000000203037220 */ /* 0x004fca0000400000 */
[----:B------:R-:W-:-:S07]  /*190c0*/  F2FP.F16.F32.PACK_AB R3, RZ, R3 ;  /* 0x00000003ff03723e */ /* 0x000fce00000000ff */
[----:B------:R0:W-:Y:S04]  /*190d0*/  @P6 STG.E.U16 desc[UR52][R18.64+0x10], R3 ;  /* 0x0000100312006986 */ /* 0x0001e8000c101534 */
[----:B0-----:R-:W2:Y:S01]  /*190e0*/  LDL.LU R19, [R1+0x15c] ;  /* 0x00015c0001137983 */ /* 0x001ea20000300800 */
[----:B------:R-:W-:-:S03]  /*190f0*/  ISETP.GT.AND P6, PT, R0, 0x9, P2 ;  /* 0x000000090000780c */ /* 0x000fc600017c4270 */
[----:B------:R-:W3:Y:S01]  /*19100*/  LDL.LU R18, [R1+0x118] ;  /* 0x0001180001127983 */ /* 0x000ee20000300800 */
[----:B--2---:R-:W-:-:S03]  /*19110*/  FMUL R3, R19, R2 ;  /* 0x0000000213037220 */ /* 0x004fc60000400000 */
[----:B------:R-:W2:Y:S02]  /*19120*/  LDL.LU R19, [R1+0x11c] ;  /* 0x00011c0001137983 */ /* 0x000ea40000300800 */
[----:B------:R-:W-:-:S04]  /*19130*/  F2FP.F16.F32.PACK_AB R3, RZ, R3 ;  /* 0x00000003ff03723e */ /* 0x000fc800000000ff */
[----:B------:R-:W-:Y:S01]  /*19140*/  PRMT R17, R3, 0x7610, R17 ;  /* 0x0000761003117816 */ /* 0x000fe20000000011 */
[----:B----4-:R-:W-:Y:S02]  /*19150*/  FMUL R3, R21, R2 ;  /* 0x0000000215037220 */ /* 0x010fe40000400000 */
[----:B------:R-:W4:Y:S04]  /*19160*/  LDL.LU R21, [R1+0x120] ;  /* 0x0001200001157983 */ /* 0x000f280000300800 */
[----:B------:R0:W-:Y:S01]  /*19170*/  @P6 STG.E.U16 desc[UR52][R6.64+0x12], R17 ;  /* 0x0000121106006986 */ /* 0x0001e2000c101534 */
[----:B------:R-:W-:Y:S02]  /*19180*/  ISETP.GT.AND P6, PT, R0, 0x10, P3 ;  /* 0x000000100000780c */ /* 0x000fe40001fc4270 */
[----:B------:R-:W-:-:S04]  /*19190*/  F2FP.F16.F32.PACK_AB R3, RZ, R3 ;  /* 0x00000003ff03723e */ /* 0x000fc800000000ff */
[----:B0-----:R-:W-:Y:S01]  /*191a0*/  PRMT R17, R3, 0x7610, R17 ;  /* 0x0000761003117816 */ /* 0x001fe20000000011 */
[----:B-----5:R-:W-:Y:S02]  /*191b0*/  FMUL R3, R235, R2 ;  /* 0x00000002eb037220 */ /* 0x020fe40000400000 */
[----:B------:R-:W5:Y:S04]  /*191c0*/  LDL.LU R235, [R1+0x124] ;  /* 0x0001240001eb7983 */ /* 0x000f680000300800 */
[----:B------:R-:W-:Y:S01]  /*191d0*/  @P6 STG.E.U16 desc[UR52][R4.64+0x20], R17 ;  /* 0x0000201104006986 */ /* 0x000fe2000c101534 */
[----:B------:R-:W-:Y:S02]  /*191e0*/  ISETP.GT.AND P6, PT, R0, 0x11, P3 ;  /* 0x000000110000780c */ /* 0x000fe40001fc4270 */
[----:B------:R-:W-:-:S11]  /*191f0*/  F2FP.F16.F32.PACK_AB R3, RZ, R3 ;  /* 0x00000003ff03723e */ /* 0x000fd600000000ff */
[----:B------:R0:W-:Y:S01]  /*19200*/  @P6 STG.E.U16 desc[UR52][R4.64+0x22], R3 ;  /* 0x0000220304006986 */ /* 0x0001e2000c101534 */
[----:B------:R-:W-:Y:S01]  /*19210*/  ISETP.GT.AND P6, PT, R0, 0x10, P2 ;  /* 0x000000100000780c */ /* 0x000fe200017c4270 */
[----:B0-----:R-:W-:Y:S02]  /*19220*/  FMUL R3, R234, R2 ;  /* 0x00000002ea037220 */ /* 0x001fe40000400000 */
[----:B------:R-:W5:Y:S03]  /*19230*/  LDL.LU R234, [R1+0x128] ;  /* 0x0001280001ea7983 */ /* 0x000f660000300800 */
[----:B------:R-:W-:-:S04]  /*19240*/  F2FP.F16.F32.PACK_AB R3, RZ, R3 ;  /* 0x00000003ff03723e */ /* 0x000fc800000000ff */
[----:B------:R-:W-:Y:S01]  /*19250*/  PRMT R17, R3, 0x7610, R17 ;  /* 0x0000761003117816 */ /* 0x000fe20000000011 */
[----:B------:R-:W-:Y:S02]  /*19260*/  FMUL R3, R233, R2 ;  /* 0x00000002e9037220 */ /* 0x000fe40000400000 */
[----:B------:R-:W5:Y:S04]  /*19270*/  LDL.LU R233, [R1+0x12c] ;  /* 0x00012c0001e97983 */ /* 0x000f680000300800 */
[----:B------:R0:W-:Y:S01]  /*19280*/  @P6 STG.E.U16 desc[UR52][R6.64+0x20], R17 ;  /* 0x0000201106006986 */ /* 0x0001e2000c101534 */
[----:B------:R-:W-:Y:S02]  /*19290*/  ISETP.GT.AND P6, PT, R0, 0x11, P2 ;  /* 0x000000110000780c */ /* 0x000fe400017c4270 */
[----:B------:R-:W-:-:S04]  /*192a0*/  F2FP.F16.F32.PACK_AB R3, RZ, R3 ;  /* 0x00000003ff03723e */ /* 0x000fc800000000ff */
[----:B0-----:R-:W-:Y:S01]  /*192b0*/  PRMT R17, R3, 0x7610, R17 ;  /* 0x0000761003117816 */ /* 0x001fe20000000011 */
        /* <DEDUP_REMOVED lines=8> */
[----:B------:R-:W-:Y:S01]  /*19340*/  @P6 STG.E.U16 desc[UR52][R4.64+0x30], R17 ;  /* 0x0000301104006986 */ /* 0x000fe2000c101534 */
[----:B------:R-:W-:Y:S02]  /*19350*/  ISETP.GT.AND P6, PT, R0, 0x19, P3 ;  /* 0x000000190000780c */ /* 0x000fe40001fc4270 */
[----:B------:R-:W-:-:S11]  /*19360*/  F2FP.F16.F32.PACK_AB R3, RZ, R3 ;  /* 0x00000003ff03723e */ /* 0x000fd600000000ff */
[----:B------:R0:W-:Y:S01]  /*19370*/  @P6 STG.E.U16 desc[UR52][R4.64+0x32], R3 ;  /* 0x0000320304006986 */ /* 0x0001e2000c101534 */
[----:B------:R-:W-:Y:S01]  /*19380*/  ISETP.GT.AND P6, PT, R0, 0x18, P2 ;  /* 0x000000180000780c */ /* 0x000fe200017c4270 */
[----:B0-----:R-:W-:-:S12]  /*19390*/  FMUL R3, R22, R2 ;  /* 0x0000000216037220 */ /* 0x001fd80000400000 */
[----:B------:R-:W-:Y:S01]  /*193a0*/  @P6 MOV R4, R6 ;  /* 0x0000000600046202 */ /* 0x000fe20000000f00 */
[----:B------:R-:W-:Y:S01]  /*193b0*/  @P6 IMAD.MOV.U32 R5, RZ, RZ, R7 ;  /* 0x000000ffff056224 */ /* 0x000fe200078e0007 */
[----:B------:R-:W5:Y:S01]  /*193c0*/  LDL.LU R22, [R1+0x138] ;  /* 0x0001380001167983 */ /* 0x000f620000300800 */
[----:B------:R-:W-:-:S04]  /*193d0*/  F2FP.F16.F32.PACK_AB R3, RZ, R3 ;  /* 0x00000003ff03723e */ /* 0x000fc800000000ff */
[----:B------:R-:W-:Y:S01]  /*193e0*/  PRMT R17, R3, 0x7610, R17 ;  /* 0x0000761003117816 */ /* 0x000fe20000000011 */
[----:B------:R-:W-:Y:S02]  /*193f0*/  FMUL R3, R20, R2 ;  /* 0x0000000214037220 */ /* 0x000fe40000400000 */
[----:B------:R-:W5:Y:S03]  /*19400*/  LDL.LU R20, [R1+0x13c] ;  /* 0x00013c0001147983 */ /* 0x000f660000300800 */
[----:B------:R-:W-:Y:S01]  /*19410*/  F2FP.F16.F32.PACK_AB R3, RZ, R3 ;  /* 0x00000003ff03723e */ /* 0x000fe200000000ff */
[----:B------:R0:W-:Y:S04]  /*19420*/  @P6 STG.E.U16 desc[UR52][R4.64+0x30], R17 ;  /* 0x0000301104006986 */ /* 0x0001e8000c101534 */
[----:B0-----:R-:W5:Y:S01]  /*19430*/  LDL.LU R5, [R1+0xc4] ;  /* 0x0000c40001057983 */ /* 0x001f620000300800 */
[----:B------:R-:W-:-:S03]  /*19440*/  PRMT R4, R3, 0x7610, R4 ;  /* 0x0000761003047816 */ /* 0x000fc60000000004 */
[----:B------:R-:W3:Y:S01]  /*19450*/  LDL.LU R3, [R1+0x100] ;  /* 0x0001000001037983 */ /* 0x000ee20000300800 */
[----:B------:R-:W-:-:S13]  /*19460*/  ISETP.GT.AND P6, PT, R0, 0x19, P2 ;  /* 0x000000190000780c */ /* 0x000fda00017c4270 */
[----:B------:R0:W-:Y:S04]  /*19470*/  @P6 STG.E.U16 desc[UR52][R6.64+0x32], R4 ;  /* 0x0000320406006986 */ /* 0x0001e8000c101534 */
[----:B0-----:R-:W2:Y:S01]  /*19480*/  LDL.LU R7, [R1+0x114] ;  /* 0x0001140001077983 */ /* 0x001ea20000300800 */
[----:B---3--:R-:W-:-:S05]  /*19490*/  FMUL R3, R3, R2 ;  /* 0x0000000203037220 */ /* 0x008fca0000400000 */
[----:B------:R-:W-:-:S04]  /*194a0*/  F2FP.F16.F32.PACK_AB R3, RZ, R3 ;  /* 0x00000003ff03723e */ /* 0x000fc800000000ff */
[----:B------:R-:W-:Y:S02]  /*194b0*/  PRMT R4, R3, 0x7610, R4 ;  /* 0x0000761003047816 */ /* 0x000fe40000000004 */
[----:B------:R-:W3:Y:S01]  /*194c0*/  LDL.LU R3, [R1+0x104] ;  /* 0x0001040001037983 */ /* 0x000ee20000300800 */
[----:B------:R-:W-:-:S13]  /*194d0*/  ISETP.GT.AND P6, PT, R0, 0x20, P0 ;  /* 0x000000200000780c */ /* 0x000fda00007c4270 */
[----:B------:R-:W-:Y:S01]  /*194e0*/  @P6 STG.E.U16 desc[UR52][R12.64+0x40], R4 ;  /* 0x000040040c006986 */ /* 0x000fe2000c101534 */
[----:B------:R-:W-:Y:S01]  /*194f0*/  ISETP.GT.AND P6, PT, R0, 0x21, P0 ;  /* 0x000000210000780c */ /* 0x000fe200007c4270 */
[----:B---3--:R-:W-:-:S05]  /*19500*/  FMUL R3, R3, R2 ;  /* 0x0000000203037220 */ /* 0x008fca0000400000 */
[----:B------:R-:W-:-:S07]  /*19510*/  F2FP.F16.F32.PACK_AB R3, RZ, R3 ;  /* 0x00000003ff03723e */ /* 0x000fce00000000ff */
[----:B------:R0:W-:Y:S04]  /*19520*/  @P6 STG.E.U16 desc[UR52][R12.64+0x42], R3 ;  /* 0x000042030c006986 */ /* 0x0001e8000c101534 */
[----:B0-----:R-:W3:Y:S01]  /*19530*/  LDL.LU R3, [R1+0x108] ;  /* 0x0001080001037983 */ /* 0x001ee20000300800 */
[----:B------:R-:W-:Y:S01]  /*19540*/  ISETP.GT.AND P6, PT, R0, 0x20, P5 ;  /* 0x000000200000780c */ /* 0x000fe20002fc4270 */
[----:B---3--:R-:W-:-:S05]  /*19550*/  FMUL R3, R3, R2 ;  /* 0x0000000203037220 */ /* 0x008fca0000400000 */
[----:B------:R-:W-:-:S04]  /*19560*/  F2FP.F16.F32.PACK_AB R3, RZ, R3 ;  /* 0x00000003ff03723e */ /* 0x000fc800000000ff */
[----:B------:R-:W-:Y:S02]  /*19570*/  PRMT R4, R3, 0x7610, R4 ;  /* 0x0000761003047816 */ /* 0x000fe40000000004 */
[----:B------:R-:W3:Y:S04]  /*19580*/  LDL.LU R3, [R1+0x10c] ;  /* 0x00010c0001037983 */ /* 0x000ee80000300800 */
        /* <DEDUP_REMOVED lines=9> */
[----:B------:R-:W-:Y:S01]  /*19620*/  PRMT R4, R3, 0x7610, R4 ;  /* 0x0000761003047816 */ /* 0x000fe20000000004 */
[----:B--2---:R-:W-:Y:S02]  /*19630*/  FMUL R3, R7, R2 ;  /* 0x0000000207037220 */ /* 0x004fe40000400000 */
[----:B------:R-:W2:Y:S04]  /*19640*/  LDL.LU R7, [R1+0xd4] ;  /* 0x0000d40001077983 */ /* 0x000ea80000300800 */
[----:B------:R-:W-:Y:S01]  /*19650*/  @P6 STG.E.U16 desc[UR52][R12.64+0x50], R4 ;  /* 0x000050040c006986 */ /* 0x000fe2000c101534 */
[----:B------:R-:W-:Y:S02]  /*19660*/  ISETP.GT.AND P6, PT, R0, 0x29, P0 ;  /* 0x000000290000780c */ /* 0x000fe400007c4270 */
[----:B------:R-:W-:-:S11]  /*19670*/  F2FP.F16.F32.PACK_AB R3, RZ, R3 ;  /* 0x00000003ff03723e */ /* 0x000fd600000000ff */
[----:B------:R0:W-:Y:S01]  /*19680*/  @P6 STG.E.U16 desc[UR52][R12.64+0x52], R3 ;  /* 0x000052030c006986 */ /* 0x0001e2000c101534 */
[----:B------:R-:W-:Y:S01]  /*19690*/  ISETP.GT.AND P6, PT, R0, 0x28, P5 ;  /* 0x000000280000780c */ /* 0x000fe20002fc4270 */
[----:B0-----:R-:W-:-:S05]  /*196a0*/  FMUL R3, R18, R2 ;  /* 0x0000000212037220 */ /* 0x001fca0000400000 */
[----:B------:R-:W-:-:S04]  /*196b0*/  F2FP.F16.F32.PACK_AB R3, RZ, R3 ;  /* 0x00000003ff03723e */ /* 0x000fc800000000ff */
[----:B------:R-:W-:Y:S01]  /*196c0*/  PRMT R4, R3, 0x7610, R4 ;  /* 0x0000761003047816 */ /* 0x000fe20000000004 */
[----:B------:R-:W-:-:S04]  /*196d0*/  FMUL R3, R19, R2 ;  /* 0x0000000213037220 */ /* 0x000fc80000400000 */
[----:B------:R-:W-:Y:S01]  /*196e0*/  @P6 STG.E.U16 desc[UR52][R14.64+0x50], R4 ;  /* 0x000050040e006986 */ /* 0x000fe2000c101534 */
[----:B------:R-:W-:Y:S02]  /*196f0*/  ISETP.GT.AND P6, PT, R0, 0x29, P5 ;  /* 0x000000290000780c */ /* 0x000fe40002fc4270 */
[----:B------:R-:W-:-:S11]  /*19700*/  F2FP.F16.F32.PACK_AB R3, RZ, R3 ;  /* 0x00000003ff03723e */ /* 0x000fd600000000ff */
[----:B------:R4:W-:Y:S01]  /*19710*/  @P6 STG.E.U16 desc[UR52][R14.64+0x52], R3 ;  /* 0x000052030e006986 */ /* 0x0009e2000c101534 */
[----:B------:R-:W-:Y:S01]  /*19720*/  ISETP.GT.AND P6, PT, R0, 0x30, P0 ;  /* 0x000000300000780c */ /* 0x000fe200007c4270 */
[----:B----4-:R-:W-:Y:S02]  /*19730*/  FMUL R3, R21, R2 ;  /* 0x0000000215037220 */ /* 0x010fe40000400000 */
[----:B------:R-:W3:Y:S03]  /*19740*/  LDL.LU R21, [R1+0xe0] ;  /* 0x0000e00001157983 */ /* 0x000ee60000300800 */
[----:B------:R-:W-:-:S04]  /*19750*/  F2FP.F16.F32.PACK_AB R3, RZ, R3 ;  /* 0x00000003ff03723e */ /* 0x000fc800000000ff */
[----:B------:R-:W-:Y:S01]  /*19760*/  PRMT R4, R3, 0x7610, R4 ;  /* 0x0000761003047816 */ /* 0x000fe20000000004 */
[----:B-----5:R-:W-:Y:S02]  /*19770*/  FMUL R3, R235, R2 ;  /* 0x00000002eb037220 */ /* 0x020fe40000400000 */
[----:B------:R-:W4:Y:S04]  /*19780*/  LDL.LU R235, [R1+0xe4] ;  /* 0x0000e40001eb7983 */ /* 0x000f280000300800 */
        /* <DEDUP_REMOVED lines=31> */
[-C--:B------:R-:W-:Y:S02]  /*19980*/  FMUL R3, R20, R2.reuse ;  /* 0x0000000214037220 */ /* 0x080fe40000400000 */
[----:B------:R-:W5:Y:S04]  /*19990*/  LDL.LU R20, [R1+0xfc] ;  /* 0x0000fc0001147983 */ /* 0x000f680000300800 */
[----:B------:R-:W-:Y:S01]  /*199a0*/  @P6 STG.E.U16 desc[UR52][R14.64+0x70], R4 ;  /* 0x000070040e006986 */ /* 0x000fe2000c101534 */
[C---:B------:R-:W-:Y:S02]  /*199b0*/  ISETP.GT.AND P6, PT, R0.reuse, 0x39, P5 ;  /* 0x000000390000780c */ /* 0x040fe40002fc4270 */
[----:B------:R-:W-:Y:S01]  /*199c0*/  F2FP.F16.F32.PACK_AB R3, RZ, R3 ;  /* 0x00000003ff03723e */ /* 0x000fe200000000ff */
[----:B------:R-:W5:Y:S04]  /*199d0*/  LDL.LU R18, [R1+0x80] ;  /* 0x0000800001127983 */ /* 0x000f680000300800 */
[----:B------:R-:W5:Y:S06]  /*199e0*/  LDL.LU R19, [R1+0x84] ;  /* 0x0000840001137983 */ /* 0x000f6c0000300800 */
[----:B------:R0:W-:Y:S04]  /*199f0*/  @P6 STG.E.U16 desc[UR52][R14.64+0x72], R3 ;  /* 0x000072030e006986 */ /* 0x0001e8000c101534 */
[----:B0-----:R-:W2:Y:S01]  /*19a00*/  LDL.LU R3, [R1+0xc0] ;  /* 0x0000c00001037983 */ /* 0x001ea20000300800 */
[----:B------:R-:W-:Y:S01]  /*19a10*/  ISETP.GT.AND P6, PT, R0, 0x20, P1 ;  /* 0x000000200000780c */ /* 0x000fe20000fc4270 */
[----:B--2---:R-:W-:-:S05]  /*19a20*/  FMUL R3, R3, R2 ;  /* 0x0000000203037220 */ /* 0x004fca0000400000 */
[----:B------:R-:W-:-:S04]  /*19a30*/  F2FP.F16.F32.PACK_AB R3, RZ, R3 ;  /* 0x00000003ff03723e */ /* 0x000fc800000000ff */
[----:B------:R-:W-:-:S05]  /*19a40*/  PRMT R4, R3, 0x7610, R4 ;  /* 0x0000761003047816 */ /* 0x000fca0000000004 */
[----:B------:R0:W-:Y:S01]  /*19a50*/  @P6 STG.E.U16 desc[UR52][R8.64+0x40], R4 ;  /* 0x0000400408006986 */ /* 0x0001e2000c101534 */
[----:B------:R-:W-:Y:S01]  /*19a60*/  ISETP.GT.AND P6, PT, R0, 0x21, P1 ;  /* 0x000000210000780c */ /* 0x000fe20000fc4270 */
[----:B------:R-:W-:-:S05]  /*19a70*/  FMUL R3, R5, R2 ;  /* 0x0000000205037220 */ /* 0x000fca0000400000 */
[----:B------:R-:W-:-:S07]  /*19a80*/  F2FP.F16.F32.PACK_AB R3, RZ, R3 ;  /* 0x00000003ff03723e */ /* 0x000fce00000000ff */
[----:B0-----:R-:W-:Y:S02]  /*19a90*/  @P6 IMAD.MOV.U32 R4, RZ, RZ, R8 ;  /* 0x000000ffff046224 */ /* 0x001fe400078e0008 */
[----:B------:R-:W-:-:S05]  /*19aa0*/  @P6 IMAD.MOV.U32 R5, RZ, RZ, R9 ;  /* 0x000000ffff056224 */ /* 0x000fca00078e0009 */
[----:B------:R0:W-:Y:S04]  /*19ab0*/  @P6 STG.E.U16 desc[UR52][R4.64+0x42], R3 ;  /* 0x0000420304006986 */ /* 0x0001e8000c101534 */
[----:B0-----:R-:W2:Y:S02]  /*19ac0*/  LDL.LU R3, [R1+0xc8] ;  /* 0x0000c80001037983 */ /* 0x001ea40000300800 */
[----:B--2---:R-:W-:-:S05]  /*19ad0*/  FMUL R3, R3, R2 ;  /* 0x0000000203037220 */ /* 0x004fca0000400000 */
[----:B------:R-:W-:-:S04]  /*19ae0*/  F2FP.F16.F32.PACK_AB R3, RZ, R3 ;  /* 0x00000003ff03723e */ /* 0x000fc800000000ff */
[----:B------:R-:W-:Y:S02]  /*19af0*/  PRMT R6, R3, 0x7610, R6 ;  /* 0x0000761003067816 */ /* 0x000fe40000000006 */
[----:B------:R-:W2:Y:S01]  /*19b00*/  LDL.LU R3, [R1+0xcc] ;  /* 0x0000cc0001037983 */ /* 0x000ea20000300800 */
[----:B------:R-:W-:-:S04]  /*19b10*/  IADD3 R4, P6, R8, UR11, RZ ;  /* 0x0000000b08047c10 */ /* 0x000fc8000ffde0ff */
[----:B------:R-:W-:Y:S02]  /*19b20*/  IADD3.X R5, R9, UR5, RZ, P6, !PT ;  /* 0x0000000509057c10 */ /* 0x000fe4000b7fe4ff */
[----:B------:R-:W-:-:S13]  /*19b30*/  ISETP.GT.AND P6, PT, R0, 0x20, P4 ;  /* 0x000000200000780c */ /* 0x000fda00027c4270 */
[----:B------:R0:W-:Y:S01]  /*19b40*/  @P6 STG.E.U16 desc[UR52][R4.64+0x40], R6 ;  /* 0x0000400604006986 */ /* 0x0001e2000c101534 */
[----:B--2---:R-:W-:-:S05]  /*19b50*/  FMUL R3, R3, R2 ;  /* 0x0000000203037220 */ /* 0x004fca0000400000 */
[----:B------:R-:W-:-:S04]  /*19b60*/  F2FP.F16.F32.PACK_AB R3, RZ, R3 ;  /* 0x00000003ff03723e */ /* 0x000fc800000000ff */
[----:B0-----:R-:W-:Y:S02]  /*19b70*/  PRMT R6, R3, 0x7610, R6 ;  /* 0x0000761003067816 */ /* 0x001fe40000000006 */
[----:B------:R-:W2:Y:S01]  /*19b80*/  LDL.LU R3, [R1+0xd0] ;  /* 0x0000d00001037983 */ /* 0x000ea20000300800 */
[----:B------:R-:W-:-:S13]  /*19b90*/  ISETP.GT.AND P6, PT, R0, 0x21, P4 ;  /* 0x000000210000780c */ /* 0x000fda00027c4270 */
[----:B------:R0:W-:Y:S01]  /*19ba0*/  @P6 STG.E.U16 desc[UR52][R4.64+0x42], R6 ;  /* 0x0000420604006986 */ /* 0x0001e2000c101534 */
[----:B------:R-:W-:-:S13]  /*19bb0*/  ISETP.GT.AND P6, PT, R0, 0x28, P1 ;  /* 0x000000280000780c */ /* 0x000fda0000fc4270 */
[----:B0-----:R-:W-:Y:S01]  /*19bc0*/  @P6 MOV R6, R8 ;  /* 0x0000000800066202 */ /* 0x001fe20000000f00 */
[----:B--2---:R-:W-:-:S05]  /*19bd0*/  FMUL R3, R3, R2 ;  /* 0x0000000203037220 */ /* 0x004fca0000400000 */
[----:B------:R-:W-:-:S04]  /*19be0*/  F2FP.F16.F32.PACK_AB R3, RZ, R3 ;  /* 0x00000003ff03723e */ /* 0x000fc800000000ff */
[----:B------:R-:W-:Y:S01]  /*19bf0*/  PRMT R17, R3, 0x7610, R17 ;  /* 0x0000761003117816 */ /* 0x000fe20000000011 */
[----:B------:R-:W-:Y:S01]  /*19c00*/  FMUL R3, R7, R2 ;  /* 0x0000000207037220 */ /* 0x000fe20000400000 */
[----:B------:R-:W-:-:S05]  /*19c10*/  @P6 IMAD.MOV.U32 R7, RZ, RZ, R9 ;  /* 0x000000ffff076224 */ /* 0x000fca00078e0009 */
[----:B------:R0:W-:Y:S04]  /*19c20*/  @P6 STG.E.U16 desc[UR52][R6.64+0x50], R17 ;  /* 0x0000501106006986 */ /* 0x0001e8000c101534 */
[----:B0-----:R-:W2:Y:S01]  /*19c30*/  LDL.LU R7, [R1+0xd8] ;  /* 0x0000d80001077983 */ /* 0x001ea20000300800 */
[----:B------:R-:W-:Y:S02]  /*19c40*/  ISETP.GT.AND P6, PT, R0, 0x29, P1 ;  /* 0x000000290000780c */ /* 0x000fe40000fc4270 */
[----:B------:R-:W-:-:S04]  /*19c50*/  F2FP.F16.F32.PACK_AB R3, RZ, R3 ;  /* 0x00000003ff03723e */ /* 0x000fc800000000ff */
[----:B------:R-:W-:-:S07]  /*19c60*/  PRMT R17, R3, 0x7610, R17 ;  /* 0x0000761003117816 */ /* 0x000fce0000000011 */
[----:B------:R-:W-:Y:S02]  /*19c70*/  @P6 IMAD.MOV.U32 R6, RZ, RZ, R8 ;  /* 0x000000ffff066224 */ /* 0x000fe400078e0008 */
[----:B--2---:R-:W-:Y:S01]  /*19c80*/  FMUL R3, R7, R2 ;  /* 0x0000000207037220 */ /* 0x004fe20000400000 */
[----:B------:R-:W-:-:S05]  /*19c90*/  @P6 IMAD.MOV.U32 R7, RZ, RZ, R9 ;  /* 0x000000ffff076224 */ /* 0x000fca00078e0009 */
[----:B------:R0:W-:Y:S04]  /*19ca0*/  @P6 STG.E.U16 desc[UR52][R6.64+0x52], R17 ;  /* 0x0000521106006986 */ /* 0x0001e8000c101534 */
[----:B0-----:R-:W2:Y:S01]  /*19cb0*/  LDL.LU R7, [R1+0xdc] ;  /* 0x0000dc0001077983 */ /* 0x001ea20000300800 */
[----:B------:R-:W-:Y:S02]  /*19cc0*/  ISETP.GT.AND P6, PT, R0, 0x28, P4 ;  /* 0x000000280000780c */ /* 0x000fe400027c4270 */
[----:B------:R-:W-:-:S04]  /*19cd0*/  F2FP.F16.F32.PACK_AB R3, RZ, R3 ;  /* 0x00000003ff03723e */ /* 0x000fc800000000ff */
[----:B------:R-:W-:-:S07]  /*19ce0*/  PRMT R6, R3, 0x7610, R6 ;  /* 0x0000761003067816 */ /* 0x000fce0000000006 */
[----:B------:R0:W-:Y:S01]  /*19cf0*/  @P6 STG.E.U16 desc[UR52][R4.64+0x50], R6 ;  /* 0x0000500604006986 */ /* 0x0001e2000c101534 */
[----:B------:R-:W-:Y:S01]  /*19d00*/  ISETP.GT.AND P6, PT, R0, 0x29, P4 ;  /* 0x000000290000780c */ /* 0x000fe200027c4270 */
[----:B--2---:R-:W-:-:S05]  /*19d10*/  FMUL R3, R7, R2 ;  /* 0x0000000207037220 */ /* 0x004fca0000400000 */
[----:B------:R-:W-:-:S04]  /*19d20*/  F2FP.F16.F32.PACK_AB R3, RZ, R3 ;  /* 0x00000003ff03723e */ /* 0x000fc800000000ff */
[----:B0-----:R-:W-:-:S05]  /*19d30*/  PRMT R6, R3, 0x7610, R6 ;  /* 0x0000761003067816 */ /* 0x001fca0000000006 */
[----:B------:R0:W-:Y:S01]  /*19d40*/  @P6 STG.E.U16 desc[UR52][R4.64+0x52], R6 ;  /* 0x0000520604006986 */ /* 0x0001e2000c101534 */
[----:B------:R-:W-:Y:S01]  /*19d50*/  ISETP.GT.AND P6, PT, R0, 0x30, P1 ;  /* 0x000000300000780c */ /* 0x000fe20000fc4270 */
[----:B---3--:R-:W-:Y:S02]  /*19d60*/  FMUL R3, R21, R2 ;  /* 0x0000000215037220 */ /* 0x008fe40000400000 */
[----:B------:R-:W2:Y:S03]  /*19d70*/  LDL.LU R21, [R1+0xa0] ;  /* 0x0000a00001157983 */ /* 0x000ea60000300800 */
[----:B------:R-:W-:-:S04]  /*19d80*/  F2FP.F16.F32.PACK_AB R3, RZ, R3 ;  /* 0x00000003ff03723e */ /* 0x000fc800000000ff */
[----:B------:R-:W-:-:S03]  /*19d90*/  PRMT R17, R3, 0x7610, R17 ;  /* 0x0000761003117816 */ /* 0x000fc60000000011 */
[----:B0-----:R-:W-:Y:S01]  /*19da0*/  @P6 MOV R6, R8 ;  /* 0x0000000800066202 */ /* 0x001fe20000000f00 */
[----:B------:R-:W-:-:S05]  /*19db0*/  @P6 IMAD.MOV.U32 R7, RZ, RZ, R9 ;  /* 0x000000ffff076224 */ /* 0x000fca00078e0009 */
[----:B------:R0:W-:Y:S01]  /*19dc0*/  @P6 STG.E.U16 desc[UR52][R6.64+0x60], R17 ;  /* 0x0000601106006986 */ /* 0x0001e2000c101534 */
[----:B------:R-:W-:Y:S01]  /*19dd0*/  ISETP.GT.AND P6, PT, R0, 0x31, P1 ;  /* 0x000000310000780c */ /* 0x000fe20000fc4270 */
[----:B----4-:R-:W-:Y:S02]  /*19de0*/  FMUL R3, R235, R2 ;  /* 0x00000002eb037220 */ /* 0x010fe40000400000 */
[----:B------:R-:W3:Y:S03]  /*19df0*/  LDL.LU R235, [R1+0xa4] ;  /* 0x0000a40001eb7983 */ /* 0x000ee60000300800 */
[----:B------:R-:W-:-:S04]  /*19e00*/  F2FP.F16.F32.PACK_AB R3, RZ, R3 ;  /* 0x00000003ff03723e */ /* 0x000fc800000000ff */
[----:B0-----:R-:W-:-:S03]  /*19e10*/  PRMT R17, R3, 0x7610, R17 ;  /* 0x0000761003117816 */ /* 0x001fc60000000011 */
[----:B------:R-:W-:Y:S02]  /*19e20*/  @P6 IMAD.MOV.U32 R6, RZ, RZ, R8 ;  /* 0x000000ffff066224 */ /* 0x000fe400078e0008 */
[----:B------:R-:W-:Y:S02]  /*19e30*/  @P6 IMAD.MOV.U32 R7, RZ, RZ, R9 ;  /* 0x000000ffff076224 */ /* 0x000fe400078e0009 */
[----:B-----5:R-:W-:Y:S02]  /*19e40*/  FMUL R3, R234, R2 ;  /* 0x00000002ea037220 */ /* 0x020fe40000400000 */
[----:B------:R-:W4:Y:S04]  /*19e50*/  LDL.LU R234, [R1+0xa8] ;  /* 0x0000a80001ea7983 */ /* 0x000f280000300800 */
[----:B------:R0:W-:Y:S01]  /*19e60*/  @P6 STG.E.U16 desc[UR52][R6.64+0x62], R17 ;  /* 0x0000621106006986 */ /* 0x0001e2000c101534 */
[----:B------:R-:W-:-:S02]  /*19e70*/  ISETP.GT.AND P6, PT, R0, 0x30, P4 ;  /* 0x000000300000780c */ /* 0x000fc400027c4270 */
[----:B------:R-:W-:-:S04]  /*19e80*/  F2FP.F16.F32.PACK_AB R3, RZ, R3 ;  /* 0x00000003ff03723e */ /* 0x000fc800000000ff */
[----:B0-----:R-:W-:Y:S01]  /*19e90*/  PRMT R6, R3, 0x7610, R6 ;  /* 0x0000761003067816 */ /* 0x001fe20000000006 */
[----:B------:R-:W-:Y:S02]  /*19ea0*/  FMUL R3, R233, R2 ;  /* 0x00000002e9037220 */ /* 0x000fe40000400000 */
[----:B------:R-:W5:Y:S04]  /*19eb0*/  LDL.LU R233, [R1+0xac] ;  /* 0x0000ac0001e97983 */ /* 0x000f680000300800 */
[----:B------:R0:W-:Y:S01]  /*19ec0*/  @P6 STG.E.U16 desc[UR52][R4.64+0x60], R6 ;  /* 0x0000600604006986 */ /* 0x0001e2000c101534 */
[----:B------:R-:W-:Y:S02]  /*19ed0*/  ISETP.GT.AND P6, PT, R0, 0x31, P4 ;  /* 0x000000310000780c */ /* 0x000fe400027c4270 */
[----:B------:R-:W-:-:S04]  /*19ee0*/  F2FP.F16.F32.PACK_AB R3, RZ, R3 ;  /* 0x00000003ff03723e */ /* 0x000fc800000000ff */
[----:B0-----:R-:W-:-:S07]  /*19ef0*/  PRMT R6, R3, 0x7610, R6 ;  /* 0x0000761003067816 */ /* 0x001fce0000000006 */
[----:B------:R0:W-:Y:S01]  /*19f00*/  @P6 STG.E.U16 desc[UR52][R4.64+0x62], R6 ;  /* 0x0000620604006986 */ /* 0x0001e2000c101534 */
[----:B------:R-:W-:Y:S01]  /*19f10*/  ISETP.GT.AND P6, PT, R0, 0x38, P1 ;  /* 0x000000380000780c */ /* 0x000fe20000fc4270 */
[----:B------:R-:W-:Y:S02]  /*19f20*/  FMUL R3, R232, R2 ;  /* 0x00000002e8037220 */ /* 0x000fe40000400000 */
[----:B------:R-:W5:Y:S03]  /*19f30*/  LDL.LU R232, [R1+0xb0] ;  /* 0x0000b00001e87983 */ /* 0x000f660000300800 */
[----:B------:R-:W-:-:S04]  /*19f40*/  F2FP.F16.F32.PACK_AB R3, RZ, R3 ;  /* 0x00000003ff03723e */ /* 0x000fc800000000ff */
[----:B------:R-:W-:-:S03]  /*19f50*/  PRMT R17, R3, 0x7610, R17 ;  /* 0x0000761003117816 */ /* 0x000fc60000000011 */
[----:B0-----:R-:W-:Y:S01]  /*19f60*/  @P6 MOV R6, R8 ;  /* 0x0000000800066202 */ /* 0x001fe20000000f00 */
[----:B------:R-:W-:-:S05]  /*19f70*/  @P6 IMAD.MOV.U32 R7, RZ, RZ, R9 ;  /* 0x000000ffff076224 */ /* 0x000fca00078e0009 */
[----:B------:R0:W-:Y:S01]  /*19f80*/  @P6 STG.E.U16 desc[UR52][R6.64+0x70], R17 ;  /* 0x0000701106006986 */ /* 0x0001e2000c101534 */
[----:B------:R-:W-:Y:S01]  /*19f90*/  ISETP.GT.AND P6, PT, R0, 0x39, P1 ;  /* 0x000000390000780c */ /* 0x000fe20000fc4270 */
[----:B------:R-:W-:Y:S02]  /*19fa0*/  FMUL R3, R23, R2 ;  /* 0x0000000217037220 */ /* 0x000fe40000400000 */
[----:B------:R-:W5:Y:S03]  /*19fb0*/  LDL.LU R23, [R1+0xb4] ;  /* 0x0000b40001177983 */ /* 0x000f660000300800 */
[----:B------:R-:W-:-:S04]  /*19fc0*/  F2FP.F16.F32.PACK_AB R3, RZ, R3 ;  /* 0x00000003ff03723e */ /* 0x000fc800000000ff */
[----:B0-----:R-:W-:-:S03]  /*19fd0*/  PRMT R17, R3, 0x7610, R17 ;  /* 0x0000761003117816 */ /* 0x001fc60000000011 */
[----:B------:R-:W-:Y:S02]  /*19fe0*/  @P6 IMAD.MOV.U32 R6, RZ, RZ, R8 ;  /* 0x000000ffff066224 */ /* 0x000fe400078e0008 */
[----:B------:R-:W-:Y:S02]  /*19ff0*/  @P6 IMAD.MOV.U32 R7, RZ, RZ, R9 ;  /* 0x000000ffff076224 */ /* 0x000fe400078e0009 */
[----:B------:R-:W-:Y:S02]  /*1a000*/  FMUL R3, R22, R2 ;  /* 0x0000000216037220 */ /* 0x000fe40000400000 */
[----:B------:R-:W5:Y:S04]  /*1a010*/  LDL.LU R22, [R1+0xb8] ;  /* 0x0000b80001167983 */ /* 0x000f680000300800 */
        /* <DEDUP_REMOVED lines=8> */
[----:B------:R-:W-:-:S11]  /*1a0a0*/  F2FP.F16.F32.PACK_AB R3, RZ, R3 ;  /* 0x00000003ff03723e */ /* 0x000fd600000000ff */
[----:B------:R1:W-:Y:S01]  /*1a0b0*/  @P6 STG.E.U16 desc[UR52][R4.64+0x72], R3 ;  /* 0x0000720304006986 */ /* 0x0003e2000c101534 */
[----:B0-----:R-:W-:-:S04]  /*1a0c0*/  IADD3 R6, P6, R8, UR13, RZ ;  /* 0x0000000d08067c10 */ /* 0x001fc8000ffde0ff */
[----:B------:R-:W-:Y:S02]  /*1a0d0*/  IADD3.X R7, R9, UR12, RZ, P6, !PT ;  /* 0x0000000c09077c10 */ /* 0x000fe4000b7fe4ff */
[----:B------:R-:W-:Y:S01]  /*1a0e0*/  ISETP.GT.AND P6, PT, R0, 0x20, P3 ;  /* 0x000000200000780c */ /* 0x000fe20001fc4270 */
[----:B-1----:R-:W-:-:S05]  /*1a0f0*/  FMUL R3, R18, R2 ;  /* 0x0000000212037220 */ /* 0x002fca0000400000 */
[----:B------:R-:W-:-:S04]  /*1a100*/  F2FP.F16.F32.PACK_AB R3, RZ, R3 ;  /* 0x00000003ff03723e */ /* 0x000fc800000000ff */
[----:B------:R-:W-:Y:S01]  /*1a110*/  PRMT R17, R3, 0x7610, R17 ;  /* 0x0000761003117816 */ /* 0x000fe20000000011 */
[----:B------:R-:W-:-:S04]  /*1a120*/  FMUL R3, R19, R2 ;  /* 0x0000000213037220 */ /* 0x000fc80000400000 */
[----:B------:R-:W-:Y:S01]  /*1a130*/  @P6 STG.E.U16 desc[UR52][R6.64+0x40], R17 ;  /* 0x0000401106006986 */ /* 0x000fe2000c101534 */
[----:B------:R-:W-:Y:S02]  /*1a140*/  ISETP.GT.AND P6, PT, R0, 0x21, P3 ;  /* 0x000000210000780c */ /* 0x000fe40001fc4270 */
[----:B------:R-:W-:-:S11]  /*1a150*/  F2FP.F16.F32.PACK_AB R3, RZ, R3 ;  /* 0x00000003ff03723e */ /* 0x000fd600000000ff */
        /* <DEDUP_REMOVED lines=34> */
[----:B------:R-:W-:Y:S01]  /*1a380*/  ISETP.GT.AND P6, PT, R0, 0x29, P2 ;  /* 0x000000290000780c */ /* 0x000fe200017c4270 */
[----:B--2---:R-:W-:-:S05]  /*1a390*/  FMUL R3, R3, R2 ;  /* 0x0000000203037220 */ /* 0x004fca0000400000 */
[----:B------:R-:W-:-:S04]  /*1a3a0*/  F2FP.F16.F32.PACK_AB R3, RZ, R3 ;  /* 0x00000003ff03723e */ /* 0x000fc800000000ff */
[----:B0-----:R-:W-:Y:S01]  /*1a3b0*/  PRMT R17, R3, 0x7610, R17 ;  /* 0x0000761003117816 */ /* 0x001fe20000000011 */
[----:B------:R-:W-:Y:S02]  /*1a3c0*/  FMUL R3, R21, R2 ;  /* 0x0000000215037220 */ /* 0x000fe40000400000 */
[----:B------:R-:W2:Y:S04]  /*1a3d0*/  LDL.LU R21, [R1+0x60] ;  /* 0x0000600001157983 */ /* 0x000ea80000300800 */
[----:B------:R0:W-:Y:S01]  /*1a3e0*/  @P6 STG.E.U16 desc[UR52][R10.64+0x52], R17 ;  /* 0x000052110a006986 */ /* 0x0001e2000c101534 */
[----:B------:R-:W-:Y:S02]  /*1a3f0*/  ISETP.GT.AND P6, PT, R0, 0x30, P3 ;  /* 0x000000300000780c */ /* 0x000fe40001fc4270 */
[----:B------:R-:W-:-:S04]  /*1a400*/  F2FP.F16.F32.PACK_AB R3, RZ, R3 ;  /* 0x00000003ff03723e */ /* 0x000fc800000000ff */
[----:B0-----:R-:W-:Y:S01]  /*1a410*/  PRMT R17, R3, 0x7610, R17 ;  /* 0x0000761003117816 */ /* 0x001fe20000000011 */
[----:B---3--:R-:W-:Y:S02]  /*1a420*/  FMUL R3, R235, R2 ;  /* 0x00000002eb037220 */ /* 0x008fe40000400000 */
[----:B------:R-:W3:Y:S04]  /*1a430*/  LDL.LU R235, [R1+0x64] ;  /* 0x0000640001eb7983 */ /* 0x000ee80000300800 */
[----:B------:R0:W-:Y:S01]  /*1a440*/  @P6 STG.E.U16 desc[UR52][R6.64+0x60], R17 ;  /* 0x0000601106006986 */ /* 0x0001e2000c101534 */
[----:B------:R-:W-:Y:S02]  /*1a450*/  ISETP.GT.AND P6, PT, R0, 0x31, P3 ;  /* 0x000000310000780c */ /* 0x000fe40001fc4270 */
[----:B------:R-:W-:-:S04]  /*1a460*/  F2FP.F16.F32.PACK_AB R3, RZ, R3 ;  /* 0x00000003ff03723e */ /* 0x000fc800000000ff */
[----:B0-----:R-:W-:Y:S01]  /*1a470*/  PRMT R17, R3, 0x7610, R17 ;  /* 0x0000761003117816 */ /* 0x001fe20000000011 */
        /* <DEDUP_REMOVED lines=24> */
[-C--:B------:R-:W-:Y:S02]  /*1a600*/  FMUL R3, R22, R2.reuse ;  /* 0x0000000216037220 */ /* 0x080fe40000400000 */
[----:B------:R-:W5:Y:S03]  /*1a610*/  LDL.LU R22, [R1+0x78] ;  /* 0x0000780001167983 */ /* 0x000f660000300800 */
[----:B------:R-:W-:Y:S01]  /*1a620*/  F2FP.F16.F32.PACK_AB R3, RZ, R3 ;  /* 0x00000003ff03723e */ /* 0x000fe200000000ff */
[----:B------:R0:W-:Y:S01]  /*1a630*/  @P6 STG.E.U16 desc[UR52][R6.64+0x72], R17 ;  /* 0x0000721106006986 */ /* 0x0001e2000c101534 */
[----:B------:R-:W-:Y:S02]  /*1a640*/  ISETP.GT.AND P6, PT, R0, 0x38, P2 ;  /* 0x000000380000780c */ /* 0x000fe400017c4270 */
[----:B0-----:R-:W-:Y:S01]  /*1a650*/  PRMT R17, R3, 0x7610, R17 ;  /* 0x0000761003117816 */ /* 0x001fe20000000011 */
[----:B------:R-:W-:-:S02]  /*1a660*/  FMUL R3, R20, R2 ;  /* 0x0000000214037220 */ /* 0x000fc40000400000 */
[----:B------:R-:W5:Y:S03]  /*1a670*/  LDL.LU R20, [R1+0x7c] ;  /* 0x00007c0001147983 */ /* 0x000f660000300800 */
[----:B------:R-:W-:-:S05]  /*1a680*/  F2FP.F16.F32.PACK_AB R3, RZ, R3 ;  /* 0x00000003ff03723e */ /* 0x000fca00000000ff */
[----:B------:R0:W-:Y:S02]  /*1a690*/  @P6 STG.E.U16 desc[UR52][R10.64+0x70], R17 ;  /* 0x000070110a006986 */ /* 0x0001e4000c101534 */
        /* <DEDUP_REMOVED lines=97> */
[----:B------:R-:W2:Y:S01]  /*1acb0*/  LDL.LU R3, [R1] ;  /* 0x0000000001037983 */ /* 0x000ea20000300800 */
        /* <DEDUP_REMOVED lines=45> */
[----:B------:R-:W-:-:S05]  /*1af90*/  FMUL R216, R216, R2 ;  /* 0x00000002d8d87220 */ /* 0x000fca0000400000 */
[----:B------:R-:W-:Y:S01]  /*1afa0*/  F2FP.F16.F32.PACK_AB R216, RZ, R216 ;  /* 0x000000d8ffd8723e */ /* 0x000fe200000000ff */
        /* <DEDUP_REMOVED lines=14> */
[----:B--2---:R-:W-:-:S05]  /*1b090*/  FMUL R3, R3, R2 ;  /* 0x0000000203037220 */ /* 0x004fca0000400000 */
[----:B------:R-:W-:-:S04]  /*1b0a0*/  F2FP.F16.F32.PACK_AB R3, RZ, R3 ;  /* 0x00000003ff03723e */ /* 0x000fc800000000ff */
[----:B0-----:R-:W-:Y:S01]  /*1b0b0*/  PRMT R17, R3, 0x7610, R17 ;  /* 0x0000761003117816 */ /* 0x001fe20000000011 */
[----:B------:R-:W-:-:S04]  /*1b0c0*/  FMUL R3, R21, R2 ;  /* 0x0000000215037220 */ /* 0x000fc80000400000 */
[----:B------:R3:W-:Y:S01]  /*1b0d0*/  @P6 STG.E.U16 desc[UR52][R4.64+0x92], R17 ;  /* 0x0000921104006986 */ /* 0x0007e2000c101534 */
[----:B------:R-:W-:Y:S02]  /*1b0e0*/  ISETP.GT.AND P6, PT, R0, 0x50, P1 ;  /* 0x000000500000780c */ /* 0x000fe40000fc4270 */
[----:B------:R-:W-:Y:S01]  /*1b0f0*/  F2FP.F16.F32.PACK_AB R3, RZ, R3 ;  /* 0x00000003ff03723e */ /* 0x000fe200000000ff */
[----:B---3--:R-:W-:-:S10]  /*1b100*/  FMUL R17, R235, R2 ;  /* 0x00000002eb117220 */ /* 0x008fd40000400000 */
[----:B------:R0:W-:Y:S01]  /*1b110*/  @P6 STG.E.U16 desc[UR52][R8.64+0xa0], R3 ;  /* 0x0000a00308006986 */ /* 0x0001e2000c101534 */
[----:B------:R-:W-:Y:S02]  /*1b120*/  ISETP.GT.AND P6, PT, R0, 0x51, P1 ;  /* 0x000000510000780c */ /* 0x000fe40000fc4270 */
[----:B------:R-:W-:-:S04]  /*1b130*/  F2FP.F16.F32.PACK_AB R18, RZ, R17 ;  /* 0x00000011ff12723e */ /* 0x000fc800000000ff */
[----:B0-----:R-:W-:Y:S01]  /*1b140*/  PRMT R3, R18, 0x7610, R3 ;  /* 0x0000761012037816 */ /* 0x001fe20000000003 */
[----:B----4-:R-:W-:-:S06]  /*1b150*/  FMUL R17, R234, R2 ;  /* 0x00000002ea117220 */ /* 0x010fcc0000400000 */
[----:B------:R0:W-:Y:S01]  /*1b160*/  @P6 STG.E.U16 desc[UR52][R8.64+0xa2], R3 ;  /* 0x0000a20308006986 */ /* 0x0001e2000c101534 */
[----:B------:R-:W-:Y:S02]  /*1b170*/  ISETP.GT.AND P6, PT, R0, 0x50, P4 ;  /* 0x000000500000780c */ /* 0x000fe400027c4270 */
[----:B------:R-:W-:Y:S01]  /*1b180*/  F2FP.F16.F32.PACK_AB R17, RZ, R17 ;  /* 0x00000011ff11723e */ /* 0x000fe200000000ff */
[----:B-----5:R-:W-:-:S05]  /*1b190*/  FMUL R18, R233, R2 ;  /* 0x00000002e9127220 */ /* 0x020fca0000400000 */
[----:B------:R-:W-:-:S05]  /*1b1a0*/  F2FP.F16.F32.PACK_AB R18, RZ, R18 ;  /* 0x00000012ff12723e */ /* 0x000fca00000000ff */
[----:B------:R1:W-:Y:S01]  /*1b1b0*/  @P6 STG.E.U16 desc[UR52][R4.64+0xa0], R17 ;  /* 0x0000a01104006986 */ /* 0x0003e2000c101534 */
[----:B------:R-:W-:Y:S02]  /*1b1c0*/  ISETP.GT.AND P6, PT, R0, 0x51, P4 ;  /* 0x000000510000780c */ /* 0x000fe400027c4270 */
[----:B------:R-:W-:Y:S01]  /*1b1d0*/  PRMT R19, R18, 0x7610, R19 ;  /* 0x0000761012137816 */ /* 0x000fe20000000013 */
[----:B------:R-:W-:-:S10]  /*1b1e0*/  FMUL R18, R232, R2 ;  /* 0x00000002e8127220 */ /* 0x000fd40000400000 */
[----:B------:R2:W-:Y:S01]  /*1b1f0*/  @P6 STG.E.U16 desc[UR52][R4.64+0xa2], R19 ;  /* 0x0000a21304006986 */ /* 0x0005e2000c101534 */
[----:B------:R-:W-:Y:S02]  /*1b200*/  ISETP.GT.AND P6, PT, R0, 0x58, P1 ;  /* 0x000000580000780c */ /* 0x000fe40000fc4270 */
[----:B------:R-:W-:Y:S01]  /*1b210*/  F2FP.F16.F32.PACK_AB R18, RZ, R18 ;  /* 0x00000012ff12723e */ /* 0x000fe200000000ff */
[----:B0-----:R-:W-:-:S05]  /*1b220*/  FMUL R3, R23, R2 ;  /* 0x0000000217037220 */ /* 0x001fca0000400000 */
[----:B------:R-:W-:-:S05]  /*1b230*/  F2FP.F16.F32.PACK_AB R3, RZ, R3 ;  /* 0x00000003ff03723e */ /* 0x000fca00000000ff */
[----:B------:R-:W-:Y:S01]  /*1b240*/  @P6 STG.E.U16 desc[UR52][R8.64+0xb0], R18 ;  /* 0x0000b01208006986 */ /* 0x000fe2000c101534 */
[----:B------:R-:W-:Y:S02]  /*1b250*/  ISETP.GT.AND P6, PT, R0, 0x59, P1 ;  /* 0x000000590000780c */ /* 0x000fe40000fc4270 */
[----:B-1----:R-:W-:Y:S01]  /*1b260*/  PRMT R17, R3, 0x7610, R17 ;  /* 0x0000761003117816 */ /* 0x002fe20000000011 */
[----:B------:R-:W-:-:S05]  /*1b270*/  FMUL R3, R22, R2 ;  /* 0x0000000216037220 */ /* 0x000fca0000400000 */
[----:B------:R-:W-:-:S05]  /*1b280*/  F2FP.F16.F32.PACK_AB R3, RZ, R3 ;  /* 0x00000003ff03723e */ /* 0x000fca00000000ff */
[----:B------:R-:W-:Y:S01]  /*1b290*/  @P6 STG.E.U16 desc[UR52][R8.64+0xb2], R17 ;  /* 0x0000b21108006986 */ /* 0x000fe2000c101534 */
[----:B------:R-:W-:Y:S02]  /*1b2a0*/  ISETP.GT.AND P6, PT, R0, 0x58, P4 ;  /* 0x000000580000780c */ /* 0x000fe400027c4270 */
[----:B--2---:R-:W-:Y:S01]  /*1b2b0*/  PRMT R19, R3, 0x7610, R19 ;  /* 0x0000761003137816 */ /* 0x004fe20000000013 */
[----:B------:R-:W-:-:S10]  /*1b2c0*/  FMUL R3, R20, R2 ;  /* 0x0000000214037220 */ /* 0x000fd40000400000 */
[----:B------:R-:W-:Y:S01]  /*1b2d0*/  @P6 STG.E.U16 desc[UR52][R4.64+0xb0], R19 ;  /* 0x0000b01304006986 */ /* 0x000fe2000c101534 */
[----:B------:R-:W-:Y:S02]  /*1b2e0*/  ISETP.GT.AND P6, PT, R0, 0x59, P4 ;  /* 0x000000590000780c */ /* 0x000fe400027c4270 */
[----:B------:R-:W-:-:S11]  /*1b2f0*/  F2FP.F16.F32.PACK_AB R3, RZ, R3 ;  /* 0x00000003ff03723e */ /* 0x000fd600000000ff */
[----:B------:R-:W-:Y:S01]  /*1b300*/  @P6 STG.E.U16 desc[UR52][R4.64+0xb2], R3 ;  /* 0x0000b20304006986 */ /* 0x000fe2000c101534 */
[----:B------:R-:W-:-:S13]  /*1b310*/  ISETP.GT.AND P6, PT, R0, 0x40, P3 ;  /* 0x000000400000780c */ /* 0x000fda0001fc4270 */
        /* <DEDUP_REMOVED lines=13> */
[----:B------:R-:W-:Y:S01]  /*1b3f0*/  ISETP.GT.AND P6, PT, R0, 0x49, P2 ;  /* 0x000000490000780c */ /* 0x000fe200017c4270 */
[----:B------:R-:W-:-:S12]  /*1b400*/  FMUL R224, R224, R2 ;  /* 0x00000002e0e07220 */ /* 0x000fd80000400000 */
[----:B------:R-:W-:Y:S01]  /*1b410*/  @P6 STG.E.U16 desc[UR52][R10.64+0x92], R223 ;  /* 0x000092df0a006986 */ /* 0x000fe2000c101534 */
[----:B------:R-:W-:Y:S02]  /*1b420*/  ISETP.GT.AND P6, PT, R0, 0x50, P3 ;  /* 0x000000500000780c */ /* 0x000fe40001fc4270 */
[----:B------:R-:W-:Y:S01]  /*1b430*/  F2FP.F16.F32.PACK_AB R224, RZ, R224 ;  /* 0x000000e0ffe0723e */ /* 0x000fe200000000ff */
[----:B------:R-:W-:-:S10]  /*1b440*/  FMUL R225, R225, R2 ;  /* 0x00000002e1e17220 */ /* 0x000fd40000400000 */
        /* <DEDUP_REMOVED lines=653> */
[C---:B------:R-:W-:Y:S02]  /*1dd20*/  ISETP.GT.AND P6, PT, R0.reuse, 0xd8, P0 ;  /* 0x000000d80000780c */ /* 0x040fe400007c4270 */
[----:B------:R-:W-:Y:S02]  /*1dd30*/  F2FP.F16.F32.PACK_AB R68, RZ, R68 ;  /* 0x00000044ff44723e */ /* 0x000fe400000000ff */
[----:B------:R-:W-:Y:S01]  /*1dd40*/  ISETP.GT.AND P0, PT, R0, 0xd9, P0 ;  /* 0x000000d90000780c */ /* 0x000fe20000704270 */
[-C--:B------:R-:W-:Y:S01]  /*1dd50*/  FMUL R69, R69, R2.reuse ;  /* 0x0000000245457220 */ /* 0x080fe20000400000 */
[-C--:B------:R-:W-:Y:S01]  /*1dd60*/  FMUL R70, R70, R2.reuse ;  /* 0x0000000246467220 */ /* 0x080fe20000400000 */
[----:B------:R-:W-:-:S06]  /*1dd70*/  FMUL R71, R71, R2 ;  /* 0x0000000247477220 */ /* 0x000fcc0000400000 */
[----:B------:R-:W-:Y:S01]  /*1dd80*/  @P6 STG.E.U16 desc[UR52][R12.64+0x1b0], R68 ;  /* 0x0001b0440c006986 */ /* 0x000fe2000c101534 */
[C---:B------:R-:W-:Y:S02]  /*1dd90*/  ISETP.GT.AND P6, PT, R0.reuse, 0xd8, P5 ;  /* 0x000000d80000780c */ /* 0x040fe40002fc4270 */
[C---:B------:R-:W-:Y:S02]  /*1dda0*/  ISETP.GT.AND P5, PT, R0.reuse, 0xd9, P5 ;  /* 0x000000d90000780c */ /* 0x040fe40002fa4270 */
[----:B------:R-:W-:Y:S02]  /*1ddb0*/  F2FP.F16.F32.PACK_AB R69, RZ, R69 ;  /* 0x00000045ff45723e */ /* 0x000fe400000000ff */
[----:B------:R-:W-:Y:S02]  /*1ddc0*/  F2FP.F16.F32.PACK_AB R70, RZ, R70 ;  /* 0x00000046ff46723e */ /* 0x000fe400000000ff */
[----:B------:R-:W-:Y:S01]  /*1ddd0*/  F2FP.F16.F32.PACK_AB R71, RZ, R71 ;  /* 0x00000047ff47723e */ /* 0x000fe200000000ff */
[----:B------:R0:W-:Y:S01]  /*1dde0*/  @P0 STG.E.U16 desc[UR52][R12.64+0x1b2], R69 ;  /* 0x0001b2450c000986 */ /* 0x0001e2000c101534 */
[----:B------:R-:W-:-:S03]  /*1ddf0*/  ISETP.GT.AND P0, PT, R0, 0xc1, P1 ;  /* 0x000000c10000780c */ /* 0x000fc60000f04270 */
[----:B------:R-:W-:Y:S01]  /*1de00*/  @P6 STG.E.U16 desc[UR52][R14.64+0x1b0], R70 ;  /* 0x0001b0460e006986 */ /* 0x000fe2000c101534 */
[----:B------:R-:W-:Y:S01]  /*1de10*/  ISETP.GT.AND P6, PT, R0, 0xc0, P1 ;  /* 0x000000c00000780c */ /* 0x000fe20000fc4270 */
[-C--:B------:R-:W-:Y:S02]  /*1de20*/  FMUL R40, R40, R2.reuse ;  /* 0x0000000228287220 */ /* 0x080fe40000400000 */
[----:B------:R-:W-:Y:S01]  /*1de30*/  @P5 STG.E.U16 desc[UR52][R14.64+0x1b2], R71 ;  /* 0x0001b2470e005986 */ /* 0x000fe2000c101534 */
[----:B------:R-:W-:Y:S01]  /*1de40*/  ISETP.GT.AND P5, PT, R0, 0xc0, P4 ;  /* 0x000000c00000780c */ /* 0x000fe200027a4270 */
[-C--:B------:R-:W-:Y:S01]  /*1de50*/  FMUL R41, R41, R2.reuse ;  /* 0x0000000229297220 */ /* 0x080fe20000400000 */
[----:B------:R-:W-:Y:S01]  /*1de60*/  FMUL R42, R42, R2 ;  /* 0x000000022a2a7220 */ /* 0x000fe20000400000 */
[----:B------:R-:W-:-:S03]  /*1de70*/  F2FP.F16.F32.PACK_AB R40, RZ, R40 ;  /* 0x00000028ff28723e */ /* 0x000fc600000000ff */
[----:B------:R-:W-:Y:S02]  /*1de80*/  F2FP.F16.F32.PACK_AB R41, RZ, R41 ;  /* 0x00000029ff29723e */ /* 0x000fe400000000ff */
[----:B------:R-:W-:Y:S01]  /*1de90*/  F2FP.F16.F32.PACK_AB R42, RZ, R42 ;  /* 0x0000002aff2a723e */ /* 0x000fe200000000ff */
[----:B------:R-:W-:Y:S01]  /*1dea0*/  @P6 STG.E.U16 desc[UR52][R8.64+0x180], R40 ;  /* 0x0001802808006986 */ /* 0x000fe2000c101534 */
[----:B------:R-:W-:-:S03]  /*1deb0*/  ISETP.GT.AND P6, PT, R0, 0xc1, P4 ;  /* 0x000000c10000780c */ /* 0x000fc600027c4270 */
[----:B------:R-:W-:Y:S01]  /*1dec0*/  @P0 STG.E.U16 desc[UR52][R8.64+0x182], R41 ;  /* 0x0001822908000986 */ /* 0x000fe2000c101534 */
[C---:B------:R-:W-:Y:S01]  /*1ded0*/  ISETP.GT.AND P0, PT, R0.reuse, 0xc8, P1 ;  /* 0x000000c80000780c */ /* 0x040fe20000f04270 */
        /* <DEDUP_REMOVED lines=8> */
[----:B------:R-:W-:Y:S04]  /*1df60*/  @P6 STG.E.U16 desc[UR52][R4.64+0x182], R43 ;  /* 0x0001822b04006986 */ /* 0x000fe8000c101534 */
[----:B------:R-:W-:Y:S01]  /*1df70*/  @P0 STG.E.U16 desc[UR52][R8.64+0x190], R44 ;  /* 0x0001902c08000986 */ /* 0x000fe2000c101534 */
[----:B------:R-:W-:-:S03]  /*1df80*/  ISETP.GT.AND P0, PT, R0, 0xc8, P4 ;  /* 0x000000c80000780c */ /* 0x000fc60002704270 */
[----:B------:R-:W-:Y:S01]  /*1df90*/  @P5 STG.E.U16 desc[UR52][R8.64+0x192], R45 ;  /* 0x0001922d08005986 */ /* 0x000fe2000c101534 */
[----:B------:R-:W-:Y:S01]  /*1dfa0*/  ISETP.GT.AND P5, PT, R0, 0xc9, P4 ;  /* 0x000000c90000780c */ /* 0x000fe200027a4270 */
[-C--:B------:R-:W-:Y:S01]  /*1dfb0*/  FMUL R46, R46, R2.reuse ;  /* 0x000000022e2e7220 */ /* 0x080fe20000400000 */
[----:B------:R-:W-:Y:S01]  /*1dfc0*/  FMUL R47, R47, R2 ;  /* 0x000000022f2f7220 */ /* 0x000fe20000400000 */
[----:B------:R-:W-:-:S03]  /*1dfd0*/  ISETP.GT.AND P6, PT, R0, 0xd0, P1 ;  /* 0x000000d00000780c */ /* 0x000fc60000fc4270 */
[----:B------:R-:W-:Y:S02]  /*1dfe0*/  F2FP.F16.F32.PACK_AB R46, RZ, R46 ;  /* 0x0000002eff2e723e */ /* 0x000fe400000000ff */
[----:B------:R-:W-:Y:S01]  /*1dff0*/  F2FP.F16.F32.PACK_AB R47, RZ, R47 ;  /* 0x0000002fff2f723e */ /* 0x000fe200000000ff */
[----:B------:R-:W-:Y:S02]  /*1e000*/  FMUL R48, R48, R2 ;  /* 0x0000000230307220 */ /* 0x000fe40000400000 */
[----:B------:R-:W-:Y:S04]  /*1e010*/  @P0 STG.E.U16 desc[UR52][R4.64+0x190], R46 ;  /* 0x0001902e04000986 */ /* 0x000fe8000c101534 */
[----:B------:R-:W-:Y:S01]  /*1e020*/  @P5 STG.E.U16 desc[UR52][R4.64+0x192], R47 ;  /* 0x0001922f04005986 */ /* 0x000fe2000c101534 */
[----:B------:R-:W-:-:S02]  /*1e030*/  ISETP.GT.AND P5, PT, R0, 0xd1, P1 ;  /* 0x000000d10000780c */ /* 0x000fc40000fa4270 */
[----:B------:R-:W-:Y:S01]  /*1e040*/  F2FP.F16.F32.PACK_AB R48, RZ, R48 ;  /* 0x00000030ff30723e */ /* 0x000fe200000000ff */
[----:B------:R-:W-:-:S04]  /*1e050*/  FMUL R49, R49, R2 ;  /* 0x0000000231317220 */ /* 0x000fc80000400000 */
[----:B------:R-:W-:Y:S01]  /*1e060*/  @P6 STG.E.U16 desc[UR52][R8.64+0x1a0], R48 ;  /* 0x0001a03008006986 */ /* 0x000fe2000c101534 */
[----:B------:R-:W-:Y:S02]  /*1e070*/  ISETP.GT.AND P6, PT, R0, 0xd0, P4 ;  /* 0x000000d00000780c */ /* 0x000fe400027c4270 */
[----:B------:R-:W-:Y:S01]  /*1e080*/  F2FP.F16.F32.PACK_AB R49, RZ, R49 ;  /* 0x00000031ff31723e */ /* 0x000fe200000000ff */
[----:B------:R-:W-:Y:S01]  /*1e090*/  FMUL R50, R50, R2 ;  /* 0x0000000232327220 */ /* 0x000fe20000400000 */
[C---:B------:R-:W-:Y:S02]  /*1e0a0*/  ISETP.GT.AND P0, PT, R0.reuse, 0xd8, P1 ;  /* 0x000000d80000780c */ /* 0x040fe40000f04270 */
[C---:B------:R-:W-:Y:S01]  /*1e0b0*/  ISETP.GT.AND P1, PT, R0.reuse, 0xd9, P1 ;  /* 0x000000d90000780c */ /* 0x040fe20000f24270 */
[----:B------:R-:W-:Y:S01]  /*1e0c0*/  @P5 STG.E.U16 desc[UR52][R8.64+0x1a2], R49 ;  /* 0x0001a23108005986 */ /* 0x000fe2000c101534 */
[----:B------:R-:W-:Y:S02]  /*1e0d0*/  ISETP.GT.AND P5, PT, R0, 0xd1, P4 ;  /* 0x000000d10000780c */ /* 0x000fe400027a4270 */
[----:B------:R-:W-:Y:S01]  /*1e0e0*/  F2FP.F16.F32.PACK_AB R50, RZ, R50 ;  /* 0x00000032ff32723e */ /* 0x000fe200000000ff */
[-C--:B------:R-:W-:Y:S01]  /*1e0f0*/  FMUL R51, R51, R2.reuse ;  /* 0x0000000233337220 */ /* 0x080fe20000400000 */
[-C--:B------:R-:W-:Y:S01]  /*1e100*/  FMUL R52, R52, R2.reuse ;  /* 0x0000000234347220 */ /* 0x080fe20000400000 */
[----:B------:R-:W-:-:S02]  /*1e110*/  FMUL R53, R53, R2 ;  /* 0x0000000235357220 */ /* 0x000fc40000400000 */
[----:B------:R-:W-:Y:S01]  /*1e120*/  @P6 STG.E.U16 desc[UR52][R4.64+0x1a0], R50 ;  /* 0x0001a03204006986 */ /* 0x000fe2000c101534 */
[C---:B------:R-:W-:Y:S02]  /*1e130*/  ISETP.GT.AND P6, PT, R0.reuse, 0xd8, P4 ;  /* 0x000000d80000780c */ /* 0x040fe400027c4270 */
[----:B------:R-:W-:Y:S02]  /*1e140*/  F2FP.F16.F32.PACK_AB R51, RZ, R51 ;  /* 0x00000033ff33723e */ /* 0x000fe400000000ff */
[----:B------:R-:W-:Y:S01]  /*1e150*/  ISETP.GT.AND P4, PT, R0, 0xd9, P4 ;  /* 0x000000d90000780c */ /* 0x000fe20002784270 */
[----:B------:R-:W-:Y:S01]  /*1e160*/  FMUL R54, R54, R2 ;  /* 0x0000000236367220 */ /* 0x000fe20000400000 */
[----:B------:R-:W-:Y:S01]  /*1e170*/  F2FP.F16.F32.PACK_AB R52, RZ, R52 ;  /* 0x00000034ff34723e */ /* 0x000fe200000000ff */
[----:B0-----:R-:W-:Y:S01]  /*1e180*/  @P1 IMAD.MOV.U32 R13, RZ, RZ, R9 ;  /* 0x000000ffff0d1224 */ /* 0x001fe200078e0009 */
[----:B------:R-:W-:Y:S01]  /*1e190*/  @P1 MOV R12, R8 ;  /* 0x00000008000c1202 */ /* 0x000fe20000000f00 */
[----:B------:R-:W-:Y:S01]  /*1e1a0*/  FMUL R55, R55, R2 ;  /* 0x0000000237377220 */ /* 0x000fe20000400000 */
[----:B------:R-:W-:Y:S01]  /*1e1b0*/  F2FP.F16.F32.PACK_AB R53, RZ, R53 ;  /* 0x00000035ff35723e */ /* 0x000fe200000000ff */
[----:B------:R-:W-:Y:S01]  /*1e1c0*/  @P5 STG.E.U16 desc[UR52][R4.64+0x1a2], R51 ;  /* 0x0001a23304005986 */ /* 0x000fe2000c101534 */
[----:B------:R-:W-:-:S03]  /*1e1d0*/  F2FP.F16.F32.PACK_AB R54, RZ, R54 ;  /* 0x00000036ff36723e */ /* 0x000fc600000000ff */
[----:B------:R-:W-:Y:S01]  /*1e1e0*/  @P0 STG.E.U16 desc[UR52][R8.64+0x1b0], R52 ;  /* 0x0001b03408000986 */ /* 0x000fe2000c101534 */
[----:B------:R-:W-:-:S03]  /*1e1f0*/  F2FP.F16.F32.PACK_AB R55, RZ, R55 ;  /* 0x00000037ff37723e */ /* 0x000fc600000000ff */
[----:B------:R-:W-:Y:S01]  /*1e200*/  @P1 STG.E.U16 desc[UR52][R12.64+0x1b2], R53 ;  /* 0x0001b2350c001986 */ /* 0x000fe2000c101534 */
[C---:B------:R-:W-:Y:S02]  /*1e210*/  ISETP.GT.AND P1, PT, R0.reuse, 0xc0, P2 ;  /* 0x000000c00000780c */ /* 0x040fe40001724270 */
[C---:B------:R-:W-:Y:S01]  /*1e220*/  ISETP.GT.AND P0, PT, R0.reuse, 0xc0, P3 ;  /* 0x000000c00000780c */ /* 0x040fe20001f04270 */
[----:B------:R-:W-:Y:S01]  /*1e230*/  @P6 STG.E.U16 desc[UR52][R4.64+0x1b0], R54 ;  /* 0x0001b03604006986 */ /* 0x000fe2000c101534 */
[----:B------:R-:W-:Y:S01]  /*1e240*/  ISETP.GT.AND P5, PT, R0, 0xc1, P3 ;  /* 0x000000c10000780c */ /* 0x000fe20001fa4270 */
[-C--:B------:R-:W-:Y:S01]  /*1e250*/  FMUL R24, R24, R2.reuse ;  /* 0x0000000218187220 */ /* 0x080fe20000400000 */
[-C--:B------:R-:W-:Y:S01]  /*1e260*/  FMUL R25, R25, R2.reuse ;  /* 0x0000000219197220 */ /* 0x080fe20000400000 */
[----:B------:R0:W-:Y:S01]  /*1e270*/  @P4 STG.E.U16 desc[UR52][R4.64+0x1b2], R55 ;  /* 0x0001b23704004986 */ /* 0x0001e2000c101534 */
[----:B------:R-:W-:Y:S01]  /*1e280*/  ISETP.GT.AND P4, PT, R0, 0xc1, P2 ;  /* 0x000000c10000780c */ /* 0x000fe20001784270 */
[----:B------:R-:W-:Y:S01]  /*1e290*/  FMUL R26, R26, R2 ;  /* 0x000000021a1a7220 */ /* 0x000fe20000400000 */
[----:B------:R-:W-:-:S02]  /*1e2a0*/  F2FP.F16.F32.PACK_AB R24, RZ, R24 ;  /* 0x00000018ff18723e */ /* 0x000fc400000000ff */
[----:B------:R-:W-:Y:S01]  /*1e2b0*/  F2FP.F16.F32.PACK_AB R25, RZ, R25 ;  /* 0x00000019ff19723e */ /* 0x000fe200000000ff */
[----:B------:R-:W-:Y:S01]  /*1e2c0*/  FMUL R27, R27, R2 ;  /* 0x000000021b1b7220 */ /* 0x000fe20000400000 */
[----:B------:R-:W-:Y:S02]  /*1e2d0*/  F2FP.F16.F32.PACK_AB R26, RZ, R26 ;  /* 0x0000001aff1a723e */ /* 0x000fe400000000ff */
[C---:B------:R-:W-:Y:S01]  /*1e2e0*/  ISETP.GT.AND P6, PT, R0.reuse, 0xc8, P2 ;  /* 0x000000c80000780c */ /* 0x040fe200017c4270 */
[----:B0-----:R-:W-:Y:S02]  /*1e2f0*/  @P1 IMAD.MOV.U32 R4, RZ, RZ, R10 ;  /* 0x000000ffff041224 */ /* 0x001fe400078e000a */
[----:B------:R-:W-:Y:S01]  /*1e300*/  @P1 IMAD.MOV.U32 R5, RZ, RZ, R11 ;  /* 0x000000ffff051224 */ /* 0x000fe200078e000b */
[----:B------:R-:W-:Y:S01]  /*1e310*/  @P0 STG.E.U16 desc[UR52][R6.64+0x180], R24 ;  /* 0x0001801806000986 */ /* 0x000fe2000c101534 */
[----:B------:R-:W-:-:S03]  /*1e320*/  ISETP.GT.AND P0, PT, R0, 0xc8, P3 ;  /* 0x000000c80000780c */ /* 0x000fc60001f04270 */
[----:B------:R-:W-:Y:S01]  /*1e330*/  @P5 STG.E.U16 desc[UR52][R6.64+0x182], R25 ;  /* 0x0001821906005986 */ /* 0x000fe2000c101534 */
[----:B------:R-:W-:Y:S01]  /*1e340*/  ISETP.GT.AND P5, PT, R0, 0xc9, P3 ;  /* 0x000000c90000780c */ /* 0x000fe20001fa4270 */
[-C--:B------:R-:W-:Y:S01]  /*1e350*/  FMUL R28, R28, R2.reuse ;  /* 0x000000021c1c7220 */ /* 0x080fe20000400000 */
[----:B------:R-:W-:Y:S01]  /*1e360*/  F2FP.F16.F32.PACK_AB R27, RZ, R27 ;  /* 0x0000001bff1b723e */ /* 0x000fe200000000ff */
[----:B------:R0:W-:Y:S01]  /*1e370*/  @P1 STG.E.U16 desc[UR52][R4.64+0x180], R26 ;  /* 0x0001801a04001986 */ /* 0x0001e2000c101534 */
[----:B------:R-:W-:Y:S01]  /*1e380*/  ISETP.GT.AND P1, PT, R0, 0xc9, P2 ;  /* 0x000000c90000780c */ /* 0x000fe20001724270 */
[-C--:B------:R-:W-:Y:S01]  /*1e390*/  FMUL R29, R29, R2.reuse ;  /* 0x000000021d1d7220 */ /* 0x080fe20000400000 */
[----:B------:R-:W-:Y:S01]  /*1e3a0*/  FMUL R30, R30, R2 ;  /* 0x000000021e1e7220 */ /* 0x000fe20000400000 */
[----:B------:R-:W-:Y:S02]  /*1e3b0*/  F2FP.F16.F32.PACK_AB R28, RZ, R28 ;  /* 0x0000001cff1c723e */ /* 0x000fe400000000ff */
[----:B0-----:R-:W-:Y:S01]  /*1e3c0*/  @P4 MOV R4, R10 ;  /* 0x0000000a00044202 */ /* 0x001fe20000000f00 */
[----:B------:R-:W-:Y:S01]  /*1e3d0*/  @P4 IMAD.MOV.U32 R5, RZ, RZ, R11 ;  /* 0x000000ffff054224 */ /* 0x000fe200078e000b */
[----:B------:R-:W-:Y:S01]  /*1e3e0*/  F2FP.F16.F32.PACK_AB R29, RZ, R29 ;  /* 0x0000001dff1d723e */ /* 0x000fe200000000ff */
[----:B------:R-:W-:Y:S01]  /*1e3f0*/  FMUL R31, R31, R2 ;  /* 0x000000021f1f7220 */ /* 0x000fe20000400000 */
[----:B------:R-:W-:-:S02]  /*1e400*/  F2FP.F16.F32.PACK_AB R30, RZ, R30 ;  /* 0x0000001eff1e723e */ /* 0x000fc400000000ff */
[----:B------:R0:W-:Y:S01]  /*1e410*/  @P4 STG.E.U16 desc[UR52][R4.64+0x182], R27 ;  /* 0x0001821b04004986 */ /* 0x0001e2000c101534 */
[----:B------:R-:W-:Y:S01]  /*1e420*/  ISETP.GT.AND P4, PT, R0, 0xd0, P3 ;  /* 0x000000d00000780c */ /* 0x000fe20001f84270 */
[----:B------:R-:W-:Y:S02]  /*1e430*/  FMUL R32, R32, R2 ;  /* 0x0000000220207220 */ /* 0x000fe40000400000 */
[----:B------:R-:W-:Y:S01]  /*1e440*/  @P0 STG.E.U16 desc[UR52][R6.64+0x190], R28 ;  /* 0x0001901c06000986 */ /* 0x000fe2000c101534 */
[----:B------:R-:W-:-:S03]  /*1e450*/  F2FP.F16.F32.PACK_AB R31, RZ, R31 ;  /* 0x0000001fff1f723e */ /* 0x000fc600000000ff */
[----:B------:R-:W-:Y:S01]  /*1e460*/  @P5 STG.E.U16 desc[UR52][R6.64+0x192], R29 ;  /* 0x0001921d06005986 */ /* 0x000fe2000c101534 */
[----:B0-----:R-:W-:Y:S02]  /*1e470*/  @P6 IMAD.MOV.U32 R4, RZ, RZ, R10 ;  /* 0x000000ffff046224 */ /* 0x001fe400078e000a */
[--C-:B------:R-:W-:Y:S01]  /*1e480*/  @P6 IMAD.MOV.U32 R5, RZ, RZ, R11.reuse ;  /* 0x000000ffff056224 */ /* 0x100fe200078e000b */
[----:B------:R-:W-:Y:S02]  /*1e490*/  F2FP.F16.F32.PACK_AB R32, RZ, R32 ;  /* 0x00000020ff20723e */ /* 0x000fe400000000ff */
[C---:B------:R-:W-:Y:S02]  /*1e4a0*/  ISETP.GT.AND P5, PT, R0.reuse, 0xd0, P2 ;  /* 0x000000d00000780c */ /* 0x040fe400017a4270 */
[----:B------:R0:W-:Y:S01]  /*1e4b0*/  @P6 STG.E.U16 desc[UR52][R4.64+0x190], R30 ;  /* 0x0001901e04006986 */ /* 0x0001e2000c101534 */
[----:B------:R-:W-:Y:S01]  /*1e4c0*/  ISETP.GT.AND P0, PT, R0, 0xd1, P3 ;  /* 0x000000d10000780c */ /* 0x000fe20001f04270 */
[-C--:B------:R-:W-:Y:S01]  /*1e4d0*/  FMUL R33, R33, R2.reuse ;  /* 0x0000000221217220 */ /* 0x080fe20000400000 */
[----:B------:R-:W-:Y:S01]  /*1e4e0*/  FMUL R34, R34, R2 ;  /* 0x0000000222227220 */ /* 0x000fe20000400000 */
[----:B0-----:R-:W-:Y:S01]  /*1e4f0*/  @P1 MOV R4, R10 ;  /* 0x0000000a00041202 */ /* 0x001fe20000000f00 */
[----:B------:R-:W-:-:S05]  /*1e500*/  @P1 IMAD.MOV.U32 R5, RZ, RZ, R11 ;  /* 0x000000ffff051224 */ /* 0x000fca00078e000b */
[----:B------:R0:W-:Y:S04]  /*1e510*/  @P1 STG.E.U16 desc[UR52][R4.64+0x192], R31 ;  /* 0x0001921f04001986 */ /* 0x0001e8000c101534 */
[----:B------:R-:W-:Y:S01]  /*1e520*/  @P4 STG.E.U16 desc[UR52][R6.64+0x1a0], R32 ;  /* 0x0001a02006004986 */ /* 0x000fe2000c101534 */
[C---:B------:R-:W-:Y:S02]  /*1e530*/  ISETP.GT.AND P4, PT, R0.reuse, 0xd1, P2 ;  /* 0x000000d10000780c */ /* 0x040fe40001784270 */
[----:B------:R-:W-:Y:S02]  /*1e540*/  F2FP.F16.F32.PACK_AB R33, RZ, R33 ;  /* 0x00000021ff21723e */ /* 0x000fe400000000ff */
[----:B------:R-:W-:Y:S01]  /*1e550*/  ISETP.GT.AND P6, PT, R0, 0xd8, P2 ;  /* 0x000000d80000780c */ /* 0x000fe200017c4270 */
[----:B------:R-:W-:Y:S01]  /*1e560*/  FMUL R35, R35, R2 ;  /* 0x0000000223237220 */ /* 0x000fe20000400000 */
[----:B------:R-:W-:Y:S01]  /*1e570*/  F2FP.F16.F32.PACK_AB R34, RZ, R34 ;  /* 0x00000022ff22723e */ /* 0x000fe200000000ff */
[----:B0-----:R-:W-:-:S02]  /*1e580*/  @P5 IMAD.MOV.U32 R4, RZ, RZ, R10 ;  /* 0x000000ffff045224 */ /* 0x001fc400078e000a */
[----:B------:R-:W-:Y:S01]  /*1e590*/  @P5 IMAD.MOV.U32 R5, RZ, RZ, R11 ;  /* 0x000000ffff055224 */ /* 0x000fe200078e000b */
[C---:B------:R-:W-:Y:S01]  /*1e5a0*/  ISETP.GT.AND P1, PT, R0.reuse, 0xd8, P3 ;  /* 0x000000d80000780c */ /* 0x040fe20001f24270 */
[----:B------:R-:W-:Y:S01]  /*1e5b0*/  @P0 STG.E.U16 desc[UR52][R6.64+0x1a2], R33 ;  /* 0x0001a22106000986 */ /* 0x000fe2000c101534 */
[----:B------:R-:W-:Y:S01]  /*1e5c0*/  ISETP.GT.AND P3, PT, R0, 0xd9, P3 ;  /* 0x000000d90000780c */ /* 0x000fe20001f64270 */
[-C--:B------:R-:W-:Y:S01]  /*1e5d0*/  FMUL R36, R36, R2.reuse ;  /* 0x0000000224247220 */ /* 0x080fe20000400000 */
[----:B------:R-:W-:Y:S01]  /*1e5e0*/  ISETP.GT.AND P2, PT, R0, 0xd9, P2 ;  /* 0x000000d90000780c */ /* 0x000fe20001744270 */
[----:B------:R0:W-:Y:S01]  /*1e5f0*/  @P5 STG.E.U16 desc[UR52][R4.64+0x1a0], R34 ;  /* 0x0001a02204005986 */ /* 0x0001e2000c101534 */
[-C--:B------:R-:W-:Y:S01]  /*1e600*/  FMUL R37, R37, R2.reuse ;  /* 0x0000000225257220 */ /* 0x080fe20000400000 */
[----:B------:R-:W-:Y:S01]  /*1e610*/  F2FP.F16.F32.PACK_AB R35, RZ, R35 ;  /* 0x00000023ff23723e */ /* 0x000fe200000000ff */
[-C--:B------:R-:W-:Y:S01]  /*1e620*/  FMUL R38, R38, R2.reuse ;  /* 0x0000000226267220 */ /* 0x080fe20000400000 */
[----:B------:R-:W-:Y:S01]  /*1e630*/  FMUL R39, R39, R2 ;  /* 0x0000000227277220 */ /* 0x000fe20000400000 */
[----:B------:R-:W-:-:S02]  /*1e640*/  F2FP.F16.F32.PACK_AB R36, RZ, R36 ;  /* 0x00000024ff24723e */ /* 0x000fc400000000ff */
[----:B------:R-:W-:Y:S02]  /*1e650*/  F2FP.F16.F32.PACK_AB R37, RZ, R37 ;  /* 0x00000025ff25723e */ /* 0x000fe400000000ff */
[----:B0-----:R-:W-:Y:S01]  /*1e660*/  @P4 MOV R4, R10 ;  /* 0x0000000a00044202 */ /* 0x001fe20000000f00 */
[----:B------:R-:W-:Y:S01]  /*1e670*/  @P4 IMAD.MOV.U32 R5, RZ, RZ, R11 ;  /* 0x000000ffff054224 */ /* 0x000fe200078e000b */
[----:B------:R-:W-:Y:S02]  /*1e680*/  F2FP.F16.F32.PACK_AB R38, RZ, R38 ;  /* 0x00000026ff26723e */ /* 0x000fe400000000ff */
[----:B------:R-:W-:Y:S02]  /*1e690*/  F2FP.F16.F32.PACK_AB R39, RZ, R39 ;  /* 0x00000027ff27723e */ /* 0x000fe400000000ff */
[----:B------:R0:W-:Y:S04]  /*1e6a0*/  @P4 STG.E.U16 desc[UR52][R4.64+0x1a2], R35 ;  /* 0x0001a22304004986 */ /* 0x0001e8000c101534 */
[----:B------:R1:W-:Y:S04]  /*1e6b0*/  @P1 STG.E.U16 desc[UR52][R6.64+0x1b0], R36 ;  /* 0x0001b02406001986 */ /* 0x0003e8000c101534 */
[----:B------:R1:W-:Y:S01]  /*1e6c0*/  @P3 STG.E.U16 desc[UR52][R6.64+0x1b2], R37 ;  /* 0x0001b22506003986 */ /* 0x0003e2000c101534 */
[----:B0-----:R-:W-:-:S02]  /*1e6d0*/  @P6 IMAD.MOV.U32 R4, RZ, RZ, R10 ;  /* 0x000000ffff046224 */ /* 0x001fc400078e000a */
[----:B------:R-:W-:-:S05]  /*1e6e0*/  @P6 IMAD.MOV.U32 R5, RZ, RZ, R11 ;  /* 0x000000ffff056224 */ /* 0x000fca00078e000b */
[----:B------:R1:W-:Y:S04]  /*1e6f0*/  @P6 STG.E.U16 desc[UR52][R4.64+0x1b0], R38 ;  /* 0x0001b02604006986 */ /* 0x0003e8000c101534 */
[----:B------:R1:W-:Y:S02]  /*1e700*/  @P2 STG.E.U16 desc[UR52][R10.64+0x1b2], R39 ;  /* 0x0001b2270a002986 */ /* 0x0003e4000c101534 */
.L_x_694:
[----:B------:R-:W-:Y:S05]  /*1e710*/  BSYNC B0 ;  /* 0x0000000000007941 */ /* 0x000fea0003800000 */
.L_x_28:
[----:B01----:R-:W2:Y:S04]  /*1e720*/  LDL.LU R5, [R1+0x218] ;  /* 0x0002180001057983 */ /* 0x003ea80000300800 */
[----:B------:R-:W2:Y:S01]  /*1e730*/  LDL.LU R4, [R1+0x21c] ;  /* 0x00021c0001047983 */ /* 0x000ea20000300800 */
[----:B------:R-:W-:Y:S01]  /*1e740*/  ULDC UR4, c[0x0][0xc] ;  /* 0x0000030000047ab9 */ /* 0x000fe20000000800 */
[----:B------:R-:W-:Y:S01]  /*1e750*/  ULDC UR5, c[0x0][0x10] ;  /* 0x0000040000057ab9 */ /* 0x000fe20000000800 */
[----:B-----5:R-:W2:Y:S01]  /*1e760*/  LDC R3, c[0x0][0x14] ;  /* 0x00000500ff037b82 */ /* 0x020ea20000000800 */
[----:B------:R-:W-:Y:S01]  /*1e770*/  UIMAD.WIDE.U32 UR4, UR4, UR5, URZ ;  /* 0x00000005040472a5 */ /* 0x000fe2000f8e003f */
[----:B------:R-:W-:Y:S01]  /*1e780*/  PRMT R0, RZ, 0x7610, R0 ;  /* 0x00007610ff007816 */ /* 0x000fe20000000000 */
[----:B------:R-:W-:Y:S01]  /*1e790*/  UMOV UR43, 0xffffffff ;  /* 0xffffffff002b7882 */ /* 0x000fe20000000000 */
[----:B------:R-:W-:-:S03]  /*1e7a0*/  UMOV UR42, 0xffffffff ;  /* 0xffffffff002a7882 */ /* 0x000fc60000000000 */
[----:B--2---:R-:W-:-:S04]  /*1e7b0*/  IMAD.WIDE.U32 R4, R3, UR4, R4 ;  /* 0x0000000403047c25 */ /* 0x004fc8000f8e0004 */
[----:B------:R-:W-:Y:S01]  /*1e7c0*/  IMAD R3, R3, UR5, RZ ;  /* 0x0000000503037c24 */ /* 0x000fe2000f8e02ff */
[----:B------:R-:W-:Y:S01]  /*1e7d0*/  ULDC.64 UR4, c[0x0][0x650] ;  /* 0x0001940000047ab9 */ /* 0x000fe20000000a00 */
[----:B------:R-:W-:Y:S01]  /*1e7e0*/  IMAD.MOV.U32 R7, RZ, RZ, R4 ;  /* 0x000000ffff077224 */ /* 0x000fe200078e0004 */
[----:B------:R-:W-:Y:S02]  /*1e7f0*/  ISETP.GE.U32.AND P0, PT, R4, UR4, PT ;  /* 0x0000000404007c0c */ /* 0x000fe4000bf06070 */
[----:B------:R-:W-:-:S04]  /*1e800*/  IADD3 R6, R5, R3, RZ ;  /* 0x0000000305067210 */ /* 0x000fc80007ffe0ff */
[----:B------:R-:W-:Y:S01]  /*1e810*/  ISETP.GE.U32.AND.EX P0, PT, R6, UR5, PT, P0 ;  /* 0x0000000506007c0c */ /* 0x000fe2000bf06100 */
[----:B------:R0:W-:Y:S04]  /*1e820*/  STL [R1+0x218], R6 ;  /* 0x0002180601007387 */ /* 0x0001e80000100800 */
[----:B------:R0:W-:Y:S08]  /*1e830*/  STL [R1+0x21c], R7 ;  /* 0x00021c0701007387 */ /* 0x0001f00000100800 */
[----:B------:R-:W-:Y:S05]  /*1e840*/  @P0 BRA `(.L_x_695) ;  /* 0x0000000400880947 */ /* 0x000fea0003800000 */
[----:B------:R-:W1:Y:S01]  /*1e850*/  S2UR UR6, SR_CTAID.X ;  /* 0x00000000000679c3 */ /* 0x000e620000002500 */
[----:B------:R-:W-:Y:S01]  /*1e860*/  ULDC.64 UR12, c[0x0][0x628] ;  /* 0x00018a00000c7ab9 */ /* 0x000fe20000000a00 */
[----:B------:R-:W-:Y:S01]  /*1e870*/  ULDC UR4, c[0x0][0x150] ;  /* 0x0000540000047ab9 */ /* 0x000fe20000000800 */
[----:B------:R-:W-:Y:S01]  /*1e880*/  ISETP.NE.U32.AND P0, PT, RZ, UR12, PT ;  /* 0x0000000cff007c0c */ /* 0x000fe2000bf05070 */
[----:B------:R-:W-:Y:S01]  /*1e890*/  ULDC UR15, c[0x0][0x630] ;  /* 0x00018c00000f7ab9 */ /* 0x000fe20000000800 */
[C---:B------:R-:W-:Y:S01]  /*1e8a0*/  R2UR UR16, R7.reuse ;  /* 0x00000000071072ca */ /* 0x040fe200000e0000 */
[----:B------:R-:W-:Y:S01]  /*1e8b0*/  ULDC UR19, c[0x0][0x154] ;  /* 0x0000550000137ab9 */ /* 0x000fe20000000800 */
[----:B------:R-:W-:Y:S01]  /*1e8c0*/  ISETP.NE.AND.EX P0, PT, RZ, UR13, PT, P0 ;  /* 0x0000000dff007c0c */ /* 0x000fe2000bf05300 */
[----:B------:R-:W2:Y:S01]  /*1e8d0*/  S2UR UR18, SR_CTAID.Y ;  /* 0x00000000001279c3 */ /* 0x000ea20000002600 */
[----:B------:R-:W-:Y:S02]  /*1e8e0*/  R2UR UR17, R6 ;  /* 0x00000000061172ca */ /* 0x000fe400000e0000 */
[----:B------:R-:W-:-:S02]  /*1e8f0*/  R2UR UR10, R7 ;  /* 0x00000000070a72ca */ /* 0x000fc400000e0000 */
[----:B------:R-:W-:Y:S02]  /*1e900*/  R2UR UR11, R6 ;  /* 0x00000000060b72ca */ /* 0x000fe400000e0000 */
[----:B-1----:R-:W-:-:S05]  /*1e910*/  I2FP.F32.U32 R0, UR6 ;  /* 0x0000000600007c45 */ /* 0x002fca0008201000 */
[----:B------:R-:W-:-:S04]  /*1e920*/  FMUL R0, R0, UR4 ;  /* 0x0000000400007c20 */ /* 0x000fc80008400000 */
[----:B------:R1:W0:Y:S01]  /*1e930*/  F2I.U32.TRUNC.NTZ R3, R0 ;  /* 0x0000000000037305 */ /* 0x000222000020f000 */
[----:B--2---:R-:W-:Y:S05]  /*1e940*/  @!P0 BRA `(.L_x_696) ;  /* 0x0000000000308947 */ /* 0x004fea0003800000 */
        /* <DEDUP_REMOVED lines=12> */
.L_x_696:
[----:B------:R-:W-:Y:S01]  /*1ea10*/  USHF.R.U64 UR42, UR10, UR15, UR11 ;  /* 0x0000000f0a2a7299 */ /* 0x000fe2000800120b */
[----:B-1----:R-:W-:Y:S01]  /*1ea20*/  I2FP.F32.U32 R0, UR18 ;  /* 0x0000001200007c45 */ /* 0x002fe20008201000 */
[----:B------:R-:W-:Y:S02]  /*1ea30*/  USHF.R.U32.HI UR4, URZ, UR15, UR11 ;  /* 0x0000000f3f047299 */ /* 0x000fe4000801160b */
[----:B------:R-:W-:Y:S02]  /*1ea40*/  UIADD3 UR10, UP0, URZ, -UR42, URZ ;  /* 0x8000002a3f0a7290 */ /* 0x000fe4000ff1e03f */
[----:B------:R-:W-:Y:S01]  /*1ea50*/  FMUL R0, R0, UR19 ;  /* 0x0000001300007c20 */ /* 0x000fe20008400000 */
[----:B------:R-:W-:Y:S01]  /*1ea60*/  ULDC.64 UR12, c[0x0][0x620] ;  /* 0x00018800000c7ab9 */ /* 0x000fe20000000a00 */
[----:B------:R-:W-:Y:S01]  /*1ea70*/  UIADD3.X UR4, URZ, ~UR4, URZ, UP0, !UPT ;  /* 0x800000043f047290 */ /* 0x000fe200087fe43f */
[----:B------:R-:W-:Y:S01]  /*1ea80*/  UMOV UR8, UR16 ;  /* 0x0000001000087c82 */ /* 0x000fe20008000000 */
[----:B------:R-:W-:-:S02]  /*1ea90*/  UMOV UR9, UR17 ;  /* 0x0000001100097c82 */ /* 0x000fc40008000000 */
[----:B------:R-:W-:Y:S01]  /*1eaa0*/  UIMAD UR4, UR4, UR12, URZ ;  /* 0x0000000c040472a4 */ /* 0x000fe2000f8e023f */
[----:B------:R-:W1:Y:S01]  /*1eab0*/  F2I.U32.TRUNC.NTZ R0, R0 ;  /* 0x0000000000007305 */ /* 0x000e62000020f000 */
[----:B------:R-:W-:Y:S01]  /*1eac0*/  UIMAD.WIDE.U32 UR8, UR10, UR12, UR8 ;  /* 0x0000000c0a0872a5 */ /* 0x000fe2000f8e0008 */
[----:B0-----:R-:W-:Y:S01]  /*1ead0*/  R2UR UR12, R3 ;  /* 0x00000000030c72ca */ /* 0x001fe200000e0000 */
[----:B------:R-:W-:Y:S01]  /*1eae0*/  UIMAD UR10, UR10, UR13, UR4 ;  /* 0x0000000d0a0a72a4 */ /* 0x000fe2000f8e0204 */
[----:B------:R-:W-:Y:S01]  /*1eaf0*/  ULDC UR11, c[0x0][0x618] ;  /* 0x00018600000b7ab9 */ /* 0x000fe20000000800 */
[----:B------:R-:W-:Y:S02]  /*1eb00*/  ULDC UR21, c[0x0][0x658] ;  /* 0x0001960000157ab9 */ /* 0x000fe40000000800 */
[----:B------:R-:W-:Y:S01]  /*1eb10*/  UIADD3 UR9, UR9, UR10, URZ ;  /* 0x0000000a09097290 */ /* 0x000fe2000fffe03f */
[----:B------:R-:W-:Y:S01]  /*1eb20*/  UMOV UR15, 0xffffffff ;  /* 0xffffffff000f7882 */ /* 0x000fe20000000000 */
[----:B------:R-:W-:Y:S01]  /*1eb30*/  ULDC.64 UR4, c[0x0][0x640] ;  /* 0x0001900000047ab9 */ /* 0x000fe20000000a00 */
[----:B------:R-:W-:Y:S01]  /*1eb40*/  USHF.L.U32 UR15, UR15, UR21, URZ ;  /* 0x000000150f0f7299 */ /* 0x000fe2000800063f */
[----:B------:R-:W-:Y:S01]  /*1eb50*/  ISETP.NE.U32.AND P0, PT, RZ, UR4, PT ;  /* 0x00000004ff007c0c */ /* 0x000fe2000bf05070 */
[----:B------:R-:W-:-:S02]  /*1eb60*/  USHF.R.U64 UR16, UR8, UR11, UR9 ;  /* 0x0000000b08107299 */ /* 0x000fc40008001209 */
[----:B------:R-:W-:Y:S01]  /*1eb70*/  USHF.R.U32.HI UR8, URZ, UR11, UR9 ;  /* 0x0000000b3f087299 */ /* 0x000fe20008011609 */
[----:B-1----:R-:W-:Y:S01]  /*1eb80*/  R2UR UR14, R0 ;  /* 0x00000000000e72ca */ /* 0x002fe200000e0000 */
[----:B------:R-:W-:Y:S01]  /*1eb90*/  ULDC UR17, c[0x0][0x608] ;  /* 0x0001820000117ab9 */ /* 0x000fe20000000800 */
[----:B------:R-:W-:Y:S01]  /*1eba0*/  ULOP3.LUT UR48, URZ, UR15, URZ, 0x33, !UPT ;  /* 0x0000000f3f307292 */ /* 0x000fe2000f8e333f */
[----:B------:R-:W-:Y:S01]  /*1ebb0*/  ISETP.NE.AND.EX P0, PT, RZ, UR5, PT, P0 ;  /* 0x00000005ff007c0c */ /* 0x000fe2000bf05300 */
[----:B------:R-:W-:Y:S02]  /*1ebc0*/  USHF.R.U64 UR15, UR16, UR17, UR8 ;  /* 0x00000011100f7299 */ /* 0x000fe40008001208 */
[----:B------:R-:W-:Y:S02]  /*1ebd0*/  USHF.R.U32.HI UR8, URZ, UR17, UR8 ;  /* 0x000000113f087299 */ /* 0x000fe40008011608 */
[----:B------:R-:W-:Y:S02]  /*1ebe0*/  UIADD3 UR12, -UR12, URZ, URZ ;  /* 0x0000003f0c0c7290 */ /* 0x000fe4000fffe13f */
[----:B------:R-:W-:Y:S01]  /*1ebf0*/  USHF.R.U64 UR17, UR15, UR21, UR8 ;  /* 0x000000150f117299 */ /* 0x000fe20008001208 */
[----:B------:R-:W-:Y:S01]  /*1ec00*/  UMOV UR19, 0x1 ;  /* 0x0000000100137882 */ /* 0x000fe20000000000 */
[----:B------:R-:W-:Y:S01]  /*1ec10*/  ULDC UR13, c[0x0][0x144] ;  /* 0x00005100000d7ab9 */ /* 0x000fe20000000800 */
[----:B------:R-:W-:Y:S01]  /*1ec20*/  ULDC UR7, c[0x0][0x600] ;  /* 0x0001800000077ab9 */ /* 0x000fe20000000800 */
[----:B------:R-:W-:-:S02]  /*1ec30*/  USHF.L.U32 UR24, UR19, UR21, URZ ;  /* 0x0000001513187299 */ /* 0x000fc4000800063f */
[----:B------:R-:W-:Y:S02]  /*1ec40*/  USHF.R.U32.HI UR8, URZ, UR21, UR8 ;  /* 0x000000153f087299 */ /* 0x000fe40008011608 */
[----:B------:R-:W-:Y:S02]  /*1ec50*/  UIMAD UR21, UR13, UR12, UR6 ;  /* 0x0000000c0d1572a4 */ /* 0x000fe4000f8e0206 */
[----:B------:R-:W-:Y:S02]  /*1ec60*/  UIADD3 UR20, UR7, -0x1, URZ ;  /* 0xffffffff07147890 */ /* 0x000fe4000fffe03f */
[----:B------:R-:W-:Y:S01]  /*1ec70*/  UIADD3 UR19, -UR14, URZ, URZ ;  /* 0x0000003f0e137290 */ /* 0x000fe2000fffe13f */
        /* <DEDUP_REMOVED lines=17> */
.L_x_697:
[----:B------:R-:W-:Y:S01]  /*1ed90*/  UISETP.NE.AND UP0, UPT, UR39, URZ, UPT ;  /* 0x0000003f2700728c */ /* 0x000fe2000bf05270 */
[----:B------:R-:W-:Y:S01]  /*1eda0*/  IMAD.MOV.U32 R0, RZ, RZ, 0x1 ;  /* 0x00000001ff007424 */ /* 0x000fe200078e00ff */
[----:B------:R-:W-:Y:S02]  /*1edb0*/  USHF.R.U64 UR4, UR6, UR22, UR8 ;  /* 0x0000001606047299 */ /* 0x000fe40008001208 */
[----:B------:R-:W-:Y:S02]  /*1edc0*/  ULOP3.LUT UR48, UR15, UR48, URZ, 0xc0, !UPT ;  /* 0x000000300f307292 */ /* 0x000fe4000f8ec03f */
[----:B------:R-:W-:Y:S02]  /*1edd0*/  UIADD3 UR5, -UR4, URZ, URZ ;  /* 0x0000003f04057290 */ /* 0x000fe4000fffe13f */
[----:B------:R-:W-:Y:S02]  /*1ede0*/  UIMAD UR48, UR24, UR4, UR48 ;  /* 0x00000004183072a4 */ /* 0x000fe4000f8e0230 */
[----:B------:R-:W-:-:S02]  /*1edf0*/  ULOP3.LUT UR16, UR16, UR20, URZ, 0xc0, !UPT ;  /* 0x0000001410107292 */ /* 0x000fc4000f8ec03f */
[----:B------:R-:W-:Y:S02]  /*1ee00*/  @UP0 UIMAD UR21, UR25, UR19, UR18 ;  /* 0x00000013191502a4 */ /* 0x000fe4000f8e0212 */
[----:B------:R-:W-:-:S03]  /*1ee10*/  UIMAD UR4, UR5, UR23, UR17 ;  /* 0x00000017050472a4 */ /* 0x000fc6000f8e0211 */
[----:B------:R-:W-:Y:S01]  /*1ee20*/  ULDC UR5, c[0x0][0x610] ;  /* 0x0001840000057ab9 */ /* 0x000fe20000000800 */
[----:B------:R-:W-:Y:S02]  /*1ee30*/  UIMAD UR4, UR4, UR7, UR16 ;  /* 0x00000007040472a4 */ /* 0x000fe4000f8e0210 */
[----:B------:R-:W-:-:S04]  /*1ee40*/  UIMAD UR48, UR48, UR5, UR21 ;  /* 0x00000005303072a4 */ /* 0x000fc8000f8e0215 */
[----:B------:R-:W-:Y:S02]  /*1ee50*/  USEL UR43, UR4, UR48, !UP0 ;  /* 0x00000030042b7287 */ /* 0x000fe4000c000000 */
[----:B------:R-:W-:-:S12]  /*1ee60*/  USEL UR48, UR48, UR4, !UP0 ;  /* 0x0000000430307287 */ /* 0x000fd8000c000000 */
.L_x_695:
[----:B------:R-:W-:-:S13]  /*1ee70*/  LOP3.LUT P0, RZ, R0, 0xff, RZ, 0xc0, !PT ;  /* 0x000000ff00ff7812 */ /* 0x000fda000780c0ff */
[----:B------:R-:W-:Y:S05]  /*1ee80*/  @P0 BRA `(.L_x_698) ;  /* 0xfffffe2000a80947 */ /* 0x000fea000383ffff */
[----:B------:R-:W-:Y:S05]  /*1ee90*/  EXIT ;  /* 0x000000000000794d */ /* 0x000fea0003800000 */
.L_x_3:
[----:B------:R-:W2:Y:S01]  /*1eea0*/  LDL R4, [R1+0x21c] ;  /* 0x00021c0001047983 */ /* 0x000ea20000100800 */
[----:B------:R-:W-:-:S03]  /*1eeb0*/  ULDC.64 UR8, c[0x0][0x650] ;  /* 0x0001940000087ab9 */ /* 0x000fc60000000a00 */
[----:B------:R-:W3:Y:S01]  /*1eec0*/  LDL R3, [R1+0x218] ;  /* 0x0002180001037983 */ /* 0x000ee20000100800 */
[----:B------:R-:W-:Y:S01]  /*1eed0*/  PRMT R0, RZ, 0x7610, R0 ;  /* 0x00007610ff007816 */ /* 0x000fe20000000000 */
[----:B------:R-:W-:Y:S01]  /*1eee0*/  IMAD.MOV.U32 R5, RZ, RZ, -0x1 ;  /* 0xffffffffff057424 */ /* 0x000fe200078e00ff */
[----:B------:R-:W-:Y:S01]  /*1eef0*/  MOV R2, 0xffffffff ;  /* 0xffffffff00027802 */ /* 0x000fe20000000f00 */
[----:B------:R-:W-:Y:S01]  /*1ef00*/  IMAD.MOV.U32 R10, RZ, RZ, -0x1 ;  /* 0xffffffffff0a7424 */ /* 0x000fe200078e00ff */
[----:B--2---:R-:W-:-:S04]  /*1ef10*/  ISETP.GE.U32.AND P0, PT, R4, UR8, PT ;  /* 0x0000000804007c0c */ /* 0x004fc8000bf06070 */
[----:B---3--:R-:W-:-:S13]  /*1ef20*/  ISETP.GE.U32.AND.EX P0, PT, R3, UR9, PT, P0 ;  /* 0x0000000903007c0c */ /* 0x008fda000bf06100 */
[----:B------:R-:W-:Y:S05]  /*1ef30*/  @P0 BRA `(.L_x_699) ;  /* 0x00000004008c0947 */ /* 0x000fea0003800000 */
[----:B------:R-:W-:Y:S01]  /*1ef40*/  I2FP.F32.U32 R0, UR4 ;  /* 0x0000000400007c45 */ /* 0x000fe20008201000 */
[----:B0-----:R-:W-:Y:S01]  /*1ef50*/  ULDC.64 UR16, c[0x0][0x628] ;  /* 0x00018a0000107ab9 */ /* 0x001fe20000000a00 */
        /* <DEDUP_REMOVED lines=24> */
.L_x_700:
        /* <DEDUP_REMOVED lines=24> */
[----:B------:R-:W-:Y:S01]  /*1f260*/  UMOV UR19, 0x1 ;  /* 0x0000000100137882 */ /* 0x000fe20000000000 */
[----:B------:R-:W-:Y:S01]  /*1f270*/  ULDC UR20, c[0x0][0x608] ;  /* 0x0001820000147ab9 */ /* 0x000fe20000000800 */
[----:B------:R-:W-:Y:S01]  /*1f280*/  USHF.L.U32 UR26, UR19, UR23, URZ ;  /* 0x00000017131a7299 */ /* 0x000fe2000800063f */
[----:B------:R-:W-:Y:S01]  /*1f290*/  ISETP.NE.AND.EX P0, PT, RZ, UR9, PT, P0 ;  /* 0x00000009ff007c0c */ /* 0x000fe2000bf05300 */
[----:B------:R-:W-:Y:S02]  /*1f2a0*/  USHF.R.U64 UR19, UR18, UR20, UR11 ;  /* 0x0000001412137299 */ /* 0x000fe4000800120b */
[----:B------:R-:W-:Y:S02]  /*1f2b0*/  USHF.R.U32.HI UR11, URZ, UR20, UR11 ;  /* 0x000000143f0b7299 */ /* 0x000fe4000801160b */
[----:B------:R-:W-:-:S02]  /*1f2c0*/  UIADD3 UR15, -UR15, URZ, URZ ;  /* 0x0000003f0f0f7290 */ /* 0x000fc4000fffe13f */
[----:B------:R-:W-:Y:S01]  /*1f2d0*/  USHF.R.U64 UR20, UR19, UR23, UR11 ;  /* 0x0000001713147299 */ /* 0x000fe2000800120b */
[----:B------:R-:W-:Y:S01]  /*1f2e0*/  ULDC UR16, c[0x0][0x144] ;  /* 0x0000510000107ab9 */ /* 0x000fe20000000800 */
[----:B------:R-:W-:Y:S01]  /*1f2f0*/  ULDC UR6, c[0x0][0x600] ;  /* 0x0001800000067ab9 */ /* 0x000fe20000000800 */
[----:B------:R-:W-:Y:S02]  /*1f300*/  USHF.R.U32.HI UR11, URZ, UR23, UR11 ;  /* 0x000000173f0b7299 */ /* 0x000fe4000801160b */
[----:B------:R-:W-:Y:S02]  /*1f310*/  UIMAD UR23, UR16, UR15, UR4 ;  /* 0x0000000f101772a4 */ /* 0x000fe4000f8e0204 */
[----:B------:R-:W-:Y:S02]  /*1f320*/  UIADD3 UR22, UR6, -0x1, URZ ;  /* 0xffffffff06167890 */ /* 0x000fe4000fffe03f */
[----:B------:R-:W-:Y:S02]  /*1f330*/  ULOP3.LUT UR27, URZ, UR13, URZ, 0x33, !UPT ;  /* 0x0000000d3f1b7292 */ /* 0x000fe4000f8e333f */
        /* <DEDUP_REMOVED lines=18> */
.L_x_701:
[----:B------:R-:W-:Y:S01]  /*1f460*/  UISETP.NE.AND UP0, UPT, UR39, URZ, UPT ;  /* 0x0000003f2700728c */ /* 0x000fe2000bf05270 */
[----:B------:R-:W-:Y:S01]  /*1f470*/  IMAD.MOV.U32 R0, RZ, RZ, 0x1 ;  /* 0x00000001ff007424 */ /* 0x000fe200078e00ff */
[----:B------:R-:W-:Y:S01]  /*1f480*/  USHF.R.U64 UR8, UR4, UR24, UR11 ;  /* 0x0000001804087299 */ /* 0x000fe2000800120b */
[----:B------:R-:W-:Y:S01]  /*1f490*/  IMAD.U32 R10, RZ, RZ, UR5 ;  /* 0x00000005ff0a7e24 */ /* 0x000fe2000f8e00ff */
[----:B------:R-:W-:Y:S02]  /*1f4a0*/  ULOP3.LUT UR4, UR19, UR27, URZ, 0xc0, !UPT ;  /* 0x0000001b13047292 */ /* 0x000fe4000f8ec03f */
[----:B------:R-:W-:Y:S02]  /*1f4b0*/  ULOP3.LUT UR18, UR18, UR22, URZ, 0xc0, !UPT ;  /* 0x0000001612127292 */ /* 0x000fe4000f8ec03f */
[----:B------:R-:W-:-:S03]  /*1f4c0*/  UIMAD UR4, UR26, UR8, UR4 ;  /* 0x000000081a0472a4 */ /* 0x000fc6000f8e0204 */
[----:B------:R-:W-:Y:S02]  /*1f4d0*/  @UP0 UIMAD UR23, UR28, UR21, UR7 ;  /* 0x000000151c1702a4 */ /* 0x000fe4000f8e0207 */
[----:B------:R-:W-:-:S03]  /*1f4e0*/  UIADD3 UR7, -UR8, URZ, URZ ;  /* 0x0000003f08077290 */ /* 0x000fc6000fffe13f */
[----:B------:R-:W-:Y:S01]  /*1f4f0*/  ULDC UR8, c[0x0][0x610] ;  /* 0x0001840000087ab9 */ /* 0x000fe20000000800 */
[----:B------:R-:W-:Y:S02]  /*1f500*/  UIMAD UR7, UR7, UR25, UR20 ;  /* 0x00000019070772a4 */ /* 0x000fe4000f8e0214 */
[----:B------:R-:W-:Y:S02]  /*1f510*/  UIMAD UR4, UR4, UR8, UR23 ;  /* 0x00000008040472a4 */ /* 0x000fe4000f8e0217 */
[----:B------:R-:W-:-:S04]  /*1f520*/  UIMAD UR7, UR7, UR6, UR18 ;  /* 0x00000006070772a4 */ /* 0x000fc8000f8e0212 */
[----:B------:R-:W-:Y:S02]  /*1f530*/  USEL UR6, UR7, UR4, !UP0 ;  /* 0x0000000407067287 */ /* 0x000fe4000c000000 */
[----:B------:R-:W-:-:S04]  /*1f540*/  USEL UR4, UR4, UR7, !UP0 ;  /* 0x0000000704047287 */ /* 0x000fc8000c000000 */
[----:B------:R-:W-:Y:S02]  /*1f550*/  MOV R2, UR6 ;  /* 0x0000000600027c02 */ /* 0x000fe40008000f00 */
[----:B------:R-:W-:-:S07]  /*1f560*/  IMAD.U32 R5, RZ, RZ, UR4 ;  /* 0x00000004ff057e24 */ /* 0x000fce000f8e00ff */
.L_x_699:
[----:B------:R-:W-:-:S08]  /*1f570*/  NOP ;  /* 0x0000000000007918 */ /* 0x000fd00000000000 */
[----:B0-----:R-:W0:-:S00]  /*1f580*/  USETMAXREG.DEALLOC.CTAPOOL 0x18 ;  /* 0x00000018000079c8 */ /* 0x001e0000080e0500 */
[----:B------:R-:W-:-:S13]  /*1f590*/  ISETP.NE.AND P0, PT, RZ, UR10, PT ;  /* 0x0000000aff007c0c */ /* 0x000fda000bf05270 */
[----:B------:R-:W-:Y:S05]  /*1f5a0*/  @P0 EXIT ;  /* 0x000000000000094d */ /* 0x000fea0003800000 */
[----:B0-----:R-:W-:Y:S01]  /*1f5b0*/  LOP3.LUT P0, RZ, R0, 0xff, RZ, 0xc0, !PT ;  /* 0x000000ff00ff7812 */ /* 0x001fe2000780c0ff */
[----:B------:R-:W-:Y:S02]  /*1f5c0*/  IMAD.MOV.U32 R0, RZ, RZ, 0x1 ;  /* 0x00000001ff007424 */ /* 0x000fe400078e00ff */
[----:B------:R-:W-:-:S10]  /*1f5d0*/  IMAD.MOV.U32 R7, RZ, RZ, RZ ;  /* 0x000000ffff077224 */ /* 0x000fd400078e00ff */
[----:B------:R-:W-:Y:S05]  /*1f5e0*/  @!P0 BRA `(.L_x_702) ;  /* 0x0000000c00648947 */ /* 0x000fea0003800000 */
[----:B------:R-:W0:Y:S01]  /*1f5f0*/  S2R R3, SR_TID.X ;  /* 0x0000000000037919 */ /* 0x000e220000002100 */
[----:B------:R-:W1:Y:S01]  /*1f600*/  LDC R0, c[0x0][0x28c] ;  /* 0x0000a300ff007b82 */ /* 0x000e620000000800 */
[----:B------:R-:W-:Y:S01]  /*1f610*/  ULDC UR5, c[0x0][0x658] ;  /* 0x0001960000057ab9 */ /* 0x000fe20000000800 */
[----:B------:R-:W-:Y:S01]  /*1f620*/  UMOV UR7, 0xffffffff ;  /* 0xffffffff00077882 */ /* 0x000fe20000000000 */
[----:B------:R-:W-:Y:S01]  /*1f630*/  ULDC UR6, c[0x0][0xc] ;  /* 0x0000030000067ab9 */ /* 0x000fe20000000800 */
[----:B------:R-:W-:Y:S01]  /*1f640*/  USHF.L.U32 UR9, UR7, UR5, URZ ;  /* 0x0000000507097299 */ /* 0x000fe2000800063f */
[----:B------:R-:W-:Y:S01]  /*1f650*/  BSSY B0, `(.L_x_702) ;  /* 0x00000d2000007945 */ /* 0x000fe20003800000 */
[----:B------:R-:W-:Y:S01]  /*1f660*/  UMOV UR8, 0x1 ;  /* 0x0000000100087882 */ /* 0x000fe20000000000 */
[----:B------:R-:W-:Y:S01]  /*1f670*/  ULDC UR7, c[0x0][0x10] ;  /* 0x0000040000077ab9 */ /* 0x000fe20000000800 */
[----:B------:R-:W-:Y:S01]  /*1f680*/  USHF.L.U32 UR5, UR8, UR5, URZ ;  /* 0x0000000508057299 */ /* 0x000fe2000800063f */
[----:B------:R-:W-:Y:S01]  /*1f690*/  IMAD.MOV.U32 R8, RZ, RZ, 0x1 ;  /* 0x00000001ff087424 */ /* 0x000fe200078e00ff */
[----:B------:R-:W-:Y:S01]  /*1f6a0*/  UIMAD.WIDE.U32 UR6, UR6, UR7, URZ ;  /* 0x00000007060672a5 */ /* 0x000fe2000f8e003f */
[----:B------:R-:W-:Y:S01]  /*1f6b0*/  IMAD.MOV.U32 R7, RZ, RZ, RZ ;  /* 0x000000ffff077224 */ /* 0x000fe200078e00ff */
[----:B------:R-:W-:Y:S01]  /*1f6c0*/  ULDC UR8, c[0x0][0x14] ;  /* 0x0000050000087ab9 */ /* 0x000fe20000000800 */
[----:B------:R-:W-:Y:S01]  /*1f6d0*/  ULDC UR4, c[0x0][0x600] ;  /* 0x0001800000047ab9 */ /* 0x000fe20000000800 */
[----:B------:R-:W-:-:S02]  /*1f6e0*/  UIMAD.WIDE.U32 UR20, UR6, UR8, URZ ;  /* 0x00000008061472a5 */ /* 0x000fc4000f8e003f */
[----:B------:R-:W-:Y:S02]  /*1f6f0*/  UIMAD UR7, UR7, UR8, URZ ;  /* 0x00000008070772a4 */ /* 0x000fe4000f8e023f */
[----:B------:R-:W-:Y:S02]  /*1f700*/  ULOP3.LUT UR24, UR38, 0x2, URZ, 0xfc, !UPT ;  /* 0x0000000226187892 */ /* 0x000fe4000f8efc3f */
[----:B------:R-:W-:Y:S02]  /*1f710*/  UIADD3 UR4, UR4, -0x1, URZ ;  /* 0xffffffff04047890 */ /* 0x000fe4000fffe03f */
[----:B------:R-:W-:Y:S01]  /*1f720*/  ULOP3.LUT UR6, URZ, UR9, URZ, 0x33, !UPT ;  /* 0x000000093f067292 */ /* 0x000fe2000f8e333f */
[----:B-1----:R-:W-:Y:S01]  /*1f730*/  IADD3 R0, R0, 0x1f, RZ ;  /* 0x0000001f00007810 */ /* 0x002fe20007ffe0ff */
[----:B------:R-:W-:Y:S01]  /*1f740*/  UIADD3 UR7, UR21, UR7, URZ ;  /* 0x0000000715077290 */ /* 0x000fe2000fffe03f */
[----:B------:R-:W-:Y:S01]  /*1f750*/  ULDC.64 UR22, c[0x0][0x198] ;  /* 0x0000660000167ab9 */ /* 0x000fe20000000a00 */
[----:B0-----:R-:W-:-:S02]  /*1f760*/  LOP3.LUT P2, RZ, R3, 0x7f, RZ, 0xc0, !PT ;  /* 0x0000007f03ff7812 */ /* 0x001fc4000784c0ff */
[----:B------:R-:W-:Y:S02]  /*1f770*/  LOP3.LUT P0, RZ, R3, 0x1f, RZ, 0xc0, !PT ;  /* 0x0000001f03ff7812 */ /* 0x000fe4000780c0ff */
[----:B------:R-:W-:Y:S02]  /*1f780*/  SHF.R.S32.HI R3, RZ, 0x1f, R0 ;  /* 0x0000001fff037819 */ /* 0x000fe40000011400 */
[----:B------:R-:W-:Y:S02]  /*1f790*/  PLOP3.LUT P0, PT, P0, P2, PT, 0x8a, 0x0 ;  /* 0x000000000000781c */ /* 0x000fe40000705172 */
[----:B------:R-:W-:Y:S01]  /*1f7a0*/  LEA.HI R3, R3, R0, RZ, 0x5 ;  /* 0x0000000003037211 */ /* 0x000fe200078f28ff */
[----:B------:R-:W-:-:S03]  /*1f7b0*/  IMAD.MOV.U32 R0, RZ, RZ, 0x1 ;  /* 0x00000001ff007424 */ /* 0x000fc600078e00ff */
[----:B------:R-:W-:-:S04]  /*1f7c0*/  SHF.R.S32.HI R6, RZ, 0x5, R3 ;  /* 0x00000005ff067819 */ /* 0x000fc80000011403 */
[----:B------:R-:W-:-:S07]  /*1f7d0*/  IADD3 R11, R6, 0x1, RZ ;  /* 0x00000001060b7810 */ /* 0x000fce0007ffe0ff */
.L_x_714:
[----:B------:R-:W-:-:S03]  /*1f7e0*/  UMOV UR8, 0xffffffff ;  /* 0xffffffff00087882 */ /* 0x000fc60000000000 */
[----:B------:R-:W-:Y:S05]  /*1f7f0*/  BRA.DIV UR8, `(.L_x_703) ;  /* 0x0000000e08f47947 */ /* 0x000fea000b800000 */
[----:B------:R-:W-:-:S13]  /*1f800*/  ELECT P6, URZ, PT ;  /* 0x00000000003f782f */ /* 0x000fda00038c0000 */
.L_x_726:
[----:B------:R-:W0:Y:S01]  /*1f810*/  LDC R3, c[0x0][0x28c] ;  /* 0x0000a300ff037b82 */ /* 0x000e220000000800 */
[----:B------:R-:W-:Y:S01]  /*1f820*/  BSSY B1, `(.L_x_704) ;  /* 0x0000038000017945 */ /* 0x000fe20003800000 */
[----:B0-----:R-:W-:-:S13]  /*1f830*/  ISETP.LT.OR P6, PT, R3, 0x1, !P6 ;  /* 0x000000010300780c */ /* 0x001fda00077c1670 */
[----:B------:R-:W-:Y:S05]  /*1f840*/  @P6 BRA `(.L_x_705) ;  /* 0x0000000000d46947 */ /* 0x000fea0003800000 */
[----:B------:R-:W-:Y:S01]  /*1f850*/  IMAD R2, R2, 0xe0, RZ ;  /* 0x000000e002027824 */ /* 0x000fe200078e02ff */
[----:B------:R-:W-:Y:S01]  /*1f860*/  MOV R9, R7 ;  /* 0x0000000700097202 */ /* 0x000fe20000000f00 */
[----:B------:R-:W-:Y:S02]  /*1f870*/  IMAD R5, R5, 0x180, RZ ;  /* 0x0000018005057824 */ /* 0x000fe400078e02ff */
[----:B------:R-:W-:Y:S02]  /*1f880*/  IMAD.MOV.U32 R14, RZ, RZ, RZ ;  /* 0x000000ffff0e7224 */ /* 0x000fe400078e00ff */
[----:B------:R-:W-:Y:S02]  /*1f890*/  IMAD.MOV.U32 R4, RZ, RZ, R11 ;  /* 0x000000ffff047224 */ /* 0x000fe400078e000b */
[----:B------:R-:W-:-:S07]  /*1f8a0*/  IMAD.MOV.U32 R3, RZ, RZ, R0 ;  /* 0x000000ffff037224 */ /* 0x000fce00078e0000 */
.L_x_709:
[----:B------:R-:W0:Y:S01]  /*1f8b0*/  S2R R13, SR_CgaCtaId ;  /* 0x00000000000d7919 */ /* 0x000e220000008800 */
[----:B------:R-:W-:-:S04]  /*1f8c0*/  MOV R12, 0x400 ;  /* 0x00000400000c7802 */ /* 0x000fc80000000f00 */
[----:B0-----:R-:W-:Y:S02]  /*1f8d0*/  LEA R16, R13, R12, 0x18 ;  /* 0x0000000c0d107211 */ /* 0x001fe400078ec0ff */
[----:B------:R-:W-:Y:S01]  /*1f8e0*/  SHF.L.U32 R12, R3, 0x1f, RZ ;  /* 0x0000001f030c7819 */ /* 0x000fe200000006ff */
[----:B------:R-:W0:Y:S02]  /*1f8f0*/  @!P2 LDC R13, c[0x0][0x500] ;  /* 0x00014000ff0dab82 */ /* 0x000e240000000800 */
[----:B------:R-:W-:-:S04]  /*1f900*/  IMAD R15, R9, 0x8, R16 ;  /* 0x00000008090f7824 */ /* 0x000fc800078e0210 */
[----:B------:R-:W1:Y:S02]  /*1f910*/  SYNCS.PHASECHK.TRANS64.TRYWAIT P1, [R15+URZ+0x28], R12 ;  /* 0x0000280c0f0075a7 */ /* 0x000e64000802017f */
[----:B-1----:R-:W-:Y:S05]  /*1f920*/  @!P1 BRA `(.L_x_706) ;  /* 0x0000000c00c89947 */ /* 0x002fea0003800000 */
.L_x_727:
[----:B------:R-:W-:Y:S01]  /*1f930*/  UPRMT UR8, UR24, 0x9910, URZ ;  /* 0x0000991018087896 */ /* 0x000fe2000800003f */
[----:B0-----:R0:W-:Y:S03]  /*1f940*/  @!P2 SYNCS.ARRIVE.TRANS64 RZ, [R15+URZ], R13 ;  /* 0x0000000d0fffa9a7 */ /* 0x0011e6000800003f */
[----:B------:R-:W-:-:S06]  /*1f950*/  UISETP.NE.AND UP0, UPT, UR8, 0x2, UPT ;  /* 0x000000020800788c */ /* 0x000fcc000bf05270 */
[----:B------:R-:W-:-:S13]  /*1f960*/  PLOP3.LUT P1, PT, PT, PT, UP0, 0x80, 0x0 ;  /* 0x000000000000781c */ /* 0x000fda0003f2f008 */
[----:B0-----:R-:W-:Y:S05]  /*1f970*/  @P1 BRA `(.L_x_707) ;  /* 0x0000000000041947 */ /* 0x001fea0003800000 */
[----:B------:R-:W-:Y:S01]  /*1f980*/  BPT.TRAP 0x1 ;  /* 0x000000040000795c */ /* 0x000fe20000300000 */
.L_x_707:
[----:B------:R-:W-:Y:S05]  /*1f990*/  @P0 BRA `(.L_x_708) ;  /* 0x0000000000040947 */ /* 0x000fea0003800000 */
[----:B------:R-:W-:Y:S01]  /*1f9a0*/  BPT.TRAP 0x1 ;  /* 0x000000040000795c */ /* 0x000fe20000300000 */
.L_x_708:
[--C-:B-1----:R-:W-:Y:S01]  /*1f9b0*/  IMAD R12, R9, 0x6000, R16.reuse ;  /* 0x00006000090c7824 */ /* 0x102fe200078e0210 */
[----:B------:R-:W-:Y:S01]  /*1f9c0*/  R2UR UR18, R5 ;  /* 0x00000000051272ca */ /* 0x000fe200000e0000 */
[----:B------:R-:W-:Y:S01]  /*1f9d0*/  IMAD R16, R9, 0x3800, R16 ;  /* 0x0000380009107824 */ /* 0x000fe200078e0210 */
[----:B------:R-:W-:Y:S01]  /*1f9e0*/  R2UR UR9, R15 ;  /* 0x000000000f0972ca */ /* 0x000fe200000e0000 */
[----:B------:R-:W-:Y:S01]  /*1f9f0*/  VIADD R4, R4, 0xffffffff ;  /* 0xffffffff04047836 */ /* 0x000fe20000000000 */
[----:B------:R-:W-:Y:S01]  /*1fa00*/  R2UR UR8, R12 ;  /* 0x000000000c0872ca */ /* 0x000fe200000e0000 */
[----:B------:R-:W-:Y:S01]  /*1fa10*/  UIADD3 UR14, UP0, UR22, 0xf0, URZ ;  /* 0x000000f0160e7890 */ /* 0x000fe2000ff1e03f */
[----:B------:R-:W-:Y:S01]  /*1fa20*/  R2UR UR11, R16 ;  /* 0x00000000100b72ca */ /* 0x000fe200000e0000 */
[----:B------:R-:W-:Y:S01]  /*1fa30*/  UIADD3 UR26, UP1, UR22, 0x1f0, URZ ;  /* 0x000001f0161a7890 */ /* 0x000fe2000ff3e03f */
[----:B------:R-:W-:Y:S01]  /*1fa40*/  R2UR UR10, R14 ;  /* 0x000000000e0a72ca */ /* 0x000fe200000e0000 */
[----:B------:R-:W-:Y:S01]  /*1fa50*/  UIADD3.X UR15, URZ, UR23, URZ, UP0, !UPT ;  /* 0x000000173f0f7290 */ /* 0x000fe200087fe43f */
[----:B------:R-:W-:Y:S01]  /*1fa60*/  R2UR UR12, R10 ;  /* 0x000000000a0c72ca */ /* 0x000fe200000e0000 */
[----:B------:R-:W-:Y:S01]  /*1fa70*/  VIADD R9, R9, 0x1 ;  /* 0x0000000109097836 */ /* 0x000fe20000000000 */
[----:B------:R-:W-:Y:S01]  /*1fa80*/  R2UR UR19, R2 ;  /* 0x00000000021372ca */ /* 0x000fe200000e0000 */
[----:B------:R-:W-:Y:S01]  /*1fa90*/  UIADD3.X UR27, URZ, UR23, URZ, UP1, !UPT ;  /* 0x000000173f1b7290 */ /* 0x000fe20008ffe43f */
[----:B------:R-:W-:Y:S01]  /*1faa0*/  ISETP.GT.AND P3, PT, R4, 0x1, PT ;  /* 0x000000010400780c */ /* 0x000fe20003f64270 */
[----:B------:R-:W-:Y:S01]  /*1fab0*/  UMOV UR16, 0x0 ;  /* 0x0000000000107882 */ /* 0x000fe20000000000 */
[----:B------:R-:W-:Y:S01]  /*1fac0*/  UMOV UR17, 0x10000000 ;  /* 0x1000000000117882 */ /* 0x000fe20000000000 */
[----:B------:R-:W-:Y:S01]  /*1fad0*/  UIADD3 UR8, UR8, 0x100, URZ ;  /* 0x0000010008087890 */ /* 0x000fe2000fffe03f */
[----:B------:R-:W-:Y:S01]  /*1fae0*/  ISETP.NE.AND P1, PT, R9, 0x5, PT ;  /* 0x000000050900780c */ /* 0x000fe20003f25270 */
[----:B------:R-:W-:Y:S01]  /*1faf0*/  UIADD3 UR13, UR11, 0x1e100, URZ ;  /* 0x0001e1000b0d7890 */ /* 0x000fe2000fffe03f */
[----:B------:R-:W-:-:S02]  /*1fb00*/  IADD3 R14, R14, 0x20, RZ ;  /* 0x000000200e0e7810 */ /* 0x000fc40007ffe0ff */
[----:B------:R-:W-:Y:S01]  /*1fb10*/  UMOV UR11, UR18 ;  /* 0x00000012000b7c82 */ /* 0x000fe20008000000 */
[----:B------:R-:W-:Y:S02]  /*1fb20*/  SEL R12, RZ, 0x1, P1 ;  /* 0x00000001ff0c7807 */ /* 0x000fe40000800000 */
[----:B------:R-:W-:Y:S01]  /*1fb30*/  SEL R9, R9, RZ, P1 ;  /* 0x000000ff09097207 */ /* 0x000fe20000800000 */
[----:B------:R0:W-:Y:S01]  /*1fb40*/  UTMALDG.3D [UR8], [UR14], desc[UR16] ;  /* 0x000010080e0075b4 */ /* 0x0001e20008011000 */
[----:B------:R-:W-:Y:S01]  /*1fb50*/  LOP3.LUT R3, R3, R12, RZ, 0x3c, !PT ;  /* 0x0000000c03037212 */ /* 0x000fe200078e3cff */
[----:B0-----:R-:W-:Y:S01]  /*1fb60*/  UMOV UR8, UR13 ;  /* 0x0000000d00087c82 */ /* 0x001fe20008000000 */
[----:B------:R-:W-:Y:S02]  /*1fb70*/  UMOV UR11, UR19 ;  /* 0x00000013000b7c82 */ /* 0x000fe40008000000 */
[----:B------:R0:W-:Y:S02]  /*1fb80*/  UTMALDG.3D [UR8], [UR26], desc[UR16] ;  /* 0x000010081a0075b4 */ /* 0x0001e40008011000 */
[----:B0-----:R-:W-:Y:S05]  /*1fb90*/  @P3 BRA `(.L_x_709) ;  /* 0xfffffffc00443947 */ /* 0x001fea000383ffff */
.L_x_705:
[----:B------:R-:W-:Y:S05]  /*1fba0*/  BSYNC B1 ;  /* 0x0000000000017941 */ /* 0x000fea0003800000 */
.L_x_704:
[----:B------:R-:W2:Y:S01]  /*1fbb0*/  LDL.LU R16, [R1+0x218] ;  /* 0x0002180001107983 */ /* 0x000ea20000300800 */
[----:B------:R-:W-:Y:S01]  /*1fbc0*/  LOP3.LUT P1, RZ, R8, 0xff, RZ, 0xc0, !PT ;  /* 0x000000ff08ff7812 */ /* 0x000fe2000782c0ff */
[C---:B------:R-:W-:Y:S01]  /*1fbd0*/  IMAD.IADD R4, R6.reuse, 0x1, R7 ;  /* 0x0000000106047824 */ /* 0x040fe200078e0207 */
[----:B------:R-:W-:Y:S01]  /*1fbe0*/  ULDC.64 UR8, c[0x0][0x650] ;  /* 0x0001940000087ab9 */ /* 0x000fe20000000a00 */
[----:B------:R-:W3:Y:S01]  /*1fbf0*/  LDL.LU R15, [R1+0x21c] ;  /* 0x00021c00010f7983 */ /* 0x000ee20000300800 */
[----:B------:R-:W-:Y:S01]  /*1fc00*/  ISETP.GE.U32.AND P3, PT, R6, 0x5, PT ;  /* 0x000000050600780c */ /* 0x000fe20003f66070 */
[----:B------:R-:W-:Y:S01]  /*1fc10*/  BSSY B1, `(.L_x_710) ;  /* 0x0000073000017945 */ /* 0x000fe20003800000 */
[----:B------:R-:W-:Y:S02]  /*1fc20*/  MOV R10, 0xffffffff ;  /* 0xffffffff000a7802 */ /* 0x000fe40000000f00 */
[----:B------:R-:W-:-:S05]  /*1fc30*/  PRMT R8, RZ, 0x7610, R8 ;  /* 0x00007610ff087816 */ /* 0x000fca0000000008 */
[----:B------:R-:W0:Y:S01]  /*1fc40*/  @P1 S2R R3, SR_CgaCtaId ;  /* 0x0000000000031919 */ /* 0x000e220000008800 */
[----:B------:R-:W-:-:S04]  /*1fc50*/  @P1 MOV R2, 0x400 ;  /* 0x0000040000021802 */ /* 0x000fc80000000f00 */
[----:B0-----:R-:W-:-:S04]  /*1fc60*/  @P1 LEA R2, R3, R2, 0x18 ;  /* 0x0000000203021211 */ /* 0x001fc800078ec0ff */
[----:B------:R0:W-:Y:S01]  /*1fc70*/  @P1 SYNCS.ARRIVE.TRANS64.A1T0 RZ, [R2+URZ+0x68], RZ ;  /* 0x000068ff02ff19a7 */ /* 0x0001e2000810003f */
[----:B------:R-:W-:-:S04]  /*1fc80*/  ISETP.GT.U32.AND P1, PT, R4, 0x4, PT ;  /* 0x000000040400780c */ /* 0x000fc80003f24070 */
[----:B------:R-:W-:Y:S01]  /*1fc90*/  ISETP.LT.U32.AND P1, PT, R6, 0x5, P1 ;  /* 0x000000050600780c */ /* 0x000fe20000f21070 */
[----:B0-----:R-:W-:-:S04]  /*1fca0*/  IMAD.WIDE.U32 R2, R4, -0x33333333, RZ ;  /* 0xcccccccd04027825 */ /* 0x001fc800078e00ff */
[----:B------:R-:W-:Y:S01]  /*1fcb0*/  IMAD.MOV.U32 R2, RZ, RZ, -0x1 ;  /* 0xffffffffff027424 */ /* 0x000fe200078e00ff */
[----:B------:R-:W-:Y:S02]  /*1fcc0*/  SHF.R.U32.HI R5, RZ, 0x2, R3 ;  /* 0x00000002ff057819 */ /* 0x000fe40000011603 */
[----:B------:R-:W-:-:S03]  /*1fcd0*/  SEL R3, RZ, 0x1, !P1 ;  /* 0x00000001ff037807 */ /* 0x000fc60004800000 */
[----:B------:R-:W-:Y:S01]  /*1fce0*/  IMAD R7, R5, -0x5, R4 ;  /* 0xfffffffb05077824 */ /* 0x000fe200078e0204 */
[----:B------:R-:W-:Y:S02]  /*1fcf0*/  LOP3.LUT R0, R0, R3, RZ, 0x3c, !PT ;  /* 0x0000000300007212 */ /* 0x000fe400078e3cff */
[----:B------:R-:W-:Y:S02]  /*1fd00*/  PRMT R3, RZ, 0x7610, R3 ;  /* 0x00007610ff037816 */ /* 0x000fe40000000003 */
[----:B------:R-:W-:Y:S01]  /*1fd10*/  @P3 LOP3.LUT R0, R0, 0x1, R5, 0x78, !PT ;  /* 0x0000000100003812 */ /* 0x000fe200078e7805 */
[----:B------:R-:W-:Y:S01]  /*1fd20*/  IMAD.MOV.U32 R5, RZ, RZ, -0x1 ;  /* 0xffffffffff057424 */ /* 0x000fe200078e00ff */
[----:B---3--:R-:W-:-:S04]  /*1fd30*/  IADD3 R15, P1, R15, UR20, RZ ;  /* 0x000000140f0f7c10 */ /* 0x008fc8000ff3e0ff */
[----:B--2---:R-:W-:Y:S01]  /*1fd40*/  IADD3.X R16, R16, UR7, RZ, P1, !PT ;  /* 0x0000000710107c10 */ /* 0x004fe20008ffe4ff */
[----:B------:R0:W-:Y:S01]  /*1fd50*/  STL [R1+0x21c], R15 ;  /* 0x00021c0f01007387 */ /* 0x0001e20000100800 */
[----:B------:R-:W-:-:S03]  /*1fd60*/  ISETP.GE.U32.AND P1, PT, R15, UR8, PT ;  /* 0x000000080f007c0c */ /* 0x000fc6000bf26070 */
[----:B------:R0:W-:Y:S01]  /*1fd70*/  STL [R1+0x218], R16 ;  /* 0x0002181001007387 */ /* 0x0001e20000100800 */
[----:B------:R-:W-:-:S13]  /*1fd80*/  ISETP.GE.U32.AND.EX P1, PT, R16, UR9, PT, P1 ;  /* 0x0000000910007c0c */ /* 0x000fda000bf26110 */
[----:B0-----:R-:W-:Y:S05]  /*1fd90*/  @P1 BRA `(.L_x_711) ;  /* 0x0000000400681947 */ /* 0x001fea0003800000 */
[----:B------:R-:W0:Y:S01]  /*1fda0*/  S2UR UR8, SR_CTAID.X ;  /* 0x00000000000879c3 */ /* 0x000e220000002500 */
[----:B------:R-:W-:Y:S01]  /*1fdb0*/  ULDC.64 UR10, c[0x0][0x628] ;  /* 0x00018a00000a7ab9 */ /* 0x000fe20000000a00 */
[----:B------:R-:W-:Y:S01]  /*1fdc0*/  ULDC UR9, c[0x0][0x150] ;  /* 0x0000540000097ab9 */ /* 0x000fe20000000800 */
[----:B------:R-:W-:Y:S01]  /*1fdd0*/  ISETP.NE.U32.AND P1, PT, RZ, UR10, PT ;  /* 0x0000000aff007c0c */ /* 0x000fe2000bf25070 */
[----:B------:R-:W-:Y:S01]  /*1fde0*/  ULDC UR12, c[0x0][0x630] ;  /* 0x00018c00000c7ab9 */ /* 0x000fe20000000800 */
[----:B------:R-:W-:Y:S01]  /*1fdf0*/  ULDC UR14, c[0x0][0x154] ;  /* 0x00005500000e7ab9 */ /* 0x000fe20000000800 */
[----:B------:R-:W-:Y:S01]  /*1fe00*/  IMAD.MOV.U32 R3, RZ, RZ, R16 ;  /* 0x000000ffff037224 */ /* 0x000fe200078e0010 */
[----:B------:R-:W-:Y:S01]  /*1fe10*/  ISETP.NE.AND.EX P1, PT, RZ, UR11, PT, P1 ;  /* 0x0000000bff007c0c */ /* 0x000fe2000bf25310 */
[----:B------:R-:W1:Y:S01]  /*1fe20*/  S2UR UR13, SR_CTAID.Y ;  /* 0x00000000000d79c3 */ /* 0x000e620000002600 */
[----:B0-----:R-:W-:-:S05]  /*1fe30*/  I2FP.F32.U32 R2, UR8 ;  /* 0x0000000800027c45 */ /* 0x001fca0008201000 */
[----:B------:R-:W-:Y:S01]  /*1fe40*/  FMUL R9, R2, UR9 ;  /* 0x0000000902097c20 */ /* 0x000fe20008400000 */
[----:B------:R-:W-:Y:S01]  /*1fe50*/  IMAD.MOV.U32 R2, RZ, RZ, R15 ;  /* 0x000000ffff027224 */ /* 0x000fe200078e000f */
[----:B-1----:R-:W-:-:S04]  /*1fe60*/  I2FP.F32.U32 R12, UR13 ;  /* 0x0000000d000c7c45 */ /* 0x002fc80008201000 */
[----:B------:R-:W0:Y:S01]  /*1fe70*/  F2I.U32.TRUNC.NTZ R9, R9 ;  /* 0x0000000900097305 */ /* 0x000e22000020f000 */
[----:B------:R-:W-:Y:S05]  /*1fe80*/  @!P1 BRA `(.L_x_712) ;  /* 0x0000000000289947 */ /* 0x000fea0003800000 */
[----:B------:R-:W-:Y:S02]  /*1fe90*/  ULDC UR9, c[0x0][0x634] ;  /* 0x00018d0000097ab9 */ /* 0x000fe40000000800 */
[----:B------:R-:W-:-:S05]  /*1fea0*/  IADD3 R3, P1, R15, UR9, RZ ;  /* 0x000000090f037c10 */ /* 0x000fca000ff3e0ff */
[----:B------:R-:W-:-:S04]  /*1feb0*/  IMAD.X R13, RZ, RZ, R16, P1 ;  /* 0x000000ffff0d7224 */ /* 0x000fc800008e0610 */
[----:B------:R-:W-:-:S04]  /*1fec0*/  IMAD.WIDE.U32 R4, R13, UR10, RZ ;  /* 0x0000000a0d047c25 */ /* 0x000fc8000f8e00ff */
[----:B------:R-:W-:-:S04]  /*1fed0*/  IMAD.WIDE.U32 R4, P1, R3, UR11, R4 ;  /* 0x0000000b03047c25 */ /* 0x000fc8000f820004 */
[----:B------:R-:W-:-:S04]  /*1fee0*/  IMAD.WIDE.U32 R2, R3, UR10, RZ ;  /* 0x0000000a03027c25 */ /* 0x000fc8000f8e00ff */
[----:B------:R-:W-:Y:S01]  /*1fef0*/  IMAD.MOV.U32 R2, RZ, RZ, R5 ;  /* 0x000000ffff027224 */ /* 0x000fe200078e0005 */
[----:B------:R-:W-:Y:S02]  /*1ff00*/  IADD3 RZ, P3, R3, R4, RZ ;  /* 0x0000000403ff7210 */ /* 0x000fe40007f7e0ff */
[----:B------:R-:W-:-:S03]  /*1ff10*/  IADD3.X R3, RZ, RZ, RZ, P1, !PT ;  /* 0x000000ffff037210 */ /* 0x000fc60000ffe4ff */
[----:B------:R-:W-:-:S08]  /*1ff20*/  IMAD.WIDE.U32.X R2, R13, UR11, R2, P3 ;  /* 0x0000000b0d027c25 */ /* 0x000fd000098e0402 */
.L_x_712:
[--C-:B------:R-:W-:Y:S01]  /*1ff30*/  SHF.R.U64 R10, R2, UR12, R3.reuse ;  /* 0x0000000c020a7c19 */ /* 0x100fe20008001203 */
[----:B------:R-:W-:Y:S01]  /*1ff40*/  ULDC.64 UR10, c[0x0][0x620] ;  /* 0x00018800000a7ab9 */ /* 0x000fe20000000a00 */
[----:B------:R-:W-:Y:S01]  /*1ff50*/  SHF.R.U32.HI R2, RZ, UR12, R3 ;  /* 0x0000000cff027c19 */ /* 0x000fe20008011603 */
[----:B------:R-:W-:Y:S01]  /*1ff60*/  FMUL R12, R12, UR14 ;  /* 0x0000000e0c0c7c20 */ /* 0x000fe20008400000 */
[----:B------:R-:W-:Y:S01]  /*1ff70*/  IADD3 R13, P1, RZ, -R10, RZ ;  /* 0x8000000aff0d7210 */ /* 0x000fe20007f3e0ff */
[----:B------:R-:W-:Y:S01]  /*1ff80*/  ULDC.64 UR14, c[0x0][0x640] ;  /* 0x00019000000e7ab9 */ /* 0x000fe20000000a00 */
[----:B------:R-:W-:Y:S02]  /*1ff90*/  MOV R3, R16 ;  /* 0x0000001000037202 */ /* 0x000fe40000000f00 */
[----:B0-----:R-:W-:Y:S01]  /*1ffa0*/  R2UR UR9, R9 ;  /* 0x00000000090972ca */ /* 0x001fe200000e0000 */
[----:B------:R-:W-:Y:S01]  /*1ffb0*/  IMAD.X R2, RZ, RZ, ~R2, P1 ;  /* 0x000000ffff027224 */ /* 0x000fe200008e0e02 */
[----:B------:R-:W0:Y:S01]  /*1ffc0*/  F2I.U32.TRUNC.NTZ R12, R12 ;  /* 0x0000000c000c7305 */ /* 0x000e22000020f000 */
[----:B------:R-:W-:-:S02]  /*1ffd0*/  ISETP.NE.U32.AND P1, PT, RZ, UR14, PT ;  /* 0x0000000eff007c0c */ /* 0x000fc4000bf25070 */
[----:B------:R-:W-:Y:S02]  /*1ffe0*/  IMAD R2, R2, UR10, RZ ;  /* 0x0000000a02027c24 */ /* 0x000fe4000f8e02ff */
[----:B------:R-:W-:Y:S02]  /*1fff0*/  ISETP.NE.AND.EX P1, PT, RZ, UR15, PT, P1 ;  /* 0x0000000fff007c0c */ /* 0x000fe4000bf25310 */
[----:B------:R-:W-:Y:S02]  /*20000*/  IMAD R5, R13, UR11, R2 ;  /* 0x0000000b0d057c24 */ /* 0x000fe4000f8e0202 */
[----:B------:R-:W-:-:S04]  /*20010*/  IMAD.MOV.U32 R2, RZ, RZ, R15 ;  /* 0x000000ffff027224 */ /* 0x000fc800078e000f */
[----:B------:R-:W-:Y:S01]  /*20020*/  IMAD.WIDE.U32 R2, R13, UR10, R2 ;  /* 0x0000000a0d027c25 */ /* 0x000fe2000f8e0002 */
[----:B------:R-:W-:Y:S01]  /*20030*/  ULDC UR10, c[0x0][0x618] ;  /* 0x00018600000a7ab9 */ /* 0x000fe20000000800 */
[----:B0-----:R-:W-:Y:S02]  /*20040*/  R2UR UR11, R12 ;  /* 0x000000000c0b72ca */ /* 0x001fe400000e0000 */
[----:B------:R-:W-:-:S05]  /*20050*/  IMAD.IADD R3, R3, 0x1, R5 ;  /* 0x0000000103037824 */ /* 0x000fca00078e0205 */
[--C-:B------:R-:W-:Y:S02]  /*20060*/  SHF.R.U64 R9, R2, UR10, R3.reuse ;  /* 0x0000000a02097c19 */ /* 0x100fe40008001203 */
[----:B------:R-:W-:Y:S01]  /*20070*/  SHF.R.U32.HI R2, RZ, UR10, R3 ;  /* 0x0000000aff027c19 */ /* 0x000fe20008011603 */
[----:B------:R-:W-:-:S03]  /*20080*/  ULDC UR10, c[0x0][0x608] ;  /* 0x00018200000a7ab9 */ /* 0x000fc60000000800 */
[--C-:B------:R-:W-:Y:S02]  /*20090*/  SHF.R.U64 R13, R9, UR10, R2.reuse ;  /* 0x0000000a090d7c19 */ /* 0x100fe40008001202 */
[----:B------:R-:W-:Y:S01]  /*200a0*/  SHF.R.U32.HI R2, RZ, UR10, R2 ;  /* 0x0000000aff027c19 */ /* 0x000fe20008011602 */
[----:B------:R-:W-:-:S03]  /*200b0*/  ULDC UR10, c[0x0][0x658] ;  /* 0x00019600000a7ab9 */ /* 0x000fc60000000800 */
[--C-:B------:R-:W-:Y:S02]  /*200c0*/  SHF.R.U64 R12, R13, UR10, R2.reuse ;  /* 0x0000000a0d0c7c19 */ /* 0x100fe40008001202 */
[----:B------:R-:W-:-:S03]  /*200d0*/  SHF.R.U32.HI R15, RZ, UR10, R2 ;  /* 0x0000000aff0f7c19 */ /* 0x000fc60008011602 */
[----:B------:R-:W-:Y:S02]  /*200e0*/  IMAD.MOV.U32 R2, RZ, RZ, R12 ;  /* 0x000000ffff027224 */ /* 0x000fe400078e000c */
[----:B------:R-:W-:Y:S01]  /*200f0*/  IMAD.MOV.U32 R3, RZ, RZ, R15 ;  /* 0x000000ffff037224 */ /* 0x000fe200078e000f */
[----:B------:R-:W-:Y:S06]  /*20100*/  @!P1 BRA `(.L_x_713) ;  /* 0x0000000000289947 */ /* 0x000fec0003800000 */
[----:B------:R-:W-:Y:S02]  /*20110*/  ULDC UR10, c[0x0][0x64c] ;  /* 0x00019300000a7ab9 */ /* 0x000fe40000000800 */
[----:B------:R-:W-:-:S04]  /*20120*/  IADD3 R3, P1, R12, UR10, RZ ;  /* 0x0000000a0c037c10 */ /* 0x000fc8000ff3e0ff */
[----:B------:R-:W-:-:S05]  /*20130*/  IADD3.X R15, RZ, R15, RZ, P1, !PT ;  /* 0x0000000fff0f7210 */ /* 0x000fca0000ffe4ff */
[----:B------:R-:W-:-:S04]  /*20140*/  IMAD.WIDE.U32 R4, R15, UR14, RZ ;  /* 0x0000000e0f047c25 */ /* 0x000fc8000f8e00ff */
[----:B------:R-:W-:-:S04]  /*20150*/  IMAD.WIDE.U32 R4, P1, R3, UR15, R4 ;  /* 0x0000000f03047c25 */ /* 0x000fc8000f820004 */
[----:B------:R-:W-:-:S04]  /*20160*/  IMAD.WIDE.U32 R2, R3, UR14, RZ ;  /* 0x0000000e03027c25 */ /* 0x000fc8000f8e00ff */
[----:B------:R-:W-:Y:S01]  /*20170*/  IMAD.MOV.U32 R2, RZ, RZ, R5 ;  /* 0x000000ffff027224 */ /* 0x000fe200078e0005 */
[----:B------:R-:W-:Y:S01]  /*20180*/  IADD3 RZ, P3, R3, R4, RZ ;  /* 0x0000000403ff7210 */ /* 0x000fe20007f7e0ff */
[----:B------:R-:W-:-:S04]  /*20190*/  IMAD.X R3, RZ, RZ, RZ, P1 ;  /* 0x000000ffff037224 */ /* 0x000fc800008e06ff */
[----:B------:R-:W-:-:S08]  /*201a0*/  IMAD.WIDE.U32.X R2, R15, UR15, R2, P3 ;  /* 0x0000000f0f027c25 */ /* 0x000fd000098e0402 */
.L_x_713:
[----:B------:R-:W-:Y:S01]  /*201b0*/  ULDC UR10, c[0x0][0x648] ;  /* 0x00019200000a7ab9 */ /* 0x000fe20000000800 */
[----:B------:R-:W-:Y:S01]  /*201c0*/  UISETP.NE.AND UP0, UPT, UR39, URZ, UPT ;  /* 0x0000003f2700728c */ /* 0x000fe2000bf05270 */
[----:B------:R-:W-:Y:S01]  /*201d0*/  SHF.R.U64 R2, R2, UR10, R3 ;  /* 0x0000000a02027c19 */ /* 0x000fe20008001203 */
[----:B------:R-:W-:Y:S01]  /*201e0*/  ULDC UR10, c[0x0][0x638] ;  /* 0x00018e00000a7ab9 */ /* 0x000fe20000000800 */
[----:B------:R-:W-:Y:S01]  /*201f0*/  UIADD3 UR11, -UR11, URZ, URZ ;  /* 0x0000003f0b0b7290 */ /* 0x000fe2000fffe13f */
[----:B------:R-:W-:Y:S02]  /*20200*/  LOP3.LUT R13, R13, UR6, RZ, 0xc0, !PT ;  /* 0x000000060d0d7c12 */ /* 0x000fe4000f8ec0ff */
[----:B------:R-:W-:Y:S01]  /*20210*/  IMAD.MOV R3, RZ, RZ, -R2 ;  /* 0x000000ffff037224 */ /* 0x000fe200078e0a02 */
[----:B------:R-:W-:Y:S02]  /*20220*/  LOP3.LUT R9, R9, UR4, RZ, 0xc0, !PT ;  /* 0x0000000409097c12 */ /* 0x000fe4000f8ec0ff */
[----:B------:R-:W-:Y:S01]  /*20230*/  IMAD R5, R2, UR5, R13 ;  /* 0x0000000502057c24 */ /* 0x000fe2000f8e020d */
[----:B------:R-:W-:Y:S01]  /*20240*/  PLOP3.LUT P1, PT, PT, PT, UP0, 0x40, 0x0 ;  /* 0x000000000000781c */ /* 0x000fe20003f2e808 */
[----:B------:R-:W-:Y:S01]  /*20250*/  IMAD R12, R3, UR10, R12 ;  /* 0x0000000a030c7c24 */ /* 0x000fe2000f8e020c */
[----:B------:R-:W-:Y:S01]  /*20260*/  UIADD3 UR10, -UR9, URZ, URZ ;  /* 0x0000003f090a7290 */ /* 0x000fe2000fffe13f */
[----:B------:R-:W-:Y:S01]  /*20270*/  PLOP3.LUT P3, PT, PT, PT, UP0, 0x40, 0x0 ;  /* 0x000000000000781c */ /* 0x000fe20003f6e808 */
[----:B------:R-:W-:Y:S01]  /*20280*/  IMAD.MOV.U32 R3, RZ, RZ, 0x1 ;  /* 0x00000001ff037424 */ /* 0x000fe200078e00ff */
[----:B------:R-:W-:-:S02]  /*20290*/  ULDC UR9, c[0x0][0x144] ;  /* 0x0000510000097ab9 */ /* 0x000fc40000000800 */
[----:B------:R-:W-:-:S03]  /*202a0*/  UIMAD UR8, UR9, UR10, UR8 ;  /* 0x0000000a090872a4 */ /* 0x000fc6000f8e0208 */
[----:B------:R-:W-:Y:S02]  /*202b0*/  ULDC UR9, c[0x0][0x148] ;  /* 0x0000520000097ab9 */ /* 0x000fe40000000800 */
[----:B------:R-:W-:-:S03]  /*202c0*/  @UP0 UIMAD UR8, UR9, UR11, UR13 ;  /* 0x0000000b090802a4 */ /* 0x000fc6000f8e020d */
[----:B------:R-:W-:Y:S02]  /*202d0*/  ULDC UR9, c[0x0][0x600] ;  /* 0x0001800000097ab9 */ /* 0x000fe40000000800 */
[----:B------:R-:W-:Y:S01]  /*202e0*/  IMAD R12, R12, UR9, R9 ;  /* 0x000000090c0c7c24 */ /* 0x000fe2000f8e0209 */
[----:B------:R-:W-:Y:S01]  /*202f0*/  MOV R2, UR8 ;  /* 0x0000000800027c02 */ /* 0x000fe20008000f00 */
[----:B------:R-:W-:-:S04]  /*20300*/  ULDC UR8, c[0x0][0x610] ;  /* 0x0001840000087ab9 */ /* 0x000fc80000000800 */
[----:B------:R-:W-:-:S05]  /*20310*/  IMAD R5, R5, UR8, R2 ;  /* 0x0000000805057c24 */ /* 0x000fca000f8e0202 */
[----:B------:R-:W-:Y:S02]  /*20320*/  SEL R2, R12, R5, P1 ;  /* 0x000000050c027207 */ /* 0x000fe40000800000 */
[----:B------:R-:W-:-:S07]  /*20330*/  SEL R5, R5, R12, P3 ;  /* 0x0000000c05057207 */ /* 0x000fce0001800000 */
.L_x_711:
[----:B------:R-:W-:Y:S05]  /*20340*/  BSYNC B1 ;  /* 0x0000000000017941 */ /* 0x000fea0003800000 */
.L_x_710:
[----:B------:R-:W-:-:S13]  /*20350*/  LOP3.LUT P1, RZ, R3, 0xff, RZ, 0xc0, !PT ;  /* 0x000000ff03ff7812 */ /* 0x000fda000782c0ff */
[----:B------:R-:W-:Y:S05]  /*20360*/  @P1 BRA `(.L_x_714) ;  /* 0xfffffff4001c1947 */ /* 0x000fea000383ffff */
[----:B------:R-:W-:Y:S05]  /*20370*/  BSYNC B0 ;  /* 0x0000000000007941 */ /* 0x000fea0003800000 */
.L_x_702:
[----:B------:R-:W-:-:S03]  /*20380*/  UMOV UR8, 0xffffffff ;  /* 0xffffffff00087882 */ /* 0x000fc60000000000 */
[----:B------:R-:W-:Y:S05]  /*20390*/  BRA.DIV UR8, `(.L_x_715) ;  /* 0x0000000608407947 */ /* 0x000fea000b800000 */
[----:B------:R-:W-:-:S13]  /*203a0*/  ELECT P6, URZ, PT ;  /* 0x00000000003f782f */ /* 0x000fda00038c0000 */
.L_x_730:
[----:B------:R-:W-:Y:S04]  /*203b0*/  BSSY B0, `(.L_x_716) ;  /* 0x0000035000007945 */ /* 0x000fe80003800000 */
[----:B------:R-:W-:Y:S05]  /*203c0*/  @!P6 BRA `(.L_x_717) ;  /* 0x0000000000cce947 */ /* 0x000fea0003800000 */
[----:B------:R-:W-:-:S04]  /*203d0*/  ULOP3.LUT UR8, UR38, 0x2, URZ, 0xfc, !UPT ;  /* 0x0000000226087892 */ /* 0x000fc8000f8efc3f */
[----:B------:R-:W-:-:S06]  /*203e0*/  UISETP.NE.AND UP0, UPT, UR8, 0x3, UPT ;  /* 0x000000030800788c */ /* 0x000fcc000bf05270 */
[----:B------:R-:W-:-:S13]  /*203f0*/  PLOP3.LUT P0, PT, PT, PT, UP0, 0x80, 0x0 ;  /* 0x000000000000781c */ /* 0x000fda0003f0f008 */
[----:B------:R-:W-:Y:S05]  /*20400*/  @!P0 BRA `(.L_x_718) ;  /* 0x0000000000048947 */ /* 0x000fea0003800000 */
[----:B------:R-:W-:Y:S01]  /*20410*/  BPT.TRAP 0x1 ;  /* 0x000000040000795c */ /* 0x000fe20000300000 */
.L_x_718:
[----:B------:R-:W0:Y:S01]  /*20420*/  S2R R3, SR_CgaCtaId ;  /* 0x0000000000037919 */ /* 0x000e220000008800 */
[----:B------:R-:W-:-:S04]  /*20430*/  MOV R2, 0x400 ;  /* 0x0000040000027802 */ /* 0x000fc80000000f00 */
[----:B0-----:R-:W-:Y:S02]  /*20440*/  LEA R2, R3, R2, 0x18 ;  /* 0x0000000203027211 */ /* 0x001fe400078ec0ff */
[----:B------:R-:W-:-:S03]  /*20450*/  SHF.L.U32 R3, R0, 0x1f, RZ ;  /* 0x0000001f00037819 */ /* 0x000fc600000006ff */
[----:B------:R-:W-:-:S04]  /*20460*/  VIADD R2, R2, 0x28 ;  /* 0x0000002802027836 */ /* 0x000fc80000000000 */
[----:B------:R-:W-:-:S04]  /*20470*/  IMAD R4, R7, 0x8, R2 ;  /* 0x0000000807047824 */ /* 0x000fc800078e0202 */
[----:B------:R-:W0:Y:S02]  /*20480*/  SYNCS.PHASECHK.TRANS64.TRYWAIT P0, [R4+URZ], R3 ;  /* 0x00000003040075a7 */ /* 0x000e24000800017f */
[----:B0-----:R-:W-:Y:S05]  /*20490*/  @!P0 BRA `(.L_x_719) ;  /* 0x0000000400208947 */ /* 0x001fea0003800000 */
.L_x_731:
[----:B------:R-:W-:-:S04]  /*204a0*/  IADD3 R7, R7, 0x1, RZ ;  /* 0x0000000107077810 */ /* 0x000fc80007ffe0ff */
[----:B------:R-:W-:-:S04]  /*204b0*/  ISETP.NE.AND P0, PT, R7, 0x5, PT ;  /* 0x000000050700780c */ /* 0x000fc80003f05270 */
[----:B0-----:R-:W-:Y:S02]  /*204c0*/  SEL R3, RZ, 0x1, P0 ;  /* 0x00000001ff037807 */ /* 0x001fe40000000000 */
[----:B------:R-:W-:Y:S02]  /*204d0*/  SEL R7, R7, RZ, P0 ;  /* 0x000000ff07077207 */ /* 0x000fe40000000000 */
[----:B------:R-:W-:-:S03]  /*204e0*/  LOP3.LUT R4, R0, R3, RZ, 0x3c, !PT ;  /* 0x0000000300047212 */ /* 0x000fc600078e3cff */
[----:B------:R-:W-:Y:S01]  /*204f0*/  IMAD R3, R7, 0x8, R2 ;  /* 0x0000000807037824 */ /* 0x000fe200078e0202 */
[----:B------:R-:W-:-:S04]  /*20500*/  SHF.L.U32 R0, R4, 0x1f, RZ ;  /* 0x0000001f04007819 */ /* 0x000fc800000006ff */
[----:B------:R-:W0:Y:S02]  /*20510*/  SYNCS.PHASECHK.TRANS64.TRYWAIT P0, [R3+URZ], R0 ;  /* 0x00000000030075a7 */ /* 0x000e24000800017f */
[----:B0-----:R-:W-:Y:S05]  /*20520*/  @!P0 BRA `(.L_x_720) ;  /* 0x0000000400108947 */ /* 0x001fea0003800000 */
.L_x_732:
[----:B0-----:R-:W-:-:S05]  /*20530*/  VIADD R0, R7, 0x1 ;  /* 0x0000000107007836 */ /* 0x001fca0000000000 */
[----:B------:R-:W-:-:S04]  /*20540*/  ISETP.NE.AND P0, PT, R0, 0x5, PT ;  /* 0x000000050000780c */ /* 0x000fc80003f05270 */
[----:B------:R-:W-:Y:S02]  /*20550*/  SEL R3, RZ, 0x1, P0 ;  /* 0x00000001ff037807 */ /* 0x000fe40000000000 */
[----:B------:R-:W-:Y:S02]  /*20560*/  SEL R5, R0, RZ, P0 ;  /* 0x000000ff00057207 */ /* 0x000fe40000000000 */
[----:B------:R-:W-:-:S03]  /*20570*/  LOP3.LUT R4, R4, R3, RZ, 0x3c, !PT ;  /* 0x0000000304047212 */ /* 0x000fc600078e3cff */
[----:B------:R-:W-:Y:S01]  /*20580*/  IMAD R3, R5, 0x8, R2 ;  /* 0x0000000805037824 */ /* 0x000fe200078e0202 */
[----:B------:R-:W-:-:S04]  /*20590*/  SHF.L.U32 R0, R4, 0x1f, RZ ;  /* 0x0000001f04007819 */ /* 0x000fc800000006ff */
[----:B------:R-:W0:Y:S02]  /*205a0*/  SYNCS.PHASECHK.TRANS64.TRYWAIT P0, [R3+URZ], R0 ;  /* 0x00000000030075a7 */ /* 0x000e24000800017f */
[----:B0-----:R-:W-:Y:S05]  /*205b0*/  @!P0 BRA `(.L_x_721) ;  /* 0x0000000400008947 */ /* 0x001fea0003800000 */
.L_x_733:
[----:B0-----:R-:W-:-:S04]  /*205c0*/  IADD3 R0, R5, 0x1, RZ ;  /* 0x0000000105007810 */ /* 0x001fc80007ffe0ff */
        /* <DEDUP_REMOVED lines=8> */
.L_x_734:
[----:B0-----:R-:W-:-:S05]  /*20650*/  VIADD R0, R5, 0x1 ;  /* 0x0000000105007836 */ /* 0x001fca0000000000 */
[----:B------:R-:W-:-:S04]  /*20660*/  ISETP.NE.AND P0, PT, R0, 0x5, PT ;  /* 0x000000050000780c */ /* 0x000fc80003f05270 */
[----:B------:R-:W-:Y:S02]  /*20670*/  SEL R4, RZ, 0x1, P0 ;  /* 0x00000001ff047807 */ /* 0x000fe40000000000 */
[----:B------:R-:W-:Y:S02]  /*20680*/  SEL R3, R0, RZ, P0 ;  /* 0x000000ff00037207 */ /* 0x000fe40000000000 */
[----:B------:R-:W-:-:S03]  /*20690*/  LOP3.LUT R0, R7, R4, RZ, 0x3c, !PT ;  /* 0x0000000407007212 */ /* 0x000fc600078e3cff */
[----:B------:R-:W-:Y:S01]  /*206a0*/  IMAD R3, R3, 0x8, R2 ;  /* 0x0000000803037824 */ /* 0x000fe200078e0202 */
[----:B------:R-:W-:-:S07]  /*206b0*/  SHF.L.U32 R0, R0, 0x1f, RZ ;  /* 0x0000001f00007819 */ /* 0x000fce00000006ff */
.L_x_723:
[----:B0-----:R0:W1:Y:S02]  /*206c0*/  SYNCS.PHASECHK.TRANS64.TRYWAIT P0, [R3+URZ], R0 ;  /* 0x00000000030075a7 */ /* 0x001064000800017f */
[----:B-1----:R-:W-:Y:S05]  /*206d0*/  @!P0 NANOSLEEP.SYNCS 0x989680 ;  /* 0x009896800000895d */ /* 0x002fea0003900000 */
[----:B------:R-:W1:Y:S02]  /*206e0*/  @!P0 SYNCS.PHASECHK.TRANS64 P0, [R3+URZ], R0 ;  /* 0x00000000030085a7 */ /* 0x000e64000800007f */
[----:B-1----:R-:W-:Y:S05]  /*206f0*/  @!P0 BRA `(.L_x_723) ;  /* 0xfffffffc00f08947 */ /* 0x002fea000383ffff */
.L_x_717:
[----:B------:R-:W-:Y:S05]  /*20700*/  BSYNC B0 ;  /* 0x0000000000007941 */ /* 0x000fea0003800000 */
.L_x_716:
[----:B------:R-:W-:Y:S05]  /*20710*/  EXIT ;  /* 0x000000000000794d */ /* 0x000fea0003800000 */
.L_x_17:
[----:B-1----:R1:W4:Y:S02]  /*20720*/  SYNCS.PHASECHK.TRANS64.TRYWAIT P1, [R3+URZ], R0 ;  /* 0x00000000030075a7 */ /* 0x002324000802017f */
[----:B----4-:R-:W-:Y:S05]  /*20730*/  @!P1 NANOSLEEP.SYNCS 0x989680 ;  /* 0x009896800000995d */ /* 0x010fea0003900000 */
[----:B------:R-:W4:Y:S02]  /*20740*/  @!P1 SYNCS.PHASECHK.TRANS64 P1, [R3+URZ], R0 ;  /* 0x00000000030095a7 */ /* 0x000f24000802007f */
[----:B----4-:R-:W-:Y:S05]  /*20750*/  @!P1 BRA `(.L_x_17) ;  /* 0xfffffffc00f09947 */ /* 0x010fea000383ffff */
[----:B------:R-:W-:Y:S05]  /*20760*/  BRA `(.L_x_16) ;  /* 0xfffffe0c00347947 */ /* 0x000fea000383ffff */
.L_x_22:
[----:B-1----:R-:W-:-:S04]  /*20770*/  MOV R6, UR4 ;  /* 0x0000000400067c02 */ /* 0x002fc80008000f00 */
[----:B------:R1:W2:Y:S03]  /*20780*/  SYNCS.PHASECHK.TRANS64.TRYWAIT P1, [R6+URZ], R4 ;  /* 0x00000004060075a7 */ /* 0x0002a6000802017f */
[----:B--2---:R-:W-:Y:S05]  /*20790*/  @!P1 NANOSLEEP.SYNCS 0x989680 ;  /* 0x009896800000995d */ /* 0x004fea0003900000 */
[----:B------:R-:W2:Y:S02]  /*207a0*/  @!P1 SYNCS.PHASECHK.TRANS64 P1, [R6+URZ], R4 ;  /* 0x00000004060095a7 */ /* 0x000ea4000802007f */
[----:B--2---:R-:W-:Y:S05]  /*207b0*/  @!P1 BRA `(.L_x_22) ;  /* 0xfffffffc00ec9947 */ /* 0x004fea000383ffff */
[----:B------:R-:W-:Y:S05]  /*207c0*/  BRA `(.L_x_21) ;  /* 0xfffffe3c000c7947 */ /* 0x000fea000383ffff */
.L_x_703:
[----:B------:R-:W-:Y:S01]  /*207d0*/  BSSY B1, `(.L_x_724) ;  /* 0x0000006000017945 */ /* 0x000fe20003800000 */
[----:B------:R-:W-:-:S07]  /*207e0*/  IMAD.MOV.U32 R15, RZ, RZ, -0x1 ;  /* 0xffffffffff0f7424 */ /* 0x000fce00078e00ff */
[----:B------:R-:W-:Y:S05]  /*207f0*/  WARPSYNC.COLLECTIVE R15, `(.L_x_725) ;  /* 0x000000000f0c7348 */ /* 0x000fea0003c00000 */
[----:B------:R-:W-:Y:S02]  /*20800*/  ELECT P6, UR62, PT ;  /* 0x00000000003e782f */ /* 0x000fe400038c0000 */
[----:B------:R-:W-:Y:S01]  /*20810*/  MOV R14, UR62 ;  /* 0x0000003e000e7c02 */ /* 0x000fe20008000f00 */
[----:B------:R-:W-:Y:S10]  /*20820*/  ENDCOLLECTIVE ;  /* 0x000000000000791b */ /* 0x000ff40003800000 */
.L_x_725:
[----:B------:R-:W-:Y:S05]  /*20830*/  BSYNC B1 ;  /* 0x0000000000017941 */ /* 0x000fea0003800000 */
.L_x_724:
[----:B------:R-:W-:Y:S05]  /*20840*/  BRA `(.L_x_726) ;  /* 0xffffffec00f07947 */ /* 0x000fea000383ffff */
.L_x_706:
[----:B-1----:R1:W2:Y:S02]  /*20850*/  SYNCS.PHASECHK.TRANS64.TRYWAIT P1, [R15+URZ+0x28], R12 ;  /* 0x0000280c0f0075a7 */ /* 0x0022a4000802017f */
[----:B--2---:R-:W-:Y:S05]  /*20860*/  @!P1 NANOSLEEP.SYNCS 0x989680 ;  /* 0x009896800000995d */ /* 0x004fea0003900000 */
[----:B------:R-:W2:Y:S02]  /*20870*/  @!P1 SYNCS.PHASECHK.TRANS64 P1, [R15+URZ+0x28], R12 ;  /* 0x0000280c0f0095a7 */ /* 0x000ea4000802007f */
[----:B--2---:R-:W-:Y:S05]  /*20880*/  @!P1 BRA `(.L_x_706) ;  /* 0xfffffffc00f09947 */ /* 0x004fea000383ffff */
[----:B------:R-:W-:Y:S05]  /*20890*/  BRA `(.L_x_727) ;  /* 0xfffffff000247947 */ /* 0x000fea000383ffff */
.L_x_715:
[----:B------:R-:W-:Y:S01]  /*208a0*/  BSSY B0, `(.L_x_728) ;  /* 0x0000006000007945 */ /* 0x000fe20003800000 */
[----:B------:R-:W-:-:S07]  /*208b0*/  IMAD.MOV.U32 R15, RZ, RZ, -0x1 ;  /* 0xffffffffff0f7424 */ /* 0x000fce00078e00ff */
[----:B------:R-:W-:Y:S05]  /*208c0*/  WARPSYNC.COLLECTIVE R15, `(.L_x_729) ;  /* 0x000000000f0c7348 */ /* 0x000fea0003c00000 */
[----:B------:R-:W-:Y:S02]  /*208d0*/  ELECT P6, UR62, PT ;  /* 0x00000000003e782f */ /* 0x000fe400038c0000 */
[----:B------:R-:W-:Y:S01]  /*208e0*/  MOV R14, UR62 ;  /* 0x0000003e000e7c02 */ /* 0x000fe20008000f00 */
[----:B------:R-:W-:Y:S10]  /*208f0*/  ENDCOLLECTIVE ;  /* 0x000000000000791b */ /* 0x000ff40003800000 */
.L_x_729:
[----:B------:R-:W-:Y:S05]  /*20900*/  BSYNC B0 ;  /* 0x0000000000007941 */ /* 0x000fea0003800000 */
.L_x_728:
[----:B------:R-:W-:Y:S05]  /*20910*/  BRA `(.L_x_730) ;  /* 0xfffffff800a47947 */ /* 0x000fea000383ffff */
.L_x_719:
[----:B0-----:R0:W1:Y:S02]  /*20920*/  SYNCS.PHASECHK.TRANS64.TRYWAIT P0, [R4+URZ], R3 ;  /* 0x00000003040075a7 */ /* 0x001064000800017f */
[----:B-1----:R-:W-:Y:S05]  /*20930*/  @!P0 NANOSLEEP.SYNCS 0x989680 ;  /* 0x009896800000895d */ /* 0x002fea0003900000 */
[----:B------:R-:W1:Y:S02]  /*20940*/  @!P0 SYNCS.PHASECHK.TRANS64 P0, [R4+URZ], R3 ;  /* 0x00000003040085a7 */ /* 0x000e64000800007f */
[----:B-1----:R-:W-:Y:S05]  /*20950*/  @!P0 BRA `(.L_x_719) ;  /* 0xfffffffc00f08947 */ /* 0x002fea000383ffff */
[----:B------:R-:W-:Y:S05]  /*20960*/  BRA `(.L_x_731) ;  /* 0xfffffff800cc7947 */ /* 0x000fea000383ffff */
.L_x_720:
[----:B0-----:R0:W1:Y:S02]  /*20970*/  SYNCS.PHASECHK.TRANS64.TRYWAIT P0, [R3+URZ], R0 ;  /* 0x00000000030075a7 */ /* 0x001064000800017f */
[----:B-1----:R-:W-:Y:S05]  /*20980*/  @!P0 NANOSLEEP.SYNCS 0x989680 ;  /* 0x009896800000895d */ /* 0x002fea0003900000 */
[----:B------:R-:W1:Y:S02]  /*20990*/  @!P0 SYNCS.PHASECHK.TRANS64 P0, [R3+URZ], R0 ;  /* 0x00000000030085a7 */ /* 0x000e64000800007f */
[----:B-1----:R-:W-:Y:S05]  /*209a0*/  @!P0 BRA `(.L_x_720) ;  /* 0xfffffffc00f08947 */ /* 0x002fea000383ffff */
[----:B------:R-:W-:Y:S05]  /*209b0*/  BRA `(.L_x_732) ;  /* 0xfffffff800dc7947 */ /* 0x000fea000383ffff */
.L_x_721:
[----:B0-----:R0:W1:Y:S02]  /*209c0*/  SYNCS.PHASECHK.TRANS64.TRYWAIT P0, [R3+URZ], R0 ;  /* 0x00000000030075a7 */ /* 0x001064000800017f */
[----:B-1----:R-:W-:Y:S05]  /*209d0*/  @!P0 NANOSLEEP.SYNCS 0x989680 ;  /* 0x009896800000895d */ /* 0x002fea0003900000 */
[----:B------:R-:W1:Y:S02]  /*209e0*/  @!P0 SYNCS.PHASECHK.TRANS64 P0, [R3+URZ], R0 ;  /* 0x00000000030085a7 */ /* 0x000e64000800007f */
[----:B-1----:R-:W-:Y:S05]  /*209f0*/  @!P0 BRA `(.L_x_721) ;  /* 0xfffffffc00f08947 */ /* 0x002fea000383ffff */
[----:B------:R-:W-:Y:S05]  /*20a00*/  BRA `(.L_x_733) ;  /* 0xfffffff800ec7947 */ /* 0x000fea000383ffff */
.L_x_722:
[----:B0-----:R0:W1:Y:S02]  /*20a10*/  SYNCS.PHASECHK.TRANS64.TRYWAIT P0, [R3+URZ], R0 ;  /* 0x00000000030075a7 */ /* 0x001064000800017f */
[----:B-1----:R-:W-:Y:S05]  /*20a20*/  @!P0 NANOSLEEP.SYNCS 0x989680 ;  /* 0x009896800000895d */ /* 0x002fea0003900000 */
[----:B------:R-:W1:Y:S02]  /*20a30*/  @!P0 SYNCS.PHASECHK.TRANS64 P0, [R3+URZ], R0 ;  /* 0x00000000030085a7 */ /* 0x000e64000800007f */
[----:B-1----:R-:W-:Y:S05]  /*20a40*/  @!P0 BRA `(.L_x_722) ;  /* 0xfffffffc00f08947 */ /* 0x002fea000383ffff */
[----:B------:R-:W-:Y:S05]  /*20a50*/  BRA `(.L_x_734) ;  /* 0xfffffff800fc7947 */ /* 0x000fea000383ffff */
.L_x_735:
[----:B------:R-:W-:-:S00]  /*20a60*/  BRA `(.L_x_735) ;  /* 0xfffffffc00fc7947 */ /* 0x000fc0000383ffff */
[----:B------:R-:W-:-:S00]  /*20a70*/  NOP ;  /* 0x0000000000007918 */ /* 0x000fc00000000000 */
        /* <DEDUP_REMOVED lines=8> */
.L_x_736:


//--------------------- .nv.global.init           --------------------------
	.section	.nv.global.init,"aw",@progbits
.nv.global.init:
	.type		$str$22,@object
	.size		$str$22,($str$23 - $str$22)
$str$22:
        /*0000*/ 	.byte	0x6b, 0x5f, 0x74, 0x69, 0x6c, 0x65, 0x5f, 0x63, 0x6f, 0x75, 0x6e, 0x74, 0x20, 0x3e, 0x3d, 0x20
        /*0010*/ 	.byte	0x31, 0x00
	.type		$str$23,@object
	.size		$str$23,(__unnamed_1 - $str$23)
$str$23:
        /*0012*/ 	.byte	0x2f, 0x74, 0x6d, 0x70, 0x2f, 0x63, 0x75, 0x74, 0x6c, 0x61, 0x73, 0x73, 0x5f, 0x73, 0x77, 0x65
        /*0022*/ 	.byte	0x65, 0x70, 0x5f, 0x73, 0x72, 0x63, 0x2f, 0x69, 0x6e, 0x63, 0x6c, 0x75, 0x64, 0x65, 0x2f, 0x63
        /*0032*/ 	.byte	0x75, 0x74, 0x6c, 0x61, 0x73, 0x73, 0x2f, 0x67, 0x65, 0x6d, 0x6d, 0x2f, 0x63, 0x6f, 0x6c, 0x6c
        /*0042*/ 	.byte	0x65, 0x63, 0x74, 0x69, 0x76, 0x65, 0x2f, 0x73, 0x6d, 0x39, 0x30, 0x5f, 0x6d, 0x6d, 0x61, 0x5f
        /*0052*/ 	.byte	0x74, 0x6d, 0x61, 0x5f, 0x67, 0x6d, 0x6d, 0x61, 0x5f, 0x73, 0x73, 0x5f, 0x77, 0x61, 0x72, 0x70
        /*0062*/ 	.byte	0x73, 0x70, 0x65, 0x63, 0x69, 0x61, 0x6c, 0x69, 0x7a, 0x65, 0x64, 0x2e, 0x68, 0x70, 0x70, 0x00
	.type		__unnamed_1,@object
	.size		__unnamed_1,(.L_0 - __unnamed_1)
__unnamed_1:
        /* <DEDUP_REMOVED lines=180> */
        /*0bb2*/ 	.byte	0x3a, 0x3a, 0x69, 0x64, 0x65, 0x6e, 0x74, 0x69, 0x74, 0x79, 0x5d, 0x00
.L_0:


//--------------------- .nv.shared._ZN7cutlass13device_kernelINS_4gemm6kernel13GemmUniversalIN4cute5tupleIJiiiiEEENS1_10collective13CollectiveMmaINS1_34MainloopSm90TmaGmmaWarpSpecializedILi5ENS5_IJNS4_1CILi1EEESB_SB_EEENS1_35KernelTmaWarpSpecializedCooperativeEEENS5_IJNSA_ILi384EEENSA_ILi224EEENSA_ILi32EEEEEENS_6half_tENS5_IJlSB_lEEESJ_SK_NS4_8TiledMMAINS4_8MMA_AtomIJNS4_4SM904GMMA25MMA_64x32x16_F32F16F16_SSILNSO_5MajorE0ELSQ_0ELNSO_7ScaleInE1ELSR_1EEEEEENS4_6LayoutINS5_IJNSA_ILi2EEESB_SB_EEENS5_IJSB_NSA_ILi0EEESX_EEEEENS5_IJNS4_10UnderscoreES10_S10_EEEEENS4_13SM90_TMA_LOADENS4_14ComposedLayoutINS4_7SwizzleILi2ELi4ELi3EEENS4_18smem_ptr_flag_bitsILi16EEENSU_INS5_IJNSA_ILi8EEESH_EEENS5_IJSH_SB_EEEEEEEvNS4_8identityES13_S1D_vS1E_EENS_8epilogue10collective6detail29Sm90TmaWarpSpecializedAdapterINS1H_15DefaultEpilogueISJ_SK_SK_NS1G_6thread17LinearCombinationISJ_Li1EffLNS1L_9ScaleType4KindE0ELNS_15FloatRoundStyleE2ESJ_EENS1_15EpilogueDefaultEEEEEvvEEEEvNT_6ParamsE --------------------------
	.section	.nv.shared._ZN7cutlass13device_kernelINS_4gemm6kernel13GemmUniversalIN4cute5tupleIJiiiiEEENS1_10collective13CollectiveMmaINS1_34MainloopSm90TmaGmmaWarpSpecializedILi5ENS5_IJNS4_1CILi1EEESB_SB_EEENS1_35KernelTmaWarpSpecializedCooperativeEEENS5_IJNSA_ILi384EEENSA_ILi224EEENSA_ILi32EEEEEENS_6half_tENS5_IJlSB_lEEESJ_SK_NS4_8TiledMMAINS4_8MMA_AtomIJNS4_4SM904GMMA25MMA_64x32x16_F32F16F16_SSILNSO_5MajorE0ELSQ_0ELNSO_7ScaleInE1ELSR_1EEEEEENS4_6LayoutINS5_IJNSA_ILi2EEESB_SB_EEENS5_IJSB_NSA_ILi0EEESX_EEEEENS5_IJNS4_10UnderscoreES10_S10_EEEEENS4_13SM90_TMA_LOADENS4_14ComposedLayoutINS4_7SwizzleILi2ELi4ELi3EEENS4_18smem_ptr_flag_bitsILi16EEENSU_INS5_IJNSA_ILi8EEESH_EEENS5_IJSH_SB_EEEEEEEvNS4_8identityES13_S1D_vS1E_EENS_8epilogue10collective6detail29Sm90TmaWarpSpecializedAdapterINS1H_15DefaultEpilogueISJ_SK_SK_NS1G_6thread17LinearCombinationISJ_Li1EffLNS1L_9ScaleType4KindE0ELNS_15FloatRoundStyleE2ESJ_EENS1_15EpilogueDefaultEEEEEvvEEEEvNT_6ParamsE,"aw",@nobits
	.sectionflags	@""
	.align	16
	.zero		1024


//--------------------- .nv.shared.reserved.0     --------------------------
	.section	.nv.shared.reserved.0,"aw",@nobits
	.weak		__nv_reservedSMEM_offset_0_alias
	.size		__nv_reservedSMEM_offset_0_alias, 0, 0
	.other		__nv_reservedSMEM_offset_0_alias,@"STO_CUDA_RESERVED_SHARED STV_DEFAULT"
__nv_reservedSMEM_offset_0_alias:
	.zero		0


//--------------------- .nv.global                --------------------------
	.section	.nv.global,"aw",@nobits
.nv.global:
	.type		_ZN40_INTERNAL_164c865a_4_k_cu_d906a152_174064cute1_E,@object
	.size		_ZN40_INTERNAL_164c865a_4_k_cu_d906a152_174064cute1_E,(_ZN40_INTERNAL_164c865a_4_k_cu_d906a152_174064cuda3std3__45__cpo6cbeginE - _ZN40_INTERNAL_164c865a_4_k_cu_d906a152_174064cute1_E)
_ZN40_INTERNAL_164c865a_4_k_cu_d906a152_174064cute1_E:
	.zero		1
	.type		_ZN40_INTERNAL_164c865a_4_k_cu_d906a152_174064cuda3std3__45__cpo6cbeginE,@object
	.size		_ZN40_INTERNAL_164c865a_4_k_cu_d906a152_174064cuda3std3__45__cpo6cbeginE,(_ZN40_INTERNAL_164c865a_4_k_cu_d906a152_174064cuda3std3__48in_placeE - _ZN40_INTERNAL_164c865a_4_k_cu_d906a152_174064cuda3std3__45__cpo6cbeginE)
_ZN40_INTERNAL_164c865a_4_k_cu_d906a152_174064cuda3std3__45__cpo6cbeginE:
	.zero		1
	.type		_ZN40_INTERNAL_164c865a_4_k_cu_d906a152_174064cuda3std3__48in_placeE,@object
	.size		_ZN40_INTERNAL_164c865a_4_k_cu_d906a152_174064cuda3std3__48in_placeE,(_ZN40_INTERNAL_164c865a_4_k_cu_d906a152_174064cuda3std6ranges3__45__cpo9iter_moveE - _ZN40_INTERNAL_164c865a_4_k_cu_d906a152_174064cuda3std3__48in_placeE)
_ZN40_INTERNAL_164c865a_4_k_cu_d906a152_174064cuda3std3__48in_placeE:
	.zero		1
	.type		_ZN40_INTERNAL_164c865a_4_k_cu_d906a152_174064cuda3std6ranges3__45__cpo9iter_moveE,@object
	.size		_ZN40_INTERNAL_164c865a_4_k_cu_d906a152_174064cuda3std6ranges3__45__cpo9iter_moveE,(_ZN40_INTERNAL_164c865a_4_k_cu_d906a152_174064cuda3std3__45__cpo5beginE - _ZN40_INTERNAL_164c865a_4_k_cu_d906a152_174064cuda3std6ranges3__45__cpo9iter_moveE)
_ZN40_INTERNAL_164c865a_4_k_cu_d906a152_174064cuda3std6ranges3__45__cpo9iter_moveE:
	.zero		1
	.type		_ZN40_INTERNAL_164c865a_4_k_cu_d906a152_174064cuda3std3__45__cpo5beginE,@object
	.size		_ZN40_INTERNAL_164c865a_4_k_cu_d906a152_174064cuda3std3__45__cpo5beginE,(_ZN40_INTERNAL_164c865a_4_k_cu_d906a152_174064cuda3std3__442_GLOBAL__N__164c865a_4_k_cu_d906a152_174066ignoreE - _ZN40_INTERNAL_164c865a_4_k_cu_d906a152_174064cuda3std3__45__cpo5beginE)
_ZN40_INTERNAL_164c865a_4_k_cu_d906a152_174064cuda3std3__45__cpo5beginE:
	.zero		1
	.type		_ZN40_INTERNAL_164c865a_4_k_cu_d906a152_174064cuda3std3__442_GLOBAL__N__164c865a_4_k_cu_d906a152_174066ignoreE,@object
	.size		_ZN40_INTERNAL_164c865a_4_k_cu_d906a152_174064cuda3std3__442_GLOBAL__N__164c865a_4_k_cu_d906a152_174066ignoreE,(_ZN40_INTERNAL_164c865a_4_k_cu_d906a152_174064cute7productE - _ZN40_INTERNAL_164c865a_4_k_cu_d906a152_174064cuda3std3__442_GLOBAL__N__164c865a_4_k_cu_d906a152_174066ignoreE)
_ZN40_INTERNAL_164c865a_4_k_cu_d906a152_174064cuda3std3__442_GLOBAL__N__164c865a_4_k_cu_d906a152_174066ignoreE:
	.zero		1
	.type		_ZN40_INTERNAL_164c865a_4_k_cu_d906a152_174064cute7productE,@object
	.size		_ZN40_INTERNAL_164c865a_4_k_cu_d906a152_174064cute7productE,(_ZN40_INTERNAL_164c865a_4_k_cu_d906a152_174064cuda3std3__45__cpo3endE - _ZN40_INTERNAL_164c865a_4_k_cu_d906a152_174064cute7productE)
_ZN40_INTERNAL_164c865a_4_k_cu_d906a152_174064cute7productE:
	.zero		1
	.type		_ZN40_INTERNAL_164c865a_4_k_cu_d906a152_174064cuda3std3__45__cpo3endE,@object
	.size		_ZN40_INTERNAL_164c865a_4_k_cu_d906a152_174064cuda3std3__45__cpo3endE,(_ZN40_INTERNAL_164c865a_4_k_cu_d906a152_174064cuda3std3__419piecewise_constructE - _ZN40_INTERNAL_164c865a_4_k_cu_d906a152_174064cuda3std3__45__cpo3endE)
_ZN40_INTERNAL_164c865a_4_k_cu_d906a152_174064cuda3std3__45__cpo3endE:
	.zero		1
	.type		_ZN40_INTERNAL_164c865a_4_k_cu_d906a152_174064cuda3std3__419piecewise_constructE,@object
	.size		_ZN40_INTERNAL_164c865a_4_k_cu_d906a152_174064cuda3std3__419piecewise_constructE,(_ZN40_INTERNAL_164c865a_4_k_cu_d906a152_174064cuda3std3__45__cpo4cendE - _ZN40_INTERNAL_164c865a_4_k_cu_d906a152_174064cuda3std3__419piecewise_constructE)
_ZN40_INTERNAL_164c865a_4_k_cu_d906a152_174064cuda3std3__419piecewise_constructE:
	.zero		1
	.type		_ZN40_INTERNAL_164c865a_4_k_cu_d906a152_174064cuda3std3__45__cpo4cendE,@object
	.size		_ZN40_INTERNAL_164c865a_4_k_cu_d906a152_174064cuda3std3__45__cpo4cendE,(_ZN40_INTERNAL_164c865a_4_k_cu_d906a152_174064cuda3std6ranges3__45__cpo4swapE - _ZN40_INTERNAL_164c865a_4_k_cu_d906a152_174064cuda3std3__45__cpo4cendE)
_ZN40_INTERNAL_164c865a_4_k_cu_d906a152_174064cuda3std3__45__cpo4cendE:
	.zero		1
	.type		_ZN40_INTERNAL_164c865a_4_k_cu_d906a152_174064cuda3std6ranges3__45__cpo4swapE,@object
	.size		_ZN40_INTERNAL_164c865a_4_k_cu_d906a152_174064cuda3std6ranges3__45__cpo4swapE,(.L_8 - _ZN40_INTERNAL_164c865a_4_k_cu_d906a152_174064cuda3std6ranges3__45__cpo4swapE)
_ZN40_INTERNAL_164c865a_4_k_cu_d906a152_174064cuda3std6ranges3__45__cpo4swapE:
	.zero		1
.L_8:


//--------------------- .nv.constant0._ZN7cutlass13device_kernelINS_4gemm6kernel13GemmUniversalIN4cute5tupleIJiiiiEEENS1_10collective13CollectiveMmaINS1_34MainloopSm90TmaGmmaWarpSpecializedILi5ENS5_IJNS4_1CILi1EEESB_SB_EEENS1_35KernelTmaWarpSpecializedCooperativeEEENS5_IJNSA_ILi384EEENSA_ILi224EEENSA_ILi32EEEEEENS_6half_tENS5_IJlSB_lEEESJ_SK_NS4_8TiledMMAINS4_8MMA_AtomIJNS4_4SM904GMMA25MMA_64x32x16_F32F16F16_SSILNSO_5MajorE0ELSQ_0ELNSO_7ScaleInE1ELSR_1EEEEEENS4_6LayoutINS5_IJNSA_ILi2EEESB_SB_EEENS5_IJSB_NSA_ILi0EEESX_EEEEENS5_IJNS4_10UnderscoreES10_S10_EEEEENS4_13SM90_TMA_LOADENS4_14ComposedLayoutINS4_7SwizzleILi2ELi4ELi3EEENS4_18smem_ptr_flag_bitsILi16EEENSU_INS5_IJNSA_ILi8EEESH_EEENS5_IJSH_SB_EEEEEEEvNS4_8identityES13_S1D_vS1E_EENS_8epilogue10collective6detail29Sm90TmaWarpSpecializedAdapterINS1H_15DefaultEpilogueISJ_SK_SK_NS1G_6thread17LinearCombinationISJ_Li1EffLNS1L_9ScaleType4KindE0ELNS_15FloatRoundStyleE2ESJ_EENS1_15EpilogueDefaultEEEEEvvEEEEvNT_6ParamsE --------------------------
	.section	.nv.constant0._ZN7cutlass13device_kernelINS_4gemm6kernel13GemmUniversalIN4cute5tupleIJiiiiEEENS1_10collective13CollectiveMmaINS1_34MainloopSm90TmaGmmaWarpSpecializedILi5ENS5_IJNS4_1CILi1EEESB_SB_EEENS1_35KernelTmaWarpSpecializedCooperativeEEENS5_IJNSA_ILi384EEENSA_ILi224EEENSA_ILi32EEEEEENS_6half_tENS5_IJlSB_lEEESJ_SK_NS4_8TiledMMAINS4_8MMA_AtomIJNS4_4SM904GMMA25MMA_64x32x16_F32F16F16_SSILNSO_5MajorE0ELSQ_0ELNSO_7ScaleInE1ELSR_1EEEEEENS4_6LayoutINS5_IJNSA_ILi2EEESB_SB_EEENS5_IJSB_NSA_ILi0EEESX_EEEEENS5_IJNS4_10UnderscoreES10_S10_EEEEENS4_13SM90_TMA_LOADENS4_14ComposedLayoutINS4_7SwizzleILi2ELi4ELi3EEENS4_18smem_ptr_flag_bitsILi16EEENSU_INS5_IJNSA_ILi8EEESH_EEENS5_IJSH_SB_EEEEEEEvNS4_8identityES13_S1D_vS1E_EENS_8epilogue10collective6detail29Sm90TmaWarpSpecializedAdapterINS1H_15DefaultEpilogueISJ_SK_SK_NS1G_6thread17LinearCombinationISJ_Li1EffLNS1L_9ScaleType4KindE0ELNS_15FloatRoundStyleE2ESJ_EENS1_15EpilogueDefaultEEEEEvvEEEEvNT_6ParamsE,"a",@progbits
	.sectionflags	@""
	.align	4
.nv.constant0._ZN7cutlass13device_kernelINS_4gemm6kernel13GemmUniversalIN4cute5tupleIJiiiiEEENS1_10collective13CollectiveMmaINS1_34MainloopSm90TmaGmmaWarpSpecializedILi5ENS5_IJNS4_1CILi1EEESB_SB_EEENS1_35KernelTmaWarpSpecializedCooperativeEEENS5_IJNSA_ILi384EEENSA_ILi224EEENSA_ILi32EEEEEENS_6half_tENS5_IJlSB_lEEESJ_SK_NS4_8TiledMMAINS4_8MMA_AtomIJNS4_4SM904GMMA25MMA_64x32x16_F32F16F16_SSILNSO_5MajorE0ELSQ_0ELNSO_7ScaleInE1ELSR_1EEEEEENS4_6LayoutINS5_IJNSA_ILi2EEESB_SB_EEENS5_IJSB_NSA_ILi0EEESX_EEEEENS5_IJNS4_10UnderscoreES10_S10_EEEEENS4_13SM90_TMA_LOADENS4_14ComposedLayoutINS4_7SwizzleILi2ELi4ELi3EEENS4_18smem_ptr_flag_bitsILi16EEENSU_INS5_IJNSA_ILi8EEESH_EEENS5_IJSH_SB_EEEEEEEvNS4_8identityES13_S1D_vS1E_EENS_8epilogue10collective6detail29Sm90TmaWarpSpecializedAdapterINS1H_15DefaultEpilogueISJ_SK_SK_NS1G_6thread17LinearCombinationISJ_Li1EffLNS1L_9ScaleType4KindE0ELNS_15FloatRoundStyleE2ESJ_EENS1_15EpilogueDefaultEEEEEvvEEEEvNT_6ParamsE:
	.zero		1664


//--------------------- SYMBOLS --------------------------

	.type		.nv.reservedSmem.offset0,@object
	.size		.nv.reservedSmem.offset0,0x4
	.type		__assertfail,@function
